	.target	sm_90a

	.elftype	@"ET_EXEC"


//--------------------- .note.nv.tkinfo           --------------------------
	.section	.note.nv.tkinfo,"",@"SHT_NOTE"
	.sectionflags	@"SHF_NOTE_NV_TKINFO"
	.tkinfo
        /*0018*/ 	.word	0x00000002
        /*0030*/ 	.string	""
        /*0030*/ 	.string	"ptxas"
        /*0030*/ 	.string	"Cuda compilation tools, release 13.0, V13.0.88"
        /*0030*/ 	.string	"Build cuda_13.0.r13.0/compiler.36424714_0"
        /*0030*/ 	.string	"-v  -suppress-debug-info  -lineinfo  -arch sm_90a "



//--------------------- .note.nv.cuinfo           --------------------------
	.section	.note.nv.cuinfo,"",@"SHT_NOTE"
	.sectionflags	@"SHF_NOTE_NV_CUINFO"
        /*0018*/ 	.short	0x0002
        /*001a*/ 	.short	0x005a
        /*001c*/ 	.short	0x0082
	.zero		2


//--------------------- .nv.info                  --------------------------
	.section	.nv.info,"",@"SHT_CUDA_INFO"
	.align	4


	//----- nvinfo : EIATTR_REGCOUNT
	.align		4
        /*0000*/ 	.byte	0x04, 0x2f
        /*0002*/ 	.short	(.L_1 - .L_0)
	.align		4
.L_0:
        /*0004*/ 	.word	index@(matmul_kernel)
        /*0008*/ 	.word	0x000000ff


	//----- nvinfo : EIATTR_FRAME_SIZE
	.align		4
.L_1:
        /*000c*/ 	.byte	0x04, 0x11
        /*000e*/ 	.short	(.L_3 - .L_2)
	.align		4
.L_2:
        /*0010*/ 	.word	index@(matmul_kernel)
        /*0014*/ 	.word	0x000005b8


	//----- nvinfo : EIATTR_MIN_STACK_SIZE
	.align		4
.L_3:
        /*0018*/ 	.byte	0x04, 0x12
        /*001a*/ 	.short	(.L_5 - .L_4)
	.align		4
.L_4:
        /*001c*/ 	.word	index@(matmul_kernel)
        /*0020*/ 	.word	0x000005b8
.L_5:


//--------------------- .nv.compat                --------------------------
	.section	.nv.compat,"",@"SHT_CUDA_COMPAT_INFO"
	.align	4
        /*0000*/ 	.byte	0x02, 0x09, 0x01, 0x00, 0x02, 0x02, 0x04, 0x00, 0x02, 0x05, 0x05, 0x00, 0x03, 0x07, 0x01, 0x01
        /*0010*/ 	.byte	0x02, 0x03, 0x00, 0x00, 0x02, 0x06, 0x01, 0x00, 0x04, 0x0b, 0x08, 0x00, 0x00, 0x00, 0x00, 0x00
        /*0020*/ 	.byte	0x00, 0x00, 0x00, 0x00


//--------------------- .nv.info.matmul_kernel    --------------------------
	.section	.nv.info.matmul_kernel,"",@"SHT_CUDA_INFO"
	.sectionflags	@""
	.align	4


	//----- nvinfo : EIATTR_CUDA_API_VERSION
	.align		4
        /*0000*/ 	.byte	0x04, 0x37
        /*0002*/ 	.short	(.L_7 - .L_6)
.L_6:
        /*0004*/ 	.word	0x00000082


	//----- nvinfo : EIATTR_KPARAM_INFO
	.align		4
.L_7:
        /*0008*/ 	.byte	0x04, 0x17
        /*000a*/ 	.short	(.L_9 - .L_8)
.L_8:
        /*000c*/ 	.word	0x00000000
        /*0010*/ 	.short	0x000d
        /*0012*/ 	.short	0x0048
        /*0014*/ 	.byte	0x00, 0xf4, 0x21, 0x00


	//----- nvinfo : EIATTR_KPARAM_INFO
	.align		4
.L_9:
        /*0018*/ 	.byte	0x04, 0x17
        /*001a*/ 	.short	(.L_11 - .L_10)
.L_10:
        /*001c*/ 	.word	0x00000000
        /*0020*/ 	.short	0x000c
        /*0022*/ 	.short	0x0040
        /*0024*/ 	.byte	0x00, 0xf4, 0x21, 0x00


	//----- nvinfo : EIATTR_KPARAM_INFO
	.align		4
.L_11:
        /*0028*/ 	.byte	0x04, 0x17
        /*002a*/ 	.short	(.L_13 - .L_12)
.L_12:
        /*002c*/ 	.word	0x00000000
        /*0030*/ 	.short	0x000b
        /*0032*/ 	.short	0x0038
        /*0034*/ 	.byte	0x00, 0xf0, 0x11, 0x00


	//----- nvinfo : EIATTR_KPARAM_INFO
	.align		4
.L_13:
        /*0038*/ 	.byte	0x04, 0x17
        /*003a*/ 	.short	(.L_15 - .L_14)
.L_14:
        /*003c*/ 	.word	0x00000000
        /*0040*/ 	.short	0x000a
        /*0042*/ 	.short	0x0034
        /*0044*/ 	.byte	0x00, 0xf0, 0x11, 0x00


	//----- nvinfo : EIATTR_KPARAM_INFO
	.align		4
.L_15:
        /*0048*/ 	.byte	0x04, 0x17
        /*004a*/ 	.short	(.L_17 - .L_16)
.L_16:
        /*004c*/ 	.word	0x00000000
        /*0050*/ 	.short	0x0009
        /*0052*/ 	.short	0x0030
        /*0054*/ 	.byte	0x00, 0xf0, 0x11, 0x00


	//----- nvinfo : EIATTR_KPARAM_INFO
	.align		4
.L_17:
        /*0058*/ 	.byte	0x04, 0x17
        /*005a*/ 	.short	(.L_19 - .L_18)
.L_18:
        /*005c*/ 	.word	0x00000000
        /*0060*/ 	.short	0x0008
        /*0062*/ 	.short	0x002c
        /*0064*/ 	.byte	0x00, 0xf0, 0x11, 0x00


	//----- nvinfo : EIATTR_KPARAM_INFO
	.align		4
.L_19:
        /*0068*/ 	.byte	0x04, 0x17
        /*006a*/ 	.short	(.L_21 - .L_20)
.L_20:
        /*006c*/ 	.word	0x00000000
        /*0070*/ 	.short	0x0007
        /*0072*/ 	.short	0x0028
        /*0074*/ 	.byte	0x00, 0xf0, 0x11, 0x00


	//----- nvinfo : EIATTR_KPARAM_INFO
	.align		4
.L_21:
        /*0078*/ 	.byte	0x04, 0x17
        /*007a*/ 	.short	(.L_23 - .L_22)
.L_22:
        /*007c*/ 	.word	0x00000000
        /*0080*/ 	.short	0x0006
        /*0082*/ 	.short	0x0024
        /*0084*/ 	.byte	0x00, 0xf0, 0x11, 0x00


	//----- nvinfo : EIATTR_KPARAM_INFO
	.align		4
.L_23:
        /*0088*/ 	.byte	0x04, 0x17
        /*008a*/ 	.short	(.L_25 - .L_24)
.L_24:
        /*008c*/ 	.word	0x00000000
        /*0090*/ 	.short	0x0005
        /*0092*/ 	.short	0x0020
        /*0094*/ 	.byte	0x00, 0xf0, 0x11, 0x00


	//----- nvinfo : EIATTR_KPARAM_INFO
	.align		4
.L_25:
        /*0098*/ 	.byte	0x04, 0x17
        /*009a*/ 	.short	(.L_27 - .L_26)
.L_26:
        /*009c*/ 	.word	0x00000000
        /*00a0*/ 	.short	0x0004
        /*00a2*/ 	.short	0x001c
        /*00a4*/ 	.byte	0x00, 0xf0, 0x11, 0x00


	//----- nvinfo : EIATTR_KPARAM_INFO
	.align		4
.L_27:
        /*00a8*/ 	.byte	0x04, 0x17
        /*00aa*/ 	.short	(.L_29 - .L_28)
.L_28:
        /*00ac*/ 	.word	0x00000000
        /*00b0*/ 	.short	0x0003
        /*00b2*/ 	.short	0x0018
        /*00b4*/ 	.byte	0x00, 0xf0, 0x11, 0x00


	//----- nvinfo : EIATTR_KPARAM_INFO
	.align		4
.L_29:
        /*00b8*/ 	.byte	0x04, 0x17
        /*00ba*/ 	.short	(.L_31 - .L_30)
.L_30:
        /*00bc*/ 	.word	0x00000000
        /*00c0*/ 	.short	0x0002
        /*00c2*/ 	.short	0x0010
        /*00c4*/ 	.byte	0x00, 0xf4, 0x21, 0x00


	//----- nvinfo : EIATTR_KPARAM_INFO
	.align		4
.L_31:
        /*00c8*/ 	.byte	0x04, 0x17
        /*00ca*/ 	.short	(.L_33 - .L_32)
.L_32:
        /*00cc*/ 	.word	0x00000000
        /*00d0*/ 	.short	0x0001
        /*00d2*/ 	.short	0x0008
        /*00d4*/ 	.byte	0x00, 0xf4, 0x21, 0x00


	//----- nvinfo : EIATTR_KPARAM_INFO
	.align		4
.L_33:
        /*00d8*/ 	.byte	0x04, 0x17
        /*00da*/ 	.short	(.L_35 - .L_34)
.L_34:
        /*00dc*/ 	.word	0x00000000
        /*00e0*/ 	.short	0x0000
        /*00e2*/ 	.short	0x0000
        /*00e4*/ 	.byte	0x00, 0xf4, 0x21, 0x00


	//----- nvinfo : EIATTR_SPARSE_MMA_MASK
	.align		4
.L_35:
        /*00e8*/ 	.byte	0x03, 0x50
        /*00ea*/ 	.short	0x0000


	//----- nvinfo : EIATTR_MAXREG_COUNT
	.align		4
        /*00ec*/ 	.byte	0x03, 0x1b
        /*00ee*/ 	.short	0x00ff


	//----- nvinfo : EIATTR_NUM_BARRIERS
	.align		4
        /*00f0*/ 	.byte	0x02, 0x4c
        /*00f2*/ 	.byte	0x01
	.zero		1


	//----- nvinfo : EIATTR_ANNOTATIONS
	.align		4
        /*00f4*/ 	.byte	0x04, 0x55
        /*00f6*/ 	.short	(.L_37 - .L_36)


	//   ....[0]....
.L_36:
        /*00f8*/ 	.word	0x00000001
        /*00fc*/ 	.byte	0x60, 0x0a, 0x00, 0x00, 0x01, 0x00, 0x00, 0x00, 0xa0, 0x0a, 0x00, 0x00, 0x01, 0x00, 0x00, 0x00
        /* <DEDUP_REMOVED lines=552> */
        /*238c*/ 	.byte	0x30, 0x0f, 0x01, 0x00


	//----- nvinfo : EIATTR_MERCURY_ISA_VERSION
	.align		4
.L_37:
        /*2390*/ 	.byte	0x03, 0x5f
        /*2392*/ 	.short	0x0101


	//----- nvinfo : EIATTR_EXIT_INSTR_OFFSETS
	.align		4
        /*2394*/ 	.byte	0x04, 0x1c
        /*2396*/ 	.short	(.L_39 - .L_38)


	//   ....[0]....
.L_38:
        /*2398*/ 	.word	0x000144e0


	//   ....[1]....
        /*239c*/ 	.word	0x00014500


	//----- nvinfo : EIATTR_REQNTID
	.align		4
.L_39:
        /*23a0*/ 	.byte	0x04, 0x10
        /*23a2*/ 	.short	(.L_41 - .L_40)
.L_40:
        /*23a4*/ 	.word	0x00000080
        /*23a8*/ 	.word	0x00000001
        /*23ac*/ 	.word	0x00000001


	//----- nvinfo : EIATTR_CBANK_PARAM_SIZE
	.align		4
.L_41:
        /*23b0*/ 	.byte	0x03, 0x19
        /*23b2*/ 	.short	0x0050


	//----- nvinfo : EIATTR_PARAM_CBANK
	.align		4
        /*23b4*/ 	.byte	0x04, 0x0a
        /*23b6*/ 	.short	(.L_43 - .L_42)
	.align		4
.L_42:
        /*23b8*/ 	.word	index@(.nv.constant0.matmul_kernel)
        /*23bc*/ 	.short	0x0210
        /*23be*/ 	.short	0x0050


	//----- nvinfo : EIATTR_SW_WAR
	.align		4
.L_43:
        /*23c0*/ 	.byte	0x04, 0x36
        /*23c2*/ 	.short	(.L_45 - .L_44)
.L_44:
        /*23c4*/ 	.word	0x00000008
.L_45:


//--------------------- .nv.callgraph             --------------------------
	.section	.nv.callgraph,"",@"SHT_CUDA_CALLGRAPH"
	.align	4
	.sectionentsize	8
	.align		4
        /*0000*/ 	.word	0x00000000
	.align		4
        /*0004*/ 	.word	0xffffffff
	.align		4
        /*0008*/ 	.word	0x00000000
	.align		4
        /*000c*/ 	.word	0xfffffffe
	.align		4
        /*0010*/ 	.word	0x00000000
	.align		4
        /*0014*/ 	.word	0xfffffffd
	.align		4
        /*0018*/ 	.word	0x00000000
	.align		4
        /*001c*/ 	.word	0xfffffffc


//--------------------- .text.matmul_kernel       --------------------------
	.section	.text.matmul_kernel,"ax",@progbits
	.align	128
        .global         matmul_kernel
        .type           matmul_kernel,@function
        .size           matmul_kernel,(.L_x_3 - matmul_kernel)
        .other          matmul_kernel,@"STO_CUDA_ENTRY STV_DEFAULT"
matmul_kernel:
.text.matmul_kernel:
[----:B------:R-:W1:Y:S08]  /*0000*/  LDC R1, c[0x0][0x28] ;  /* 0x00000a00ff017b82 */ /* 0x000e700000000800 */
[----:B------:R-:W2:Y:S01]  /*0010*/  LDC.64 R188, c[0x0][0x228] ;  /* 0x00008a00ffbc7b82 */ /* 0x000ea20000000a00 */
[----:B------:R-:W3:Y:S01]  /*0020*/  S2R R5, SR_CTAID.X ;  /* 0x0000000000057919 */ /* 0x000ee20000002500 */
[----:B------:R-:W-:Y:S01]  /*0030*/  ULDC.64 UR4, c[0x0][0x218] ;  /* 0x0000860000047ab9 */ /* 0x000fe20000000a00 */
[----:B------:R-:W-:Y:S01]  /*0040*/  ULDC.64 UR6, c[0x0][0x210] ;  /* 0x0000840000067ab9 */ /* 0x000fe20000000a00 */
[----:B------:R-:W-:Y:S01]  /*0050*/  UMOV UR8, 0x400 ;  /* 0x0000040000087882 */ /* 0x000fe20000000000 */
[----:B-1----:R-:W-:Y:S01]  /*0060*/  VIADD R1, R1, 0xfffffa48 ;  /* 0xfffffa4801017836 */ /* 0x002fe20000000000 */
[----:B------:R-:W-:-:S02]  /*0070*/  ULDC.64 UR16, c[0x0][0x208] ;  /* 0x0000820000107ab9 */ /* 0x000fc40000000a00 */
[----:B------:R-:W1:Y:S08]  /*0080*/  LDC.64 R184, c[0x0][0x238] ;  /* 0x00008e00ffb87b82 */ /* 0x000e700000000a00 */
[----:B------:R-:W4:Y:S01]  /*0090*/  LDC R249, c[0x0][0x230] ;  /* 0x00008c00fff97b82 */ /* 0x000f220000000800 */
[----:B--2---:R-:W-:-:S05]  /*00a0*/  VIADD R0, R189, 0x3f ;  /* 0x0000003fbd007836 */ /* 0x004fca0000000000 */
[----:B------:R-:W-:Y:S01]  /*00b0*/  SHF.R.S32.HI R3, RZ, 0x1f, R0 ;  /* 0x0000001fff037819 */ /* 0x000fe20000011400 */
[----:B-1----:R-:W-:-:S03]  /*00c0*/  IMAD R91, R184, 0x6, RZ ;  /* 0x00000006b85b7824 */ /* 0x002fc600078e02ff */
[----:B------:R-:W-:Y:S01]  /*00d0*/  LEA.HI R3, R3, R0, RZ, 0x6 ;  /* 0x0000000003037211 */ /* 0x000fe200078f30ff */
[C---:B------:R-:W-:Y:S01]  /*00e0*/  IMAD R95, R184.reuse, 0x25, RZ ;  /* 0x00000025b85f7824 */ /* 0x040fe200078e02ff */
[----:B---3--:R-:W-:Y:S01]  /*00f0*/  IABS R8, R5 ;  /* 0x0000000500087213 */ /* 0x008fe20000000000 */
[C---:B------:R-:W-:Y:S01]  /*0100*/  IMAD R99, R184.reuse, 0x26, RZ ;  /* 0x00000026b8637824 */ /* 0x040fe200078e02ff */
[----:B------:R-:W-:Y:S01]  /*0110*/  SHF.R.S32.HI R3, RZ, 0x6, R3 ;  /* 0x00000006ff037819 */ /* 0x000fe20000011403 */
[C---:B------:R-:W-:Y:S02]  /*0120*/  IMAD R101, R184.reuse, 0x27, RZ ;  /* 0x00000027b8657824 */ /* 0x040fe400078e02ff */
[C---:B------:R-:W-:Y:S02]  /*0130*/  IMAD R105, R184.reuse, 0xa, RZ ;  /* 0x0000000ab8697824 */ /* 0x040fe400078e02ff */
[----:B------:R-:W-:Y:S02]  /*0140*/  IMAD.SHL.U32 R4, R3, 0x4, RZ ;  /* 0x0000000403047824 */ /* 0x000fe400078e00ff */
[----:B------:R-:W-:-:S02]  /*0150*/  IMAD R109, R184, 0x29, RZ ;  /* 0x00000029b86d7824 */ /* 0x000fc400078e02ff */
[C---:B------:R-:W-:Y:S01]  /*0160*/  IMAD R113, R184.reuse, 0x2a, RZ ;  /* 0x0000002ab8717824 */ /* 0x040fe200078e02ff */
[-C--:B------:R-:W-:Y:S01]  /*0170*/  IABS R7, R4.reuse ;  /* 0x0000000400077213 */ /* 0x080fe20000000000 */
[C---:B------:R-:W-:Y:S01]  /*0180*/  IMAD R115, R184.reuse, 0x2b, RZ ;  /* 0x0000002bb8737824 */ /* 0x040fe200078e02ff */
[----:B------:R-:W-:Y:S01]  /*0190*/  IABS R10, R4 ;  /* 0x00000004000a7213 */ /* 0x000fe20000000000 */
[C---:B------:R-:W-:Y:S01]  /*01a0*/  IMAD R119, R184.reuse, 0xe, RZ ;  /* 0x0000000eb8777824 */ /* 0x040fe200078e02ff */
[----:B------:R-:W1:Y:S01]  /*01b0*/  I2F.RP R0, R7 ;  /* 0x0000000700007306 */ /* 0x000e620000209400 */
[C---:B------:R-:W-:Y:S02]  /*01c0*/  IMAD R123, R184.reuse, 0x2d, RZ ;  /* 0x0000002db87b7824 */ /* 0x040fe400078e02ff */
[C---:B------:R-:W-:Y:S02]  /*01d0*/  IMAD R127, R184.reuse, 0x2e, RZ ;  /* 0x0000002eb87f7824 */ /* 0x040fe400078e02ff */
[----:B------:R-:W-:-:S02]  /*01e0*/  IMAD R129, R184, 0x2f, RZ ;  /* 0x0000002fb8817824 */ /* 0x000fc400078e02ff */
[C---:B------:R-:W-:Y:S02]  /*01f0*/  IMAD R133, R184.reuse, 0x11, RZ ;  /* 0x00000011b8857824 */ /* 0x040fe400078e02ff */
[C---:B------:R-:W-:Y:S02]  /*0200*/  IMAD R135, R184.reuse, 0x12, RZ ;  /* 0x00000012b8877824 */ /* 0x040fe400078e02ff */
[C---:B------:R-:W-:Y:S02]  /*0210*/  IMAD R137, R184.reuse, 0x13, RZ ;  /* 0x00000013b8897824 */ /* 0x040fe400078e02ff */
[C---:B------:R-:W-:Y:S01]  /*0220*/  IMAD R141, R184.reuse, 0x30, RZ ;  /* 0x00000030b88d7824 */ /* 0x040fe200078e02ff */
[----:B-1----:R-:W1:Y:S01]  /*0230*/  MUFU.RCP R0, R0 ;  /* 0x0000000000007308 */ /* 0x002e620000001000 */
[C---:B------:R-:W-:Y:S02]  /*0240*/  IMAD R145, R184.reuse, 0x31, RZ ;  /* 0x00000031b8917824 */ /* 0x040fe400078e02ff */
[----:B------:R-:W-:-:S02]  /*0250*/  IMAD R149, R184, 0x32, RZ ;  /* 0x00000032b8957824 */ /* 0x000fc400078e02ff */
[C---:B------:R-:W-:Y:S02]  /*0260*/  IMAD R151, R184.reuse, 0x33, RZ ;  /* 0x00000033b8977824 */ /* 0x040fe400078e02ff */
[C---:B------:R-:W-:Y:S02]  /*0270*/  IMAD R160, R184.reuse, 0x16, RZ ;  /* 0x00000016b8a07824 */ /* 0x040fe400078e02ff */
[C---:B------:R-:W-:Y:S02]  /*0280*/  IMAD R164, R184.reuse, 0x17, RZ ;  /* 0x00000017b8a47824 */ /* 0x040fe400078e02ff */
[C---:B------:R-:W-:Y:S02]  /*0290*/  IMAD R168, R184.reuse, 0x34, RZ ;  /* 0x00000034b8a87824 */ /* 0x040fe400078e02ff */
[C---:B------:R-:W-:Y:S02]  /*02a0*/  IMAD R172, R184.reuse, 0x35, RZ ;  /* 0x00000035b8ac7824 */ /* 0x040fe400078e02ff */
[----:B------:R-:W-:Y:S01]  /*02b0*/  IMAD R176, R184, 0x36, RZ ;  /* 0x00000036b8b07824 */ /* 0x000fe200078e02ff */
[----:B-1----:R-:W-:Y:S01]  /*02c0*/  IADD3 R2, R0, 0xffffffe, RZ ;  /* 0x0ffffffe00027810 */ /* 0x002fe20007ffe0ff */
[C---:B------:R-:W-:Y:S01]  /*02d0*/  IMAD R180, R184.reuse, 0x37, RZ ;  /* 0x00000037b8b47824 */ /* 0x040fe200078e02ff */
[----:B------:R-:W-:Y:S01]  /*02e0*/  IADD3 R0, RZ, -R10, RZ ;  /* 0x8000000aff007210 */ /* 0x000fe20007ffe0ff */
[C---:B------:R-:W-:Y:S01]  /*02f0*/  IMAD R182, R184.reuse, 0x18, RZ ;  /* 0x00000018b8b67824 */ /* 0x040fe200078e02ff */
[----:B------:R1:W2:Y:S01]  /*0300*/  F2I.FTZ.U32.TRUNC.NTZ R3, R2 ;  /* 0x0000000200037305 */ /* 0x0002a2000021f000 */
[----:B------:R-:W-:-:S02]  /*0310*/  IMAD R204, R184, 0x1a, RZ ;  /* 0x0000001ab8cc7824 */ /* 0x000fc400078e02ff */
[C---:B------:R-:W-:Y:S02]  /*0320*/  IMAD R206, R184.reuse, 0x1b, RZ ;  /* 0x0000001bb8ce7824 */ /* 0x040fe400078e02ff */
[C---:B------:R-:W-:Y:S02]  /*0330*/  IMAD R208, R184.reuse, 0x38, RZ ;  /* 0x00000038b8d07824 */ /* 0x040fe400078e02ff */
[C---:B------:R-:W-:Y:S02]  /*0340*/  IMAD R210, R184.reuse, 0x39, RZ ;  /* 0x00000039b8d27824 */ /* 0x040fe400078e02ff */
[----:B-1----:R-:W-:Y:S02]  /*0350*/  IMAD.MOV.U32 R2, RZ, RZ, RZ ;  /* 0x000000ffff027224 */ /* 0x002fe400078e00ff */
[C---:B------:R-:W-:Y:S02]  /*0360*/  IMAD R212, R184.reuse, 0x3a, RZ ;  /* 0x0000003ab8d47824 */ /* 0x040fe400078e02ff */
[----:B------:R-:W-:-:S02]  /*0370*/  IMAD R214, R184, 0x3b, RZ ;  /* 0x0000003bb8d67824 */ /* 0x000fc400078e02ff */
[--C-:B--2---:R-:W-:Y:S02]  /*0380*/  IMAD.MOV R6, RZ, RZ, -R3.reuse ;  /* 0x000000ffff067224 */ /* 0x104fe400078e0a03 */
[----:B------:R-:W-:Y:S02]  /*0390*/  IMAD R216, R184, 0x1c, RZ ;  /* 0x0000001cb8d87824 */ /* 0x000fe400078e02ff */
[----:B------:R-:W-:Y:S02]  /*03a0*/  IMAD R9, R6, R7, RZ ;  /* 0x0000000706097224 */ /* 0x000fe400078e02ff */
[----:B------:R-:W-:Y:S01]  /*03b0*/  IMAD.MOV.U32 R6, RZ, RZ, R8 ;  /* 0x000000ffff067224 */ /* 0x000fe200078e0008 */
[----:B------:R-:W-:Y:S01]  /*03c0*/  IABS R8, R189 ;  /* 0x000000bd00087213 */ /* 0x000fe20000000000 */
[----:B------:R-:W-:-:S06]  /*03d0*/  IMAD.HI.U32 R3, R3, R9, R2 ;  /* 0x0000000903037227 */ /* 0x000fcc00078e0002 */
[----:B------:R-:W-:-:S04]  /*03e0*/  IMAD.HI.U32 R3, R3, R6, RZ ;  /* 0x0000000603037227 */ /* 0x000fc800078e00ff */
[----:B------:R-:W-:-:S05]  /*03f0*/  IMAD R0, R3, R0, R6 ;  /* 0x0000000003007224 */ /* 0x000fca00078e0206 */
[----:B------:R-:W-:-:S13]  /*0400*/  ISETP.GT.U32.AND P1, PT, R7, R0, PT ;  /* 0x000000000700720c */ /* 0x000fda0003f24070 */
[----:B------:R-:W-:Y:S02]  /*0410*/  @!P1 IMAD.IADD R0, R0, 0x1, -R7 ;  /* 0x0000000100009824 */ /* 0x000fe400078e0a07 */
[----:B------:R-:W-:Y:S01]  /*0420*/  @!P1 VIADD R3, R3, 0x1 ;  /* 0x0000000103039836 */ /* 0x000fe20000000000 */
[----:B------:R-:W-:Y:S02]  /*0430*/  ISETP.NE.AND P1, PT, R4, RZ, PT ;  /* 0x000000ff0400720c */ /* 0x000fe40003f25270 */
[----:B------:R-:W-:Y:S02]  /*0440*/  ISETP.GE.U32.AND P0, PT, R0, R7, PT ;  /* 0x000000070000720c */ /* 0x000fe40003f06070 */
[----:B------:R-:W-:-:S04]  /*0450*/  LOP3.LUT R0, R5, R4, RZ, 0x3c, !PT ;  /* 0x0000000405007212 */ /* 0x000fc800078e3cff */
[----:B------:R-:W-:Y:S01]  /*0460*/  ISETP.GE.AND P2, PT, R0, RZ, PT ;  /* 0x000000ff0000720c */ /* 0x000fe20003f46270 */
[----:B------:R-:W-:-:S06]  /*0470*/  VIADD R0, R188, 0xff ;  /* 0x000000ffbc007836 */ /* 0x000fcc0000000000 */
[----:B------:R-:W-:-:S05]  /*0480*/  @P0 VIADD R3, R3, 0x1 ;  /* 0x0000000103030836 */ /* 0x000fca0000000000 */
[----:B------:R-:W-:Y:S02]  /*0490*/  MOV R2, R3 ;  /* 0x0000000300027202 */ /* 0x000fe40000000f00 */
[----:B------:R-:W-:-:S03]  /*04a0*/  SHF.R.S32.HI R3, RZ, 0x1f, R0 ;  /* 0x0000001fff037819 */ /* 0x000fc60000011400 */
[----:B------:R-:W-:Y:S01]  /*04b0*/  @!P2 IMAD.MOV R2, RZ, RZ, -R2 ;  /* 0x000000ffff02a224 */ /* 0x000fe200078e0a02 */
[----:B------:R-:W-:Y:S02]  /*04c0*/  @!P1 LOP3.LUT R2, RZ, R4, RZ, 0x33, !PT ;  /* 0x00000004ff029212 */ /* 0x000fe400078e33ff */
[----:B------:R-:W-:-:S03]  /*04d0*/  LEA.HI R3, R3, R0, RZ, 0x8 ;  /* 0x0000000003037211 */ /* 0x000fc600078f40ff */
[----:B------:R-:W-:Y:S02]  /*04e0*/  IMAD.SHL.U32 R18, R2, 0x4, RZ ;  /* 0x0000000402127824 */ /* 0x000fe400078e00ff */
[----:B------:R-:W-:-:S03]  /*04f0*/  IMAD.MOV R2, RZ, RZ, -R2 ;  /* 0x000000ffff027224 */ /* 0x000fc600078e0a02 */
[----:B------:R-:W-:Y:S01]  /*0500*/  LEA.HI.SX32 R3, R3, -R18, 0x18 ;  /* 0x8000001203037211 */ /* 0x000fe200078fc2ff */
[----:B------:R-:W-:Y:S01]  /*0510*/  IMAD R20, R4, R2, R5 ;  /* 0x0000000204147224 */ /* 0x000fe200078e0205 */
[----:B------:R-:W-:Y:S01]  /*0520*/  MOV R2, RZ ;  /* 0x000000ff00027202 */ /* 0x000fe20000000f00 */
[----:B------:R-:W-:Y:S01]  /*0530*/  IMAD.MOV.U32 R4, RZ, RZ, R8 ;  /* 0x000000ffff047224 */ /* 0x000fe200078e0008 */
[----:B------:R-:W-:Y:S01]  /*0540*/  VIMNMX R19, R3, 0x4, PT ;  /* 0x0000000403137848 */ /* 0x000fe20003fe0100 */
[----:B------:R-:W1:Y:S03]  /*0550*/  S2R R8, SR_TID.X ;  /* 0x0000000000087919 */ /* 0x000e660000002100 */
[----:B------:R-:W-:-:S04]  /*0560*/  IABS R7, R19 ;  /* 0x0000001300077213 */ /* 0x000fc80000000000 */
[----:B------:R-:W2:Y:S08]  /*0570*/  I2F.RP R0, R7 ;  /* 0x0000000700007306 */ /* 0x000eb00000209400 */
[----:B--2---:R-:W2:Y:S01]  /*0580*/  MUFU.RCP R0, R0 ;  /* 0x0000000000007308 */ /* 0x004ea20000001000 */
[C---:B-1----:R-:W-:Y:S01]  /*0590*/  IMAD.SHL.U32 R13, R8.reuse, 0x4, RZ ;  /* 0x00000004080d7824 */ /* 0x042fe200078e00ff */
[----:B------:R-:W-:-:S02]  /*05a0*/  LOP3.LUT R252, R8, 0x3f, RZ, 0xc0, !PT ;  /* 0x0000003f08fc7812 */ /* 0x000fc400078ec0ff */
[----:B--2---:R-:W-:Y:S02]  /*05b0*/  IADD3 R3, R0, 0xffffffe, RZ ;  /* 0x0ffffffe00037810 */ /* 0x004fe40007ffe0ff */
[----:B------:R-:W-:-:S04]  /*05c0*/  IABS R0, R19 ;  /* 0x0000001300007213 */ /* 0x000fc80000000000 */
[----:B------:R-:W1:Y:S01]  /*05d0*/  F2I.FTZ.U32.TRUNC.NTZ R3, R3 ;  /* 0x0000000300037305 */ /* 0x000e62000021f000 */
[----:B------:R-:W-:Y:S02]  /*05e0*/  IMAD.MOV R0, RZ, RZ, -R0 ;  /* 0x000000ffff007224 */ /* 0x000fe400078e0a00 */
[----:B-1----:R-:W-:-:S04]  /*05f0*/  IMAD.MOV R6, RZ, RZ, -R3 ;  /* 0x000000ffff067224 */ /* 0x002fc800078e0a03 */
[----:B------:R-:W-:Y:S01]  /*0600*/  IMAD R5, R6, R7, RZ ;  /* 0x0000000706057224 */ /* 0x000fe200078e02ff */
[----:B------:R-:W-:-:S03]  /*0610*/  IABS R6, R20 ;  /* 0x0000001400067213 */ /* 0x000fc60000000000 */
[----:B------:R-:W-:Y:S02]  /*0620*/  IMAD.HI.U32 R2, R3, R5, R2 ;  /* 0x0000000503027227 */ /* 0x000fe400078e0002 */
[----:B------:R-:W1:Y:S02]  /*0630*/  I2F.RP R5, R4 ;  /* 0x0000000400057306 */ /* 0x000e640000209400 */
[----:B------:R-:W-:Y:S01]  /*0640*/  IMAD.MOV.U32 R3, RZ, RZ, R6 ;  /* 0x000000ffff037224 */ /* 0x000fe200078e0006 */
[----:B------:R-:W-:-:S03]  /*0650*/  IABS R6, R188 ;  /* 0x000000bc00067213 */ /* 0x000fc60000000000 */
[----:B------:R-:W-:-:S04]  /*0660*/  IMAD.HI.U32 R2, R2, R3, RZ ;  /* 0x0000000302027227 */ /* 0x000fc800078e00ff */
[----:B------:R-:W-:-:S05]  /*0670*/  IMAD R0, R2, R0, R3 ;  /* 0x0000000002007224 */ /* 0x000fca00078e0203 */
[----:B------:R-:W-:Y:S01]  /*0680*/  ISETP.GT.U32.AND P1, PT, R7, R0, PT ;  /* 0x000000000700720c */ /* 0x000fe20003f24070 */
[----:B-1----:R-:W1:-:S12]  /*0690*/  MUFU.RCP R5, R5 ;  /* 0x0000000500057308 */ /* 0x002e580000001000 */
[----:B------:R-:W-:Y:S02]  /*06a0*/  @!P1 IMAD.IADD R0, R0, 0x1, -R7 ;  /* 0x0000000100009824 */ /* 0x000fe400078e0a07 */
[----:B------:R-:W-:Y:S01]  /*06b0*/  @!P1 VIADD R2, R2, 0x1 ;  /* 0x0000000102029836 */ /* 0x000fe20000000000 */
[----:B------:R-:W-:Y:S02]  /*06c0*/  ISETP.NE.AND P1, PT, R19, RZ, PT ;  /* 0x000000ff1300720c */ /* 0x000fe40003f25270 */
[----:B------:R-:W-:Y:S02]  /*06d0*/  ISETP.GE.U32.AND P0, PT, R0, R7, PT ;  /* 0x000000070000720c */ /* 0x000fe40003f06070 */
[----:B------:R-:W-:Y:S02]  /*06e0*/  LOP3.LUT R0, R20, R19, RZ, 0x3c, !PT ;  /* 0x0000001314007212 */ /* 0x000fe400078e3cff */
[----:B-1----:R-:W-:Y:S02]  /*06f0*/  IADD3 R3, R5, 0xffffffe, RZ ;  /* 0x0ffffffe05037810 */ /* 0x002fe40007ffe0ff */
[----:B------:R-:W-:Y:S01]  /*0700*/  ISETP.GE.AND P2, PT, R0, RZ, PT ;  /* 0x000000ff0000720c */ /* 0x000fe20003f46270 */
[----:B------:R-:W1:Y:S01]  /*0710*/  I2F.RP R5, R6 ;  /* 0x0000000600057306 */ /* 0x000e620000209400 */
[----:B------:R-:W-:-:S04]  /*0720*/  SHF.R.U32.HI R7, RZ, 0x6, R8 ;  /* 0x00000006ff077819 */ /* 0x000fc80000011608 */
[----:B------:R-:W-:Y:S01]  /*0730*/  SGXT.U32 R7, R7, 0x1 ;  /* 0x000000010707781a */ /* 0x000fe20000000000 */
[----:B------:R-:W-:Y:S02]  /*0740*/  @P0 VIADD R2, R2, 0x1 ;  /* 0x0000000102020836 */ /* 0x000fe40000000000 */
[----:B------:R-:W2:Y:S02]  /*0750*/  F2I.FTZ.U32.TRUNC.NTZ R3, R3 ;  /* 0x0000000300037305 */ /* 0x000ea4000021f000 */
[----:B------:R-:W-:Y:S02]  /*0760*/  IMAD.MOV.U32 R21, RZ, RZ, R2 ;  /* 0x000000ffff157224 */ /* 0x000fe400078e0002 */
[----:B------:R-:W-:-:S03]  /*0770*/  IMAD.MOV.U32 R2, RZ, RZ, RZ ;  /* 0x000000ffff027224 */ /* 0x000fc600078e00ff */
[----:B------:R-:W-:Y:S01]  /*0780*/  @!P2 IADD3 R21, -R21, RZ, RZ ;  /* 0x000000ff1515a210 */ /* 0x000fe20007ffe1ff */
[----:B-1----:R-:W1:Y:S01]  /*0790*/  MUFU.RCP R5, R5 ;  /* 0x0000000500057308 */ /* 0x002e620000001000 */
[----:B------:R-:W-:-:S05]  /*07a0*/  @!P1 LOP3.LUT R21, RZ, R19, RZ, 0x33, !PT ;  /* 0x00000013ff159212 */ /* 0x000fca00078e33ff */
[----:B------:R-:W-:Y:S02]  /*07b0*/  IMAD.SHL.U32 R0, R21, 0x40, RZ ;  /* 0x0000004015007824 */ /* 0x000fe400078e00ff */
[----:B--2---:R-:W-:-:S03]  /*07c0*/  IMAD.MOV R11, RZ, RZ, -R3 ;  /* 0x000000ffff0b7224 */ /* 0x004fc600078e0a03 */
[----:B------:R-:W-:Y:S01]  /*07d0*/  LOP3.LUT R9, R0, R7, RZ, 0xfc, !PT ;  /* 0x0000000700097212 */ /* 0x000fe200078efcff */
[----:B------:R-:W-:-:S03]  /*07e0*/  IMAD R11, R11, R4, RZ ;  /* 0x000000040b0b7224 */ /* 0x000fc600078e02ff */
[----:B------:R-:W-:Y:S01]  /*07f0*/  LOP3.LUT R23, R9, 0x3e, RZ, 0xfc, !PT ;  /* 0x0000003e09177812 */ /* 0x000fe200078efcff */
[----:B------:R-:W-:Y:S01]  /*0800*/  IMAD.HI.U32 R11, R3, R11, R2 ;  /* 0x0000000b030b7227 */ /* 0x000fe200078e0002 */
[----:B------:R-:W-:Y:S02]  /*0810*/  IABS R14, R9 ;  /* 0x00000009000e7213 */ /* 0x000fe40000000000 */
[----:B------:R-:W-:Y:S02]  /*0820*/  IABS R27, R23 ;  /* 0x00000017001b7213 */ /* 0x000fe40000000000 */
[----:B------:R-:W-:Y:S01]  /*0830*/  LOP3.LUT R22, R9, 0x2, RZ, 0xfc, !PT ;  /* 0x0000000209167812 */ /* 0x000fe200078efcff */
[----:B------:R-:W-:Y:S01]  /*0840*/  IMAD.HI.U32 R7, R11, R14, RZ ;  /* 0x0000000e0b077227 */ /* 0x000fe200078e00ff */
[----:B-1----:R-:W-:Y:S02]  /*0850*/  IADD3 R5, R5, 0xffffffe, RZ ;  /* 0x0ffffffe05057810 */ /* 0x002fe40007ffe0ff */
[----:B------:R-:W-:Y:S01]  /*0860*/  SHF.R.S32.HI R2, RZ, 0x6, R8 ;  /* 0x00000006ff027819 */ /* 0x000fe20000011408 */
[C---:B------:R-:W-:Y:S01]  /*0870*/  IMAD.HI.U32 R12, R11.reuse, R27, RZ ;  /* 0x0000001b0b0c7227 */ /* 0x040fe200078e00ff */
[----:B------:R-:W-:Y:S01]  /*0880*/  IABS R16, R22 ;  /* 0x0000001600107213 */ /* 0x000fe20000000000 */
[----:B------:R1:W2:Y:S01]  /*0890*/  F2I.FTZ.U32.TRUNC.NTZ R3, R5 ;  /* 0x0000000500037305 */ /* 0x0002a2000021f000 */
[----:B------:R-:W-:Y:S01]  /*08a0*/  SGXT R2, R2, 0x1 ;  /* 0x000000010202781a */ /* 0x000fe20000000200 */
[----:B------:R-:W-:Y:S01]  /*08b0*/  IMAD.MOV R15, RZ, RZ, -R7 ;  /* 0x000000ffff0f7224 */ /* 0x000fe200078e0a07 */
[----:B------:R-:W-:Y:S01]  /*08c0*/  IADD3 R12, -R12, RZ, RZ ;  /* 0x000000ff0c0c7210 */ /* 0x000fe20007ffe1ff */
[----:B------:R-:W-:Y:S01]  /*08d0*/  IMAD.HI.U32 R10, R11, R16, RZ ;  /* 0x000000100b0a7227 */ /* 0x000fe200078e00ff */
[----:B------:R-:W-:-:S02]  /*08e0*/  LOP3.LUT R2, R2, 0x90, RZ, 0xc0, !PT ;  /* 0x0000009002027812 */ /* 0x000fc400078ec0ff */
[----:B------:R-:W-:Y:S01]  /*08f0*/  ISETP.GE.AND P3, PT, R22, RZ, PT ;  /* 0x000000ff1600720c */ /* 0x000fe20003f66270 */
[----:B------:R-:W-:Y:S01]  /*0900*/  IMAD R27, R4, R12, R27 ;  /* 0x0000000c041b7224 */ /* 0x000fe200078e021b */
[----:B------:R-:W-:Y:S01]  /*0910*/  LOP3.LUT R7, R2, 0x7c, R13, 0x78, !PT ;  /* 0x0000007c02077812 */ /* 0x000fe200078e780d */
[C---:B-1----:R-:W-:Y:S01]  /*0920*/  IMAD R5, R4.reuse, R15, R14 ;  /* 0x0000000f04057224 */ /* 0x042fe200078e020e */
[C---:B------:R-:W-:Y:S01]  /*0930*/  LOP3.LUT R14, R9.reuse, 0x4, RZ, 0xfc, !PT ;  /* 0x00000004090e7812 */ /* 0x040fe200078efcff */
[----:B------:R-:W-:Y:S01]  /*0940*/  IMAD.MOV R17, RZ, RZ, -R10 ;  /* 0x000000ffff117224 */ /* 0x000fe200078e0a0a */
[----:B------:R-:W-:Y:S01]  /*0950*/  ISETP.GT.U32.AND P1, PT, R4, R27, PT ;  /* 0x0000001b0400720c */ /* 0x000fe20003f24070 */
[----:B------:R-:W-:Y:S01]  /*0960*/  IMAD.SHL.U32 R2, R8, 0x100, RZ ;  /* 0x0000010008027824 */ /* 0x000fe200078e00ff */
[C---:B------:R-:W-:Y:S01]  /*0970*/  ISETP.GT.U32.AND P0, PT, R4.reuse, R5, PT ;  /* 0x000000050400720c */ /* 0x040fe20003f04070 */
[C---:B------:R-:W-:Y:S01]  /*0980*/  IMAD R13, R4.reuse, R17, R16 ;  /* 0x00000011040d7224 */ /* 0x040fe200078e0210 */
[----:B------:R-:W-:Y:S01]  /*0990*/  LOP3.LUT R16, R9, 0x6, RZ, 0xfc, !PT ;  /* 0x0000000609107812 */ /* 0x000fe200078efcff */
[----:B--2---:R-:W-:Y:S01]  /*09a0*/  IMAD.MOV R15, RZ, RZ, -R3 ;  /* 0x000000ffff0f7224 */ /* 0x004fe200078e0a03 */
[----:B------:R-:W-:Y:S01]  /*09b0*/  IABS R10, R14 ;  /* 0x0000000e000a7213 */ /* 0x000fe20000000000 */
[----:B------:R-:W-:Y:S01]  /*09c0*/  IMAD.MOV R12, RZ, RZ, -R21 ;  /* 0x000000ffff0c7224 */ /* 0x000fe200078e0a15 */
[----:B------:R-:W-:Y:S01]  /*09d0*/  LOP3.LUT R183, R7, 0x2000, R2, 0xf8, !PT ;  /* 0x0000200007b77812 */ /* 0x000fe200078ef802 */
[----:B------:R-:W-:Y:S01]  /*09e0*/  IMAD R7, R15, R6, RZ ;  /* 0x000000060f077224 */ /* 0x000fe200078e02ff */
[----:B------:R-:W-:Y:S01]  /*09f0*/  IABS R17, R16 ;  /* 0x0000001000117213 */ /* 0x000fe20000000000 */
[----:B------:R-:W-:Y:S01]  /*0a00*/  IMAD.MOV.U32 R15, RZ, RZ, R10 ;  /* 0x000000ffff0f7224 */ /* 0x000fe200078e000a */
[----:B------:R-:W-:Y:S01]  /*0a10*/  MOV R2, RZ ;  /* 0x000000ff00027202 */ /* 0x000fe20000000f00 */
[----:B------:R-:W-:Y:S01]  /*0a20*/  @!P1 IMAD.IADD R27, R27, 0x1, -R4 ;  /* 0x000000011b1b9824 */ /* 0x000fe200078e0a04 */
[----:B------:R-:W-:Y:S01]  /*0a30*/  ISETP.GT.U32.AND P2, PT, R4, R13, PT ;  /* 0x0000000d0400720c */ /* 0x000fe20003f44070 */
[----:B------:R-:W-:Y:S01]  /*0a40*/  IMAD.HI.U32 R10, R11, R17, RZ ;  /* 0x000000110b0a7227 */ /* 0x000fe200078e00ff */
[----:B------:R-:W-:Y:S01]  /*0a50*/  ISETP.GE.AND P5, PT, R14, RZ, PT ;  /* 0x000000ff0e00720c */ /* 0x000fe20003fa6270 */
[----:B------:R-:W-:Y:S01]  /*0a60*/  STL [R1+0x34c], R183 ;  /* 0x00034cb701007387 */ /* 0x000fe20000100800 */
[----:B------:R-:W-:Y:S01]  /*0a70*/  ISETP.GT.U32.AND P6, PT, R4, R27, PT ;  /* 0x0000001b0400720c */ /* 0x000fe20003fc4070 */
[----:B------:R-:W-:Y:S01]  /*0a80*/  IMAD.HI.U32 R7, R3, R7, R2 ;  /* 0x0000000703077227 */ /* 0x000fe200078e0002 */
[C---:B------:R-:W-:Y:S01]  /*0a90*/  LOP3.LUT R14, R9.reuse, 0xa, RZ, 0xfc, !PT ;  /* 0x0000000a090e7812 */ /* 0x040fe200078efcff */
[----:B------:R1:W-:Y:S01]  /*0aa0*/  STL.64 [R1+0x548], R188 ;  /* 0x000548bc01007387 */ /* 0x0003e20000100a00 */
[----:B------:R-:W-:Y:S01]  /*0ab0*/  LOP3.LUT R22, R9, 0xe, RZ, 0xfc, !PT ;  /* 0x0000000e09167812 */ /* 0x000fe200078efcff */
[----:B------:R-:W-:Y:S01]  /*0ac0*/  IMAD.HI.U32 R3, R11, R15, RZ ;  /* 0x0000000f0b037227 */ /* 0x000fe200078e00ff */
[----:B------:R-:W-:-:S02]  /*0ad0*/  LOP3.LUT R24, R9, 0x10, RZ, 0xfc, !PT ;  /* 0x0000001009187812 */ /* 0x000fc400078efcff */
[----:B------:R-:W-:Y:S01]  /*0ae0*/  LOP3.LUT R26, R9, 0x12, RZ, 0xfc, !PT ;  /* 0x00000012091a7812 */ /* 0x000fe200078efcff */
[----:B------:R-:W-:Y:S01]  /*0af0*/  @!P0 IMAD.IADD R5, R5, 0x1, -R4 ;  /* 0x0000000105058824 */ /* 0x000fe200078e0a04 */
[----:B------:R-:W-:Y:S01]  /*0b00*/  IADD3 R3, -R3, RZ, RZ ;  /* 0x000000ff03037210 */ /* 0x000fe20007ffe1ff */
[----:B------:R-:W-:Y:S01]  /*0b10*/  IMAD.MOV R10, RZ, RZ, -R10 ;  /* 0x000000ffff0a7224 */ /* 0x000fe200078e0a0a */
[----:B------:R-:W-:Y:S01]  /*0b20*/  IABS R25, R24 ;  /* 0x0000001800197213 */ /* 0x000fe20000000000 */
[----:B------:R-:W-:Y:S01]  /*0b30*/  @!P2 IMAD.IADD R13, R13, 0x1, -R4 ;  /* 0x000000010d0da824 */ /* 0x000fe200078e0a04 */
[C---:B------:R-:W-:Y:S01]  /*0b40*/  ISETP.GT.U32.AND P1, PT, R4.reuse, R5, PT ;  /* 0x000000050400720c */ /* 0x040fe20003f24070 */
[C---:B------:R-:W-:Y:S01]  /*0b50*/  IMAD R17, R4.reuse, R10, R17 ;  /* 0x0000000a04117224 */ /* 0x040fe200078e0211 */
[----:B------:R-:W-:Y:S01]  /*0b60*/  @!P6 IADD3 R27, R27, -R4, RZ ;  /* 0x800000041b1be210 */ /* 0x000fe20007ffe0ff */
[C---:B------:R-:W-:Y:S01]  /*0b70*/  IMAD R15, R4.reuse, R3, R15 ;  /* 0x00000003040f7224 */ /* 0x040fe200078e020f */
[----:B------:R-:W-:Y:S01]  /*0b80*/  ISETP.GE.AND P6, PT, R9, RZ, PT ;  /* 0x000000ff0900720c */ /* 0x000fe20003fc6270 */
[----:B------:R-:W-:Y:S01]  /*0b90*/  IMAD R2, R19, R12, R20 ;  /* 0x0000000c13027224 */ /* 0x000fe200078e0214 */
[----:B------:R-:W-:-:S02]  /*0ba0*/  ISETP.GT.U32.AND P4, PT, R4, R17, PT ;  /* 0x000000110400720c */ /* 0x000fc40003f84070 */
[----:B------:R-:W-:Y:S01]  /*0bb0*/  ISETP.GT.U32.AND P2, PT, R4, R15, PT ;  /* 0x0000000f0400720c */ /* 0x000fe20003f44070 */
[----:B------:R-:W-:Y:S01]  /*0bc0*/  IMAD.IADD R3, R18, 0x1, R2 ;  /* 0x0000000112037824 */ /* 0x000fe200078e0202 */
[----:B------:R-:W-:Y:S02]  /*0bd0*/  ISETP.GT.U32.AND P0, PT, R4, R13, PT ;  /* 0x0000000d0400720c */ /* 0x000fe40003f04070 */
[----:B------:R-:W-:Y:S01]  /*0be0*/  LOP3.LUT R2, R9, 0x8, RZ, 0xfc, !PT ;  /* 0x0000000809027812 */ /* 0x000fe200078efcff */
[--C-:B------:R-:W-:Y:S01]  /*0bf0*/  @!P1 IMAD.IADD R5, R5, 0x1, -R4.reuse ;  /* 0x0000000105059824 */ /* 0x100fe200078e0a04 */
[----:B------:R-:W-:Y:S02]  /*0c00*/  IABS R19, R14 ;  /* 0x0000000e00137213 */ /* 0x000fe40000000000 */
[----:B------:R-:W-:Y:S02]  /*0c10*/  IABS R10, R2 ;  /* 0x00000002000a7213 */ /* 0x000fe40000000000 */
[----:B------:R-:W-:Y:S01]  /*0c20*/  MOV R12, R5 ;  /* 0x00000005000c7202 */ /* 0x000fe20000000f00 */
[--C-:B------:R-:W-:Y:S01]  /*0c30*/  @!P4 IMAD.IADD R17, R17, 0x1, -R4.reuse ;  /* 0x000000011111c824 */ /* 0x100fe200078e0a04 */
[----:B------:R-:W-:Y:S01]  /*0c40*/  LOP3.LUT R20, R9, 0xc, RZ, 0xfc, !PT ;  /* 0x0000000c09147812 */ /* 0x000fe200078efcff */
[----:B------:R-:W-:Y:S01]  /*0c50*/  @!P2 IMAD.IADD R15, R15, 0x1, -R4 ;  /* 0x000000010f0fa824 */ /* 0x000fe200078e0a04 */
[----:B------:R-:W-:Y:S01]  /*0c60*/  ISETP.GE.AND P2, PT, R14, RZ, PT ;  /* 0x000000ff0e00720c */ /* 0x000fe20003f46270 */
[----:B------:R-:W-:Y:S01]  /*0c70*/  @!P6 IMAD.MOV R12, RZ, RZ, -R12 ;  /* 0x000000ffff0ce224 */ /* 0x000fe200078e0a0c */
[----:B------:R-:W-:Y:S01]  /*0c80*/  ISETP.GT.U32.AND P6, PT, R4, R17, PT ;  /* 0x000000110400720c */ /* 0x000fe20003fc4070 */
[----:B------:R-:W-:Y:S01]  /*0c90*/  @!P0 IMAD.IADD R13, R13, 0x1, -R4 ;  /* 0x000000010d0d8824 */ /* 0x000fe200078e0a04 */
[----:B------:R-:W-:Y:S01]  /*0ca0*/  ISETP.GE.AND P0, PT, R2, RZ, PT ;  /* 0x000000ff0200720c */ /* 0x000fe20003f06270 */
[----:B------:R-:W-:Y:S01]  /*0cb0*/  IMAD.HI.U32 R2, R11, R10, RZ ;  /* 0x0000000a0b027227 */ /* 0x000fe200078e00ff */
[----:B------:R-:W-:-:S02]  /*0cc0*/  ISETP.GT.U32.AND P4, PT, R4, R15, PT ;  /* 0x0000000f0400720c */ /* 0x000fc40003f84070 */
[----:B------:R-:W-:Y:S01]  /*0cd0*/  IABS R14, R22 ;  /* 0x00000016000e7213 */ /* 0x000fe20000000000 */
[----:B------:R-:W-:Y:S01]  /*0ce0*/  IMAD.MOV R5, RZ, RZ, -R2 ;  /* 0x000000ffff057224 */ /* 0x000fe200078e0a02 */
[----:B------:R-:W-:Y:S01]  /*0cf0*/  IABS R21, R20 ;  /* 0x0000001400157213 */ /* 0x000fe20000000000 */
[----:B------:R-:W-:Y:S01]  /*0d00*/  IMAD.HI.U32 R2, R11, R19, RZ ;  /* 0x000000130b027227 */ /* 0x000fe200078e00ff */
[----:B------:R-:W-:Y:S02]  /*0d10*/  MOV R30, R27 ;  /* 0x0000001b001e7202 */ /* 0x000fe40000000f00 */
[----:B------:R-:W-:Y:S01]  /*0d20*/  ISETP.GE.AND P1, PT, R16, RZ, PT ;  /* 0x000000ff1000720c */ /* 0x000fe20003f26270 */
[C---:B------:R-:W-:Y:S01]  /*0d30*/  IMAD R5, R4.reuse, R5, R10 ;  /* 0x0000000504057224 */ /* 0x040fe200078e020a */
[----:B------:R-:W-:Y:S01]  /*0d40*/  LOP3.LUT R28, R9, 0x14, RZ, 0xfc, !PT ;  /* 0x00000014091c7812 */ /* 0x000fe200078efcff */
[----:B------:R-:W-:Y:S01]  /*0d50*/  @!P6 IMAD.IADD R17, R17, 0x1, -R4 ;  /* 0x000000011111e824 */ /* 0x000fe200078e0a04 */
[----:B------:R-:W-:Y:S01]  /*0d60*/  ISETP.GE.AND P6, PT, R23, RZ, PT ;  /* 0x000000ff1700720c */ /* 0x000fe20003fc6270 */
[----:B------:R-:W-:Y:S01]  /*0d70*/  IMAD.MOV R10, RZ, RZ, -R2 ;  /* 0x000000ffff0a7224 */ /* 0x000fe200078e0a02 */
[----:B------:R-:W-:Y:S01]  /*0d80*/  @!P4 IADD3 R15, R15, -R4, RZ ;  /* 0x800000040f0fc210 */ /* 0x000fe20007ffe0ff */
[----:B------:R-:W-:Y:S01]  /*0d90*/  IMAD.MOV.U32 R23, RZ, RZ, R14 ;  /* 0x000000ffff177224 */ /* 0x000fe200078e000e */
[----:B------:R-:W-:Y:S01]  /*0da0*/  ISETP.GT.U32.AND P4, PT, R4, R5, PT ;  /* 0x000000050400720c */ /* 0x000fe20003f84070 */
[----:B------:R-:W-:Y:S01]  /*0db0*/  IMAD.HI.U32 R2, R11, R21, RZ ;  /* 0x000000150b027227 */ /* 0x000fe200078e00ff */
[----:B------:R-:W-:-:S02]  /*0dc0*/  IABS R16, R26 ;  /* 0x0000001a00107213 */ /* 0x000fc40000000000 */
[----:B------:R-:W-:Y:S01]  /*0dd0*/  IABS R18, R28 ;  /* 0x0000001c00127213 */ /* 0x000fe20000000000 */
[----:B------:R-:W-:Y:S01]  /*0de0*/  IMAD.HI.U32 R14, R11, R25, RZ ;  /* 0x000000190b0e7227 */ /* 0x000fe200078e00ff */
[----:B------:R-:W-:Y:S02]  /*0df0*/  IADD3 R2, -R2, RZ, RZ ;  /* 0x000000ff02027210 */ /* 0x000fe40007ffe1ff */
[C---:B------:R-:W-:Y:S01]  /*0e00*/  LOP3.LUT R34, R9.reuse, 0x1c, RZ, 0xfc, !PT ;  /* 0x0000001c09227812 */ /* 0x040fe200078efcff */
[----:B------:R-:W-:Y:S01]  /*0e10*/  IMAD.MOV R14, RZ, RZ, -R14 ;  /* 0x000000ffff0e7224 */ /* 0x000fe200078e0a0e */
[----:B------:R-:W-:Y:S01]  /*0e20*/  LOP3.LUT R32, R9, 0x1a, RZ, 0xfc, !PT ;  /* 0x0000001a09207812 */ /* 0x000fe200078efcff */
[----:B------:R-:W-:Y:S01]  /*0e30*/  IMAD R19, R4, R10, R19 ;  /* 0x0000000a04137224 */ /* 0x000fe200078e0213 */
[----:B------:R-:W-:Y:S01]  /*0e40*/  IABS R33, R34 ;  /* 0x0000002200217213 */ /* 0x000fe20000000000 */
[----:B------:R-:W-:Y:S01]  /*0e50*/  IMAD.HI.U32 R10, R11, R23, RZ ;  /* 0x000000170b0a7227 */ /* 0x000fe200078e00ff */
[----:B------:R-:W-:-:S02]  /*0e60*/  IABS R31, R32 ;  /* 0x00000020001f7213 */ /* 0x000fc40000000000 */
[C---:B------:R-:W-:Y:S01]  /*0e70*/  LOP3.LUT R36, R9.reuse, 0x22, RZ, 0xfc, !PT ;  /* 0x0000002209247812 */ /* 0x040fe200078efcff */
[C---:B------:R-:W-:Y:S01]  /*0e80*/  IMAD R25, R4.reuse, R14, R25 ;  /* 0x0000000e04197224 */ /* 0x040fe200078e0219 */
[C---:B------:R-:W-:Y:S01]  /*0e90*/  LOP3.LUT R38, R9.reuse, 0x30, RZ, 0xfc, !PT ;  /* 0x0000003009267812 */ /* 0x040fe200078efcff */
[----:B------:R-:W-:Y:S01]  /*0ea0*/  IMAD.MOV.U32 R14, RZ, RZ, R13 ;  /* 0x000000ffff0e7224 */ /* 0x000fe200078e000d */
[----:B------:R-:W-:Y:S01]  /*0eb0*/  LOP3.LUT R42, R9, 0x34, RZ, 0xfc, !PT ;  /* 0x00000034092a7812 */ /* 0x000fe200078efcff */
[----:B------:R-:W-:Y:S01]  /*0ec0*/  IMAD.MOV R10, RZ, RZ, -R10 ;  /* 0x000000ffff0a7224 */ /* 0x000fe200078e0a0a */
[----:B------:R-:W-:Y:S01]  /*0ed0*/  IABS R49, R38 ;  /* 0x0000002600317213 */ /* 0x000fe20000000000 */
[----:B------:R-:W-:Y:S01]  /*0ee0*/  IMAD R21, R4, R2, R21 ;  /* 0x0000000204157224 */ /* 0x000fe200078e0215 */
[----:B------:R-:W-:Y:S01]  /*0ef0*/  @!P3 IADD3 R14, -R14, RZ, RZ ;  /* 0x000000ff0e0eb210 */ /* 0x000fe20007ffe1ff */
[----:B------:R-:W-:Y:S01]  /*0f00*/  @!P4 IMAD.IADD R5, R5, 0x1, -R4 ;  /* 0x000000010505c824 */ /* 0x000fe200078e0a04 */
[C---:B------:R-:W-:Y:S01]  /*0f10*/  ISETP.GT.U32.AND P4, PT, R4.reuse, R19, PT ;  /* 0x000000130400720c */ /* 0x040fe20003f84070 */
[C---:B------:R-:W-:Y:S01]  /*0f20*/  IMAD R23, R4.reuse, R10, R23 ;  /* 0x0000000a04177224 */ /* 0x040fe200078e0217 */
[C---:B------:R-:W-:Y:S01]  /*0f30*/  ISETP.GT.U32.AND P3, PT, R4.reuse, R21, PT ;  /* 0x000000150400720c */ /* 0x040fe20003f64070 */
[----:B------:R-:W-:Y:S01]  /*0f40*/  @!P6 IMAD.MOV R30, RZ, RZ, -R30 ;  /* 0x000000ffff1ee224 */ /* 0x000fe200078e0a1e */
[C---:B------:R-:W-:Y:S01]  /*0f50*/  ISETP.GT.U32.AND P6, PT, R4.reuse, R5, PT ;  /* 0x000000050400720c */ /* 0x040fe20003fc4070 */
[----:B------:R-:W-:Y:S01]  /*0f60*/  @!P5 IMAD.MOV R15, RZ, RZ, -R15 ;  /* 0x000000ffff0fd224 */ /* 0x000fe200078e0a0f */
[----:B------:R-:W-:Y:S01]  /*0f70*/  ISETP.GT.U32.AND P5, PT, R4, R23, PT ;  /* 0x000000170400720c */ /* 0x000fe20003fa4070 */
[----:B------:R-:W-:Y:S01]  /*0f80*/  IMAD.HI.U32 R2, R11, R16, RZ ;  /* 0x000000100b027227 */ /* 0x000fe200078e00ff */
[----:B------:R-:W-:-:S02]  /*0f90*/  IABS R53, R42 ;  /* 0x0000002a00357213 */ /* 0x000fc40000000000 */
[----:B------:R-:W-:Y:S01]  /*0fa0*/  LOP3.LUT R40, R9, 0x32, RZ, 0xfc, !PT ;  /* 0x0000003209287812 */ /* 0x000fe200078efcff */
[----:B------:R-:W-:Y:S01]  /*0fb0*/  IMAD.HI.U32 R10, R11, R18, RZ ;  /* 0x000000120b0a7227 */ /* 0x000fe200078e00ff */
[----:B------:R-:W-:Y:S02]  /*0fc0*/  LOP3.LUT R44, R9, 0x36, RZ, 0xfc, !PT ;  /* 0x00000036092c7812 */ /* 0x000fe400078efcff */
[----:B------:R-:W-:Y:S01]  /*0fd0*/  IABS R51, R40 ;  /* 0x0000002800337213 */ /* 0x000fe20000000000 */
[----:B------:R-:W-:Y:S01]  /*0fe0*/  @!P3 IMAD.IADD R21, R21, 0x1, -R4 ;  /* 0x000000011515b824 */ /* 0x000fe200078e0a04 */
[----:B------:R-:W-:Y:S01]  /*0ff0*/  ISETP.GE.AND P3, PT, R24, RZ, PT ;  /* 0x000000ff1800720c */ /* 0x000fe20003f66270 */
[----:B------:R-:W-:Y:S01]  /*1000*/  IMAD.MOV R13, RZ, RZ, -R2 ;  /* 0x000000ffff0d7224 */ /* 0x000fe200078e0a02 */
[-C--:B------:R-:W-:Y:S01]  /*1010*/  @!P6 IADD3 R5, R5, -R4.reuse, RZ ;  /* 0x800000040505e210 */ /* 0x080fe20007ffe0ff */
[----:B------:R-:W-:Y:S01]  /*1020*/  @!P1 IMAD.MOV R17, RZ, RZ, -R17 ;  /* 0x000000ffff119224 */ /* 0x000fe200078e0a11 */
[----:B------:R-:W-:Y:S01]  /*1030*/  @!P5 IADD3 R23, R23, -R4, RZ ;  /* 0x800000041717d210 */ /* 0x000fe20007ffe0ff */
[----:B------:R-:W-:Y:S01]  /*1040*/  IMAD.MOV R27, RZ, RZ, -R10 ;  /* 0x000000ffff1b7224 */ /* 0x000fe200078e0a0a */
[C---:B------:R-:W-:Y:S01]  /*1050*/  ISETP.GT.U32.AND P6, PT, R4.reuse, R25, PT ;  /* 0x000000190400720c */ /* 0x040fe20003fc4070 */
[C---:B------:R-:W-:Y:S01]  /*1060*/  IMAD R13, R4.reuse, R13, R16 ;  /* 0x0000000d040d7224 */ /* 0x040fe200078e0210 */
[----:B------:R-:W-:Y:S01]  /*1070*/  ISETP.GT.U32.AND P5, PT, R4, R21, PT ;  /* 0x000000150400720c */ /* 0x000fe20003fa4070 */
[----:B------:R-:W-:Y:S01]  /*1080*/  IMAD.MOV.U32 R16, RZ, RZ, R5 ;  /* 0x000000ffff107224 */ /* 0x000fe200078e0005 */
[----:B------:R-:W-:Y:S01]  /*1090*/  ISETP.GE.AND P1, PT, R20, RZ, PT ;  /* 0x000000ff1400720c */ /* 0x000fe20003f26270 */
[----:B------:R-:W-:Y:S01]  /*10a0*/  IMAD R5, R4, R27, R18 ;  /* 0x0000001b04057224 */ /* 0x000fe200078e0212 */
[----:B------:R-:W-:Y:S01]  /*10b0*/  LOP3.LUT R20, R9, 0x16, RZ, 0xfc, !PT ;  /* 0x0000001609147812 */ /* 0x000fe200078efcff */
[----:B------:R-:W-:Y:S01]  /*10c0*/  @!P4 IMAD.IADD R19, R19, 0x1, -R4 ;  /* 0x000000011313c824 */ /* 0x000fe200078e0a04 */
[----:B------:R-:W-:Y:S01]  /*10d0*/  LOP3.LUT R24, R9, 0x18, RZ, 0xfc, !PT ;  /* 0x0000001809187812 */ /* 0x000fe200078efcff */
[----:B------:R-:W-:Y:S01]  /*10e0*/  @!P0 IMAD.MOV R16, RZ, RZ, -R16 ;  /* 0x000000ffff108224 */ /* 0x000fe200078e0a10 */
[----:B------:R-:W-:Y:S01]  /*10f0*/  IABS R27, R20 ;  /* 0x00000014001b7213 */ /* 0x000fe20000000000 */
[----:B------:R-:W-:Y:S01]  /*1100*/  IMAD.HI.U32 R10, R11, R31, RZ ;  /* 0x0000001f0b0a7227 */ /* 0x000fe200078e00ff */
[----:B------:R-:W-:-:S02]  /*1110*/  IABS R29, R24 ;  /* 0x00000018001d7213 */ /* 0x000fc40000000000 */
[C---:B------:R-:W-:Y:S01]  /*1120*/  ISETP.GT.U32.AND P4, PT, R4.reuse, R19, PT ;  /* 0x000000130400720c */ /* 0x040fe20003f84070 */
[----:B------:R-:W-:Y:S01]  /*1130*/  @!P6 IMAD.IADD R25, R25, 0x1, -R4 ;  /* 0x000000011919e824 */ /* 0x000fe200078e0a04 */
[----:B------:R-:W-:Y:S01]  /*1140*/  @!P5 IADD3 R21, R21, -R4, RZ ;  /* 0x800000041515d210 */ /* 0x000fe20007ffe0ff */
[----:B------:R-:W-:Y:S01]  /*1150*/  IMAD.HI.U32 R2, R11, R27, RZ ;  /* 0x0000001b0b027227 */ /* 0x000fe200078e00ff */
[C---:B------:R-:W-:Y:S02]  /*1160*/  ISETP.GT.U32.AND P6, PT, R4.reuse, R23, PT ;  /* 0x000000170400720c */ /* 0x040fe40003fc4070 */
[C---:B------:R-:W-:Y:S01]  /*1170*/  ISETP.GT.U32.AND P5, PT, R4.reuse, R13, PT ;  /* 0x0000000d0400720c */ /* 0x040fe20003fa4070 */
[----:B------:R-:W-:Y:S01]  /*1180*/  IMAD.MOV R2, RZ, RZ, -R2 ;  /* 0x000000ffff027224 */ /* 0x000fe200078e0a02 */
[C---:B------:R-:W-:Y:S01]  /*1190*/  ISETP.GT.U32.AND P0, PT, R4.reuse, R25, PT ;  /* 0x000000190400720c */ /* 0x040fe20003f04070 */
[----:B------:R-:W-:Y:S01]  /*11a0*/  IMAD.MOV R10, RZ, RZ, -R10 ;  /* 0x000000ffff0a7224 */ /* 0x000fe200078e0a0a */
[----:B------:R-:W-:Y:S01]  /*11b0*/  @!P1 IADD3 R21, -R21, RZ, RZ ;  /* 0x000000ff15159210 */ /* 0x000fe20007ffe1ff */
[----:B------:R-:W-:Y:S01]  /*11c0*/  IMAD R27, R4, R2, R27 ;  /* 0x00000002041b7224 */ /* 0x000fe200078e021b */
[----:B------:R-:W-:Y:S01]  /*11d0*/  IABS R18, R36 ;  /* 0x0000002400127213 */ /* 0x000fe20000000000 */
[----:B------:R-:W-:Y:S01]  /*11e0*/  IMAD.HI.U32 R2, R11, R29, RZ ;  /* 0x0000001d0b027227 */ /* 0x000fe200078e00ff */
[----:B------:R-:W-:-:S02]  /*11f0*/  LOP3.LUT R46, R9, 0x38, RZ, 0xfc, !PT ;  /* 0x00000038092e7812 */ /* 0x000fc400078efcff */
[----:B------:R-:W-:Y:S01]  /*1200*/  LOP3.LUT R48, R9, 0x3a, RZ, 0xfc, !PT ;  /* 0x0000003a09307812 */ /* 0x000fe200078efcff */
[----:B------:R-:W-:Y:S01]  /*1210*/  @!P6 IMAD.IADD R23, R23, 0x1, -R4 ;  /* 0x000000011717e824 */ /* 0x000fe200078e0a04 */
[C---:B------:R-:W-:Y:S01]  /*1220*/  ISETP.GT.U32.AND P6, PT, R4.reuse, R5, PT ;  /* 0x000000050400720c */ /* 0x040fe20003fc4070 */
[----:B------:R-:W-:Y:S01]  /*1230*/  IMAD.MOV R2, RZ, RZ, -R2 ;  /* 0x000000ffff027224 */ /* 0x000fe200078e0a02 */
[----:B------:R-:W-:Y:S01]  /*1240*/  @!P5 IADD3 R13, R13, -R4, RZ ;  /* 0x800000040d0dd210 */ /* 0x000fe20007ffe0ff */
[----:B------:R-:W-:Y:S01]  /*1250*/  @!P0 IMAD.IADD R25, R25, 0x1, -R4 ;  /* 0x0000000119198824 */ /* 0x000fe200078e0a04 */
[C---:B------:R-:W-:Y:S01]  /*1260*/  ISETP.GT.U32.AND P5, PT, R4.reuse, R27, PT ;  /* 0x0000001b0400720c */ /* 0x040fe20003fa4070 */
[----:B------:R-:W-:Y:S01]  /*1270*/  IMAD R29, R4, R2, R29 ;  /* 0x00000002041d7224 */ /* 0x000fe200078e021d */
[----:B------:R-:W-:Y:S01]  /*1280*/  ISETP.GE.AND P0, PT, R26, RZ, PT ;  /* 0x000000ff1a00720c */ /* 0x000fe20003f06270 */
[----:B------:R-:W-:Y:S01]  /*1290*/  IMAD.HI.U32 R2, R11, R33, RZ ;  /* 0x000000210b027227 */ /* 0x000fe200078e00ff */
[----:B------:R-:W-:-:S02]  /*12a0*/  LOP3.LUT R26, R9, 0x1e, RZ, 0xfc, !PT ;  /* 0x0000001e091a7812 */ /* 0x000fc400078efcff */
[----:B------:R-:W-:Y:S01]  /*12b0*/  IABS R55, R46 ;  /* 0x0000002e00377213 */ /* 0x000fe20000000000 */
[--C-:B------:R-:W-:Y:S01]  /*12c0*/  @!P4 IMAD.IADD R19, R19, 0x1, -R4.reuse ;  /* 0x000000011313c824 */ /* 0x100fe200078e0a04 */
[----:B------:R-:W-:Y:S01]  /*12d0*/  IADD3 R2, -R2, RZ, RZ ;  /* 0x000000ff02027210 */ /* 0x000fe20007ffe1ff */
[--C-:B------:R-:W-:Y:S01]  /*12e0*/  @!P6 IMAD.IADD R5, R5, 0x1, -R4.reuse ;  /* 0x000000010505e824 */ /* 0x100fe200078e0a04 */
[C---:B------:R-:W-:Y:S01]  /*12f0*/  ISETP.GT.U32.AND P6, PT, R4.reuse, R13, PT ;  /* 0x0000000d0400720c */ /* 0x040fe20003fc4070 */
[----:B------:R-:W-:Y:S01]  /*1300*/  @!P2 IMAD.MOV R19, RZ, RZ, -R19 ;  /* 0x000000ffff13a224 */ /* 0x000fe200078e0a13 */
[----:B------:R-:W-:Y:S01]  /*1310*/  IABS R35, R26 ;  /* 0x0000001a00237213 */ /* 0x000fe20000000000 */
[----:B------:R-:W-:Y:S01]  /*1320*/  @!P5 IMAD.IADD R27, R27, 0x1, -R4 ;  /* 0x000000011b1bd824 */ /* 0x000fe200078e0a04 */
[C---:B------:R-:W-:Y:S01]  /*1330*/  ISETP.GT.U32.AND P1, PT, R4.reuse, R5, PT ;  /* 0x000000050400720c */ /* 0x040fe20003f24070 */
[----:B------:R-:W-:Y:S01]  /*1340*/  IMAD R33, R4, R2, R33 ;  /* 0x0000000204217224 */ /* 0x000fe200078e0221 */
[----:B------:R-:W-:Y:S01]  /*1350*/  ISETP.GE.AND P2, PT, R28, RZ, PT ;  /* 0x000000ff1c00720c */ /* 0x000fe20003f46270 */
[----:B------:R-:W-:Y:S01]  /*1360*/  IMAD.HI.U32 R2, R11, R35, RZ ;  /* 0x000000230b027227 */ /* 0x000fe200078e00ff */
[----:B------:R-:W-:-:S02]  /*1370*/  ISETP.GT.U32.AND P5, PT, R4, R27, PT ;  /* 0x0000001b0400720c */ /* 0x000fc40003fa4070 */
[----:B------:R-:W-:Y:S01]  /*1380*/  LOP3.LUT R28, R9, 0x20, RZ, 0xfc, !PT ;  /* 0x00000020091c7812 */ /* 0x000fe200078efcff */
[----:B------:R-:W-:Y:S01]  /*1390*/  IMAD R31, R4, R10, R31 ;  /* 0x0000000a041f7224 */ /* 0x000fe200078e021f */
[----:B------:R-:W-:Y:S01]  /*13a0*/  ISETP.GE.AND P4, PT, R22, RZ, PT ;  /* 0x000000ff1600720c */ /* 0x000fe20003f86270 */
[--C-:B------:R-:W-:Y:S01]  /*13b0*/  @!P6 IMAD.IADD R13, R13, 0x1, -R4.reuse ;  /* 0x000000010d0de824 */ /* 0x100fe200078e0a04 */
[----:B------:R-:W-:Y:S01]  /*13c0*/  ISETP.GT.U32.AND P6, PT, R4, R29, PT ;  /* 0x0000001d0400720c */ /* 0x000fe20003fc4070 */
[----:B------:R-:W-:Y:S01]  /*13d0*/  @!P3 IMAD.MOV R25, RZ, RZ, -R25 ;  /* 0x000000ffff19b224 */ /* 0x000fe200078e0a19 */
[----:B------:R-:W-:Y:S01]  /*13e0*/  IABS R22, R28 ;  /* 0x0000001c00167213 */ /* 0x000fe20000000000 */
[--C-:B------:R-:W-:Y:S01]  /*13f0*/  @!P1 IMAD.IADD R5, R5, 0x1, -R4.reuse ;  /* 0x0000000105059824 */ /* 0x100fe200078e0a04 */
[----:B------:R-:W-:Y:S02]  /*1400*/  IADD3 R10, -R2, RZ, RZ ;  /* 0x000000ff020a7210 */ /* 0x000fe40007ffe1ff */
[C---:B------:R-:W-:Y:S01]  /*1410*/  ISETP.GT.U32.AND P1, PT, R4.reuse, R31, PT ;  /* 0x0000001f0400720c */ /* 0x040fe20003f24070 */
[----:B------:R-:W-:Y:S01]  /*1420*/  @!P5 IMAD.IADD R27, R27, 0x1, -R4 ;  /* 0x000000011b1bd824 */ /* 0x000fe200078e0a04 */
[----:B------:R-:W-:Y:S01]  /*1430*/  ISETP.GT.U32.AND P5, PT, R4, R33, PT ;  /* 0x000000210400720c */ /* 0x000fe20003fa4070 */
[----:B------:R-:W-:Y:S01]  /*1440*/  IMAD.HI.U32 R2, R11, R22, RZ ;  /* 0x000000160b027227 */ /* 0x000fe200078e00ff */
[----:B------:R-:W-:-:S03]  /*1450*/  IABS R57, R48 ;  /* 0x0000003000397213 */ /* 0x000fc60000000000 */
[----:B------:R-:W-:Y:S01]  /*1460*/  @!P6 IMAD.IADD R29, R29, 0x1, -R4 ;  /* 0x000000011d1de824 */ /* 0x000fe200078e0a04 */
[----:B------:R-:W-:Y:S01]  /*1470*/  ISETP.GE.AND P6, PT, R20, RZ, PT ;  /* 0x000000ff1400720c */ /* 0x000fe20003fc6270 */
[----:B------:R-:W-:Y:S01]  /*1480*/  IMAD.MOV R37, RZ, RZ, -R2 ;  /* 0x000000ffff257224 */ /* 0x000fe200078e0a02 */
[----:B------:R-:W-:Y:S01]  /*1490*/  MOV R20, R5 ;  /* 0x0000000500147202 */ /* 0x000fe20000000f00 */
[C---:B------:R-:W-:Y:S02]  /*14a0*/  IMAD R35, R4.reuse, R10, R35 ;  /* 0x0000000a04237224 */ /* 0x040fe400078e0223 */
[C---:B------:R-:W-:Y:S01]  /*14b0*/  IMAD R5, R4.reuse, R37, R22 ;  /* 0x0000002504057224 */ /* 0x040fe200078e0216 */
[----:B------:R-:W-:Y:S01]  /*14c0*/  LOP3.LUT R22, R9, 0x24, RZ, 0xfc, !PT ;  /* 0x0000002409167812 */ /* 0x000fe200078efcff */
[----:B------:R-:W-:Y:S01]  /*14d0*/  @!P1 IMAD.IADD R31, R31, 0x1, -R4 ;  /* 0x000000011f1f9824 */ /* 0x000fe200078e0a04 */
[----:B------:R-:W-:Y:S01]  /*14e0*/  @!P5 IADD3 R33, R33, -R4, RZ ;  /* 0x800000042121d210 */ /* 0x000fe20007ffe0ff */
[----:B------:R-:W-:Y:S01]  /*14f0*/  IMAD.MOV.U32 R10, RZ, RZ, R18 ;  /* 0x000000ffff0a7224 */ /* 0x000fe200078e0012 */
[----:B------:R-:W-:Y:S01]  /*1500*/  ISETP.GT.U32.AND P5, PT, R4, R29, PT ;  /* 0x0000001d0400720c */ /* 0x000fe20003fa4070 */
[----:B------:R-:W-:Y:S01]  /*1510*/  IMAD.MOV.U32 R18, RZ, RZ, R13 ;  /* 0x000000ffff127224 */ /* 0x000fe200078e000d */
[----:B------:R-:W-:Y:S01]  /*1520*/  ISETP.GE.AND P1, PT, R24, RZ, PT ;  /* 0x000000ff1800720c */ /* 0x000fe20003f26270 */
[----:B------:R-:W-:Y:S01]  /*1530*/  IMAD.HI.U32 R2, R11, R10, RZ ;  /* 0x0000000a0b027227 */ /* 0x000fe200078e00ff */
[----:B------:R-:W-:-:S02]  /*1540*/  ISETP.GT.U32.AND P3, PT, R4, R35, PT ;  /* 0x000000230400720c */ /* 0x000fc40003f64070 */
[----:B------:R-:W-:Y:S01]  /*1550*/  LOP3.LUT R24, R9, 0x26, RZ, 0xfc, !PT ;  /* 0x0000002609187812 */ /* 0x000fe200078efcff */
[----:B------:R-:W-:Y:S02]  /*1560*/  IMAD.MOV R13, RZ, RZ, -R2 ;  /* 0x000000ffff0d7224 */ /* 0x000fe400078e0a02 */
[----:B------:R-:W-:Y:S01]  /*1570*/  @!P4 IMAD.MOV R23, RZ, RZ, -R23 ;  /* 0x000000ffff17c224 */ /* 0x000fe200078e0a17 */
[C---:B------:R-:W-:Y:S01]  /*1580*/  ISETP.GT.U32.AND P4, PT, R4.reuse, R31, PT ;  /* 0x0000001f0400720c */ /* 0x040fe20003f84070 */
[----:B------:R-:W-:Y:S01]  /*1590*/  IMAD R13, R4, R13, R10 ;  /* 0x0000000d040d7224 */ /* 0x000fe200078e020a */
[----:B------:R-:W-:Y:S01]  /*15a0*/  LOP3.LUT R10, R8, 0x7f, RZ, 0xc0, !PT ;  /* 0x0000007f080a7812 */ /* 0x000fe200078ec0ff */
[----:B------:R-:W-:Y:S01]  /*15b0*/  @!P2 IMAD.MOV R20, RZ, RZ, -R20 ;  /* 0x000000ffff14a224 */ /* 0x000fe200078e0a14 */
[----:B------:R-:W-:Y:S01]  /*15c0*/  @!P5 IADD3 R29, R29, -R4, RZ ;  /* 0x800000041d1dd210 */ /* 0x000fe20007ffe0ff */
[----:B------:R-:W-:Y:S01]  /*15d0*/  @!P0 IMAD.MOV R18, RZ, RZ, -R18 ;  /* 0x000000ffff128224 */ /* 0x000fe200078e0a12 */
[----:B------:R-:W-:Y:S01]  /*15e0*/  ISETP.GT.U32.AND P5, PT, R4, R5, PT ;  /* 0x000000050400720c */ /* 0x000fe20003fa4070 */
[----:B------:R-:W-:Y:S01]  /*15f0*/  IMAD.SHL.U32 R2, R8, 0x10, RZ ;  /* 0x0000001008027824 */ /* 0x000fe200078e00ff */
[----:B------:R-:W-:Y:S01]  /*1600*/  ISETP.GE.AND P2, PT, R32, RZ, PT ;  /* 0x000000ff2000720c */ /* 0x000fe20003f46270 */
[----:B------:R-:W-:Y:S01]  /*1610*/  @!P1 IMAD.MOV R29, RZ, RZ, -R29 ;  /* 0x000000ffff1d9224 */ /* 0x000fe200078e0a1d */
[----:B------:R-:W-:Y:S01]  /*1620*/  ISETP.GT.U32.AND P0, PT, R4, R33, PT ;  /* 0x000000210400720c */ /* 0x000fe20003f04070 */
[----:B------:R-:W-:Y:S01]  /*1630*/  @!P6 IMAD.MOV R27, RZ, RZ, -R27 ;  /* 0x000000ffff1be224 */ /* 0x000fe200078e0a1b */
[----:B------:R-:W-:Y:S01]  /*1640*/  IABS R32, R22 ;  /* 0x0000001600207213 */ /* 0x000fe20000000000 */
[----:B------:R-:W-:Y:S01]  /*1650*/  @!P4 IMAD.IADD R31, R31, 0x1, -R4 ;  /* 0x000000011f1fc824 */ /* 0x000fe200078e0a04 */
[----:B------:R-:W-:Y:S01]  /*1660*/  ISETP.GE.AND P6, PT, R34, RZ, PT ;  /* 0x000000ff2200720c */ /* 0x000fe20003fc6270 */
[----:B------:R-:W-:Y:S01]  /*1670*/  IMAD R3, R3, 0x100, R10 ;  /* 0x0000010003037824 */ /* 0x000fe200078e020a */
[----:B------:R-:W-:-:S02]  /*1680*/  LOP3.LUT R37, R2, 0x70, RZ, 0xc0, !PT ;  /* 0x0000007002257812 */ /* 0x000fc400078ec0ff */
[----:B------:R-:W-:Y:S01]  /*1690*/  @!P3 IADD3 R35, R35, -R4, RZ ;  /* 0x800000042323b210 */ /* 0x000fe20007ffe0ff */
[--C-:B------:R-:W-:Y:S01]  /*16a0*/  @!P5 IMAD.IADD R5, R5, 0x1, -R4.reuse ;  /* 0x000000010505d824 */ /* 0x100fe200078e0a04 */
[----:B------:R-:W-:Y:S02]  /*16b0*/  LEA R2, R10, R37, 0x7 ;  /* 0x000000250a027211 */ /* 0x000fe400078e38ff */
[----:B------:R-:W-:Y:S01]  /*16c0*/  @!P2 IADD3 R31, -R31, RZ, RZ ;  /* 0x000000ff1f1fa210 */ /* 0x000fe20007ffe1ff */
[----:B------:R-:W-:Y:S01]  /*16d0*/  @!P0 IMAD.IADD R33, R33, 0x1, -R4 ;  /* 0x0000000121218824 */ /* 0x000fe200078e0a04 */
[----:B------:R-:W-:Y:S02]  /*16e0*/  ISETP.GT.U32.AND P1, PT, R4, R5, PT ;  /* 0x000000050400720c */ /* 0x000fe40003f24070 */
[----:B------:R-:W-:Y:S01]  /*16f0*/  ISETP.GE.AND P2, PT, R22, RZ, PT ;  /* 0x000000ff1600720c */ /* 0x000fe20003f46270 */
[----:B------:R-:W-:Y:S01]  /*1700*/  IMAD.HI.U32 R22, R11, R32, RZ ;  /* 0x000000200b167227 */ /* 0x000fe200078e00ff */
[----:B------:R-:W-:-:S02]  /*1710*/  IABS R39, R24 ;  /* 0x0000001800277213 */ /* 0x000fc40000000000 */
[----:B------:R-:W-:Y:S01]  /*1720*/  ISETP.GT.U32.AND P5, PT, R4, R35, PT ;  /* 0x000000230400720c */ /* 0x000fe20003fa4070 */
[----:B------:R-:W-:Y:S01]  /*1730*/  IMAD.MOV R37, RZ, RZ, -R22 ;  /* 0x000000ffff257224 */ /* 0x000fe200078e0a16 */
[----:B------:R-:W-:Y:S01]  /*1740*/  ISETP.GE.AND P4, PT, R26, RZ, PT ;  /* 0x000000ff1a00720c */ /* 0x000fe20003f86270 */
[----:B------:R-:W-:Y:S01]  /*1750*/  @!P6 IMAD.MOV R33, RZ, RZ, -R33 ;  /* 0x000000ffff21e224 */ /* 0x000fe200078e0a21 */
[----:B------:R-:W-:Y:S01]  /*1760*/  ISETP.GE.AND P6, PT, R24, RZ, PT ;  /* 0x000000ff1800720c */ /* 0x000fe20003fc6270 */
[C---:B------:R-:W-:Y:S01]  /*1770*/  IMAD R37, R4.reuse, R37, R32 ;  /* 0x0000002504257224 */ /* 0x040fe200078e0220 */
[----:B------:R-:W-:Y:S01]  /*1780*/  LOP3.LUT R26, R9, 0x28, RZ, 0xfc, !PT ;  /* 0x00000028091a7812 */ /* 0x000fe200078efcff */
[----:B------:R-:W-:Y:S01]  /*1790*/  @!P1 IMAD.IADD R5, R5, 0x1, -R4 ;  /* 0x0000000105059824 */ /* 0x000fe200078e0a04 */
[----:B------:R-:W-:Y:S01]  /*17a0*/  ISETP.GT.U32.AND P1, PT, R4, R13, PT ;  /* 0x0000000d0400720c */ /* 0x000fe20003f24070 */
[----:B------:R-:W-:Y:S01]  /*17b0*/  IMAD.HI.U32 R24, R11, R39, RZ ;  /* 0x000000270b187227 */ /* 0x000fe200078e00ff */
[----:B------:R-:W-:-:S02]  /*17c0*/  IABS R41, R26 ;  /* 0x0000001a00297213 */ /* 0x000fc40000000000 */
[----:B------:R-:W-:Y:S01]  /*17d0*/  ISETP.GE.AND P3, PT, R36, RZ, PT ;  /* 0x000000ff2400720c */ /* 0x000fe20003f66270 */
[----:B------:R-:W-:Y:S01]  /*17e0*/  IMAD.MOV R24, RZ, RZ, -R24 ;  /* 0x000000ffff187224 */ /* 0x000fe200078e0a18 */
[----:B------:R-:W-:Y:S01]  /*17f0*/  LOP3.LUT R32, R9, 0x2c, RZ, 0xfc, !PT ;  /* 0x0000002c09207812 */ /* 0x000fe200078efcff */
[--C-:B------:R-:W-:Y:S01]  /*1800*/  @!P5 IMAD.IADD R35, R35, 0x1, -R4.reuse ;  /* 0x000000012323d824 */ /* 0x100fe200078e0a04 */
[----:B------:R-:W-:Y:S01]  /*1810*/  ISETP.GE.AND P5, PT, R26, RZ, PT ;  /* 0x000000ff1a00720c */ /* 0x000fe20003fa6270 */
[----:B------:R-:W-:Y:S01]  /*1820*/  IMAD R39, R4, R24, R39 ;  /* 0x0000001804277224 */ /* 0x000fe200078e0227 */
[----:B------:R-:W-:Y:S01]  /*1830*/  LOP3.LUT R36, R9, 0x2e, RZ, 0xfc, !PT ;  /* 0x0000002e09247812 */ /* 0x000fe200078efcff */
[----:B------:R-:W-:Y:S01]  /*1840*/  IMAD.HI.U32 R26, R11, R41, RZ ;  /* 0x000000290b1a7227 */ /* 0x000fe200078e00ff */
[----:B------:R-:W-:Y:S02]  /*1850*/  LOP3.LUT R34, R9, 0x2a, RZ, 0xfc, !PT ;  /* 0x0000002a09227812 */ /* 0x000fe400078efcff */
[----:B------:R-:W-:Y:S01]  /*1860*/  IABS R45, R32 ;  /* 0x00000020002d7213 */ /* 0x000fe20000000000 */
[----:B------:R-:W-:Y:S01]  /*1870*/  @!P1 IMAD.IADD R13, R13, 0x1, -R4 ;  /* 0x000000010d0d9824 */ /* 0x000fe200078e0a04 */
[----:B------:R-:W-:Y:S01]  /*1880*/  IADD3 R26, -R26, RZ, RZ ;  /* 0x000000ff1a1a7210 */ /* 0x000fe20007ffe1ff */
[----:B------:R-:W-:Y:S01]  /*1890*/  @!P4 IMAD.MOV R35, RZ, RZ, -R35 ;  /* 0x000000ffff23c224 */ /* 0x000fe200078e0a23 */
[----:B------:R-:W-:Y:S01]  /*18a0*/  IABS R47, R36 ;  /* 0x00000024002f7213 */ /* 0x000fe20000000000 */
[----:B------:R-:W-:Y:S01]  /*18b0*/  IMAD.HI.U32 R10, R11, R45, RZ ;  /* 0x0000002d0b0a7227 */ /* 0x000fe200078e00ff */
[----:B------:R-:W-:-:S02]  /*18c0*/  ISETP.GT.U32.AND P1, PT, R4, R13, PT ;  /* 0x0000000d0400720c */ /* 0x000fc40003f24070 */
[----:B------:R-:W-:Y:S01]  /*18d0*/  IABS R43, R34 ;  /* 0x00000022002b7213 */ /* 0x000fe20000000000 */
[----:B------:R-:W-:Y:S01]  /*18e0*/  IMAD R41, R4, R26, R41 ;  /* 0x0000001a04297224 */ /* 0x000fe200078e0229 */
[----:B------:R-:W-:Y:S01]  /*18f0*/  ISETP.GE.AND P0, PT, R28, RZ, PT ;  /* 0x000000ff1c00720c */ /* 0x000fe20003f06270 */
[----:B------:R-:W-:Y:S01]  /*1900*/  IMAD.HI.U32 R22, R11, R47, RZ ;  /* 0x0000002f0b167227 */ /* 0x000fe200078e00ff */
[----:B------:R-:W-:-:S03]  /*1910*/  LOP3.LUT R152, R2, 0x10, RZ, 0x3c, !PT ;  /* 0x0000001002987812 */ /* 0x000fc600078e3cff */
[----:B------:R-:W-:Y:S02]  /*1920*/  IMAD.HI.U32 R28, R11, R43, RZ ;  /* 0x0000002b0b1c7227 */ /* 0x000fe400078e00ff */
[----:B------:R2:W-:Y:S02]  /*1930*/  STL [R1+0x544], R152 ;  /* 0x0005449801007387 */ /* 0x0005e40000100800 */
[----:B------:R-:W-:Y:S01]  /*1940*/  @!P1 IMAD.IADD R13, R13, 0x1, -R4 ;  /* 0x000000010d0d9824 */ /* 0x000fe200078e0a04 */
[----:B------:R-:W-:Y:S01]  /*1950*/  ISETP.GT.U32.AND P1, PT, R4, R37, PT ;  /* 0x000000250400720c */ /* 0x000fe20003f24070 */
[----:B------:R-:W-:Y:S02]  /*1960*/  IMAD.MOV R10, RZ, RZ, -R10 ;  /* 0x000000ffff0a7224 */ /* 0x000fe400078e0a0a */
[----:B------:R-:W-:Y:S02]  /*1970*/  IMAD.MOV R22, RZ, RZ, -R22 ;  /* 0x000000ffff167224 */ /* 0x000fe400078e0a16 */
[----:B------:R-:W-:-:S02]  /*1980*/  IMAD.MOV R28, RZ, RZ, -R28 ;  /* 0x000000ffff1c7224 */ /* 0x000fc400078e0a1c */
[C---:B------:R-:W-:Y:S02]  /*1990*/  IMAD R45, R4.reuse, R10, R45 ;  /* 0x0000000a042d7224 */ /* 0x040fe400078e022d */
[C---:B------:R-:W-:Y:S02]  /*19a0*/  IMAD R47, R4.reuse, R22, R47 ;  /* 0x00000016042f7224 */ /* 0x040fe400078e022f */
[----:B------:R-:W-:Y:S02]  /*19b0*/  IMAD.MOV.U32 R10, RZ, RZ, R5 ;  /* 0x000000ffff0a7224 */ /* 0x000fe400078e0005 */
[----:B------:R-:W-:Y:S01]  /*19c0*/  @!P1 IADD3 R37, R37, -R4, RZ ;  /* 0x8000000425259210 */ /* 0x000fe20007ffe0ff */
[----:B------:R-:W-:Y:S01]  /*19d0*/  IMAD.MOV.U32 R22, RZ, RZ, R13 ;  /* 0x000000ffff167224 */ /* 0x000fe200078e000d */
[C---:B------:R-:W-:Y:S01]  /*19e0*/  ISETP.GT.U32.AND P1, PT, R4.reuse, R39, PT ;  /* 0x000000270400720c */ /* 0x040fe20003f24070 */
[----:B------:R-:W-:Y:S02]  /*19f0*/  IMAD R43, R4, R28, R43 ;  /* 0x0000001c042b7224 */ /* 0x000fe400078e022b */
[----:B------:R-:W-:Y:S01]  /*1a00*/  @!P0 IMAD.MOV R10, RZ, RZ, -R10 ;  /* 0x000000ffff0a8224 */ /* 0x000fe200078e0a0a */
[----:B------:R-:W-:Y:S01]  /*1a10*/  @!P3 IADD3 R22, -R22, RZ, RZ ;  /* 0x000000ff1616b210 */ /* 0x000fe20007ffe1ff */
[----:B------:R-:W-:Y:S01]  /*1a20*/  IMAD.HI.U32 R24, R11, R49, RZ ;  /* 0x000000310b187227 */ /* 0x000fe200078e00ff */
[----:B------:R-:W-:-:S03]  /*1a30*/  ISETP.GT.U32.AND P3, PT, R4, R43, PT ;  /* 0x0000002b0400720c */ /* 0x000fc60003f64070 */
[----:B------:R-:W-:Y:S02]  /*1a40*/  IMAD.MOV R24, RZ, RZ, -R24 ;  /* 0x000000ffff187224 */ /* 0x000fe400078e0a18 */
[----:B------:R-:W-:-:S04]  /*1a50*/  IMAD.HI.U32 R28, R11, R53, RZ ;  /* 0x000000350b1c7227 */ /* 0x000fc800078e00ff */
[--C-:B------:R-:W-:Y:S01]  /*1a60*/  @!P1 IMAD.IADD R39, R39, 0x1, -R4.reuse ;  /* 0x0000000127279824 */ /* 0x100fe200078e0a04 */
[C---:B------:R-:W-:Y:S01]  /*1a70*/  ISETP.GT.U32.AND P1, PT, R4.reuse, R41, PT ;  /* 0x000000290400720c */ /* 0x040fe20003f24070 */
[C---:B------:R-:W-:Y:S01]  /*1a80*/  IMAD R49, R4.reuse, R24, R49 ;  /* 0x0000001804317224 */ /* 0x040fe200078e0231 */
[----:B------:R-:W-:Y:S01]  /*1a90*/  IABS R24, R44 ;  /* 0x0000002c00187213 */ /* 0x000fe20000000000 */
[----:B------:R-:W-:Y:S01]  /*1aa0*/  @!P3 IMAD.IADD R43, R43, 0x1, -R4 ;  /* 0x000000012b2bb824 */ /* 0x000fe200078e0a04 */
[----:B------:R-:W-:Y:S01]  /*1ab0*/  ISETP.GT.U32.AND P0, PT, R4, R39, PT ;  /* 0x000000270400720c */ /* 0x000fe20003f04070 */
[----:B------:R-:W-:Y:S02]  /*1ac0*/  IMAD.MOV R28, RZ, RZ, -R28 ;  /* 0x000000ffff1c7224 */ /* 0x000fe400078e0a1c */
[----:B------:R-:W-:-:S04]  /*1ad0*/  IMAD.HI.U32 R26, R11, R51, RZ ;  /* 0x000000330b1a7227 */ /* 0x000fc800078e00ff */
[C---:B------:R-:W-:Y:S01]  /*1ae0*/  IMAD R53, R4.reuse, R28, R53 ;  /* 0x0000001c04357224 */ /* 0x040fe200078e0235 */
[----:B------:R-:W-:Y:S01]  /*1af0*/  LOP3.LUT R28, R9, 0x3c, RZ, 0xfc, !PT ;  /* 0x0000003c091c7812 */ /* 0x000fe200078efcff */
[----:B------:R-:W-:Y:S01]  /*1b00*/  IMAD.HI.U32 R5, R11, R24, RZ ;  /* 0x000000180b057227 */ /* 0x000fe200078e00ff */
[-C--:B------:R-:W-:Y:S02]  /*1b10*/  @!P1 IADD3 R41, R41, -R4.reuse, RZ ;  /* 0x8000000429299210 */ /* 0x080fe40007ffe0ff */
[C---:B------:R-:W-:Y:S01]  /*1b20*/  ISETP.GT.U32.AND P1, PT, R4.reuse, R37, PT ;  /* 0x000000250400720c */ /* 0x040fe20003f24070 */
[----:B------:R-:W-:Y:S01]  /*1b30*/  IMAD.HI.U32 R9, R11, R55, RZ ;  /* 0x000000370b097227 */ /* 0x000fe200078e00ff */
[C---:B------:R-:W-:Y:S02]  /*1b40*/  ISETP.GT.U32.AND P4, PT, R4.reuse, R41, PT ;  /* 0x000000290400720c */ /* 0x040fe40003f84070 */
[----:B------:R-:W-:Y:S01]  /*1b50*/  @!P0 IADD3 R39, R39, -R4, RZ ;  /* 0x8000000427278210 */ /* 0x000fe20007ffe0ff */
[----:B------:R-:W-:Y:S01]  /*1b60*/  IMAD.HI.U32 R13, R11, R57, RZ ;  /* 0x000000390b0d7227 */ /* 0x000fe200078e00ff */
[----:B------:R-:W-:-:S02]  /*1b70*/  ISETP.GT.U32.AND P0, PT, R4, R47, PT ;  /* 0x0000002f0400720c */ /* 0x000fc40003f04070 */
[----:B------:R-:W-:Y:S01]  /*1b80*/  IABS R59, R28 ;  /* 0x0000001c003b7213 */ /* 0x000fe20000000000 */
[----:B------:R-:W-:Y:S01]  /*1b90*/  IMAD.MOV R9, RZ, RZ, -R9 ;  /* 0x000000ffff097224 */ /* 0x000fe200078e0a09 */
[----:B------:R-:W-:Y:S01]  /*1ba0*/  IADD3 R26, -R26, RZ, RZ ;  /* 0x000000ff1a1a7210 */ /* 0x000fe20007ffe1ff */
[----:B------:R-:W-:Y:S02]  /*1bb0*/  IMAD.MOV R5, RZ, RZ, -R5 ;  /* 0x000000ffff057224 */ /* 0x000fe400078e0a05 */
[--C-:B------:R-:W-:Y:S01]  /*1bc0*/  @!P1 IMAD.IADD R37, R37, 0x1, -R4.reuse ;  /* 0x0000000125259824 */ /* 0x100fe200078e0a04 */
[C---:B------:R-:W-:Y:S01]  /*1bd0*/  ISETP.GT.U32.AND P1, PT, R4.reuse, R45, PT ;  /* 0x0000002d0400720c */ /* 0x040fe20003f24070 */
[----:B------:R-:W-:Y:S01]  /*1be0*/  @!P4 IMAD.IADD R41, R41, 0x1, -R4 ;  /* 0x000000012929c824 */ /* 0x000fe200078e0a04 */
[----:B------:R-:W-:Y:S01]  /*1bf0*/  ISETP.GT.U32.AND P4, PT, R4, R49, PT ;  /* 0x000000310400720c */ /* 0x000fe20003f84070 */
[----:B------:R-:W-:-:S03]  /*1c00*/  IMAD.HI.U32 R11, R11, R59, RZ ;  /* 0x0000003b0b0b7227 */ /* 0x000fc600078e00ff */
[----:B------:R-:W-:Y:S01]  /*1c10*/  @!P5 IADD3 R41, -R41, RZ, RZ ;  /* 0x000000ff2929d210 */ /* 0x000fe20007ffe1ff */
[--C-:B------:R-:W-:Y:S01]  /*1c20*/  @!P0 IMAD.IADD R47, R47, 0x1, -R4.reuse ;  /* 0x000000012f2f8824 */ /* 0x100fe200078e0a04 */
[----:B------:R-:W-:Y:S01]  /*1c30*/  IADD3 R11, -R11, RZ, RZ ;  /* 0x000000ff0b0b7210 */ /* 0x000fe20007ffe1ff */
[C---:B------:R-:W-:Y:S02]  /*1c40*/  IMAD R51, R4.reuse, R26, R51 ;  /* 0x0000001a04337224 */ /* 0x040fe400078e0233 */
[C---:B------:R-:W-:Y:S02]  /*1c50*/  IMAD R55, R4.reuse, R9, R55 ;  /* 0x0000000904377224 */ /* 0x040fe400078e0237 */
[--C-:B------:R-:W-:Y:S01]  /*1c60*/  @!P1 IMAD.IADD R45, R45, 0x1, -R4.reuse ;  /* 0x000000012d2d9824 */ /* 0x100fe200078e0a04 */
[C---:B------:R-:W-:Y:S01]  /*1c70*/  ISETP.GT.U32.AND P1, PT, R4.reuse, R43, PT ;  /* 0x0000002b0400720c */ /* 0x040fe20003f24070 */
[----:B------:R-:W-:Y:S01]  /*1c80*/  @!P4 IMAD.IADD R49, R49, 0x1, -R4 ;  /* 0x000000013131c824 */ /* 0x000fe200078e0a04 */
[C---:B------:R-:W-:Y:S01]  /*1c90*/  ISETP.GT.U32.AND P4, PT, R4.reuse, R47, PT ;  /* 0x0000002f0400720c */ /* 0x040fe20003f84070 */
[----:B------:R-:W-:Y:S01]  /*1ca0*/  @!P2 IMAD.MOV R37, RZ, RZ, -R37 ;  /* 0x000000ffff25a224 */ /* 0x000fe200078e0a25 */
[C---:B------:R-:W-:Y:S01]  /*1cb0*/  ISETP.GT.U32.AND P3, PT, R4.reuse, R51, PT ;  /* 0x000000330400720c */ /* 0x040fe20003f64070 */
[C---:B------:R-:W-:Y:S01]  /*1cc0*/  IMAD R59, R4.reuse, R11, R59 ;  /* 0x0000000b043b7224 */ /* 0x040fe200078e023b */
[C---:B------:R-:W-:Y:S01]  /*1cd0*/  ISETP.GT.U32.AND P2, PT, R4.reuse, R49, PT ;  /* 0x000000310400720c */ /* 0x040fe20003f44070 */
[----:B------:R-:W-:Y:S01]  /*1ce0*/  IMAD.MOV R26, RZ, RZ, -R13 ;  /* 0x000000ffff1a7224 */ /* 0x000fe200078e0a0d */
[----:B------:R-:W-:Y:S01]  /*1cf0*/  IABS R11, R3 ;  /* 0x00000003000b7213 */ /* 0x000fe20000000000 */
[C---:B------:R-:W-:Y:S01]  /*1d00*/  IMAD R13, R4.reuse, R5, R24 ;  /* 0x00000005040d7224 */ /* 0x040fe200078e0218 */
[C---:B------:R-:W-:Y:S01]  /*1d10*/  ISETP.GT.U32.AND P0, PT, R4.reuse, R45, PT ;  /* 0x0000002d0400720c */ /* 0x040fe20003f04070 */
[----:B------:R-:W-:-:S02]  /*1d20*/  IMAD R57, R4, R26, R57 ;  /* 0x0000001a04397224 */ /* 0x000fc400078e0239 */
[--C-:B------:R-:W-:Y:S01]  /*1d30*/  @!P1 IMAD.IADD R43, R43, 0x1, -R4.reuse ;  /* 0x000000012b2b9824 */ /* 0x100fe200078e0a04 */
[C---:B------:R-:W-:Y:S01]  /*1d40*/  ISETP.GT.U32.AND P1, PT, R4.reuse, R53, PT ;  /* 0x000000350400720c */ /* 0x040fe20003f24070 */
[----:B------:R-:W-:Y:S01]  /*1d50*/  @!P4 IMAD.IADD R47, R47, 0x1, -R4 ;  /* 0x000000012f2fc824 */ /* 0x000fe200078e0a04 */
[----:B------:R-:W-:Y:S01]  /*1d60*/  ISETP.GT.U32.AND P4, PT, R4, R55, PT ;  /* 0x000000370400720c */ /* 0x000fe20003f84070 */
[----:B------:R-:W-:Y:S01]  /*1d70*/  IMAD.HI.U32 R9, R7, R11, RZ ;  /* 0x0000000b07097227 */ /* 0x000fe200078e00ff */
[----:B------:R-:W-:-:S03]  /*1d80*/  @!P3 IADD3 R51, R51, -R4, RZ ;  /* 0x800000043333b210 */ /* 0x000fc60007ffe0ff */
[----:B------:R-:W-:Y:S01]  /*1d90*/  IMAD.MOV R9, RZ, RZ, -R9 ;  /* 0x000000ffff097224 */ /* 0x000fe200078e0a09 */
[C---:B------:R-:W-:Y:S01]  /*1da0*/  ISETP.GT.U32.AND P3, PT, R4.reuse, R51, PT ;  /* 0x000000330400720c */ /* 0x040fe20003f64070 */
[----:B------:R-:W-:Y:S01]  /*1db0*/  VIADD R5, R3, 0x80 ;  /* 0x0000008003057836 */ /* 0x000fe20000000000 */
[-C--:B------:R-:W-:Y:S01]  /*1dc0*/  @!P0 IADD3 R45, R45, -R4.reuse, RZ ;  /* 0x800000042d2d8210 */ /* 0x080fe20007ffe0ff */
[--C-:B------:R-:W-:Y:S01]  /*1dd0*/  @!P2 IMAD.IADD R49, R49, 0x1, -R4.reuse ;  /* 0x000000013131a824 */ /* 0x100fe200078e0a04 */
[----:B------:R-:W-:Y:S01]  /*1de0*/  ISETP.GT.U32.AND P2, PT, R4, R57, PT ;  /* 0x000000390400720c */ /* 0x000fe20003f44070 */
[----:B------:R-:W-:Y:S01]  /*1df0*/  IMAD R9, R6, R9, R11 ;  /* 0x0000000906097224 */ /* 0x000fe200078e020b */
[----:B------:R-:W-:Y:S01]  /*1e00*/  @!P1 IADD3 R53, R53, -R4, RZ ;  /* 0x8000000435359210 */ /* 0x000fe20007ffe0ff */
[----:B------:R-:W-:Y:S01]  /*1e10*/  @!P4 IMAD.IADD R55, R55, 0x1, -R4 ;  /* 0x000000013737c824 */ /* 0x000fe200078e0a04 */
[----:B------:R-:W-:Y:S01]  /*1e20*/  ISETP.GT.U32.AND P1, PT, R4, R59, PT ;  /* 0x0000003b0400720c */ /* 0x000fe20003f24070 */
[----:B------:R-:W-:Y:S01]  /*1e30*/  @!P6 IMAD.MOV R39, RZ, RZ, -R39 ;  /* 0x000000ffff27e224 */ /* 0x000fe200078e0a27 */
[----:B------:R-:W-:-:S02]  /*1e40*/  IABS R24, R5 ;  /* 0x0000000500187213 */ /* 0x000fc40000000000 */
[----:B------:R-:W-:Y:S01]  /*1e50*/  ISETP.GT.U32.AND P0, PT, R4, R13, PT ;  /* 0x0000000d0400720c */ /* 0x000fe20003f04070 */
[--C-:B------:R-:W-:Y:S01]  /*1e60*/  @!P3 IMAD.IADD R51, R51, 0x1, -R4.reuse ;  /* 0x000000013333b824 */ /* 0x100fe200078e0a04 */
[----:B------:R-:W-:Y:S01]  /*1e70*/  ISETP.GE.AND P4, PT, R36, RZ, PT ;  /* 0x000000ff2400720c */ /* 0x000fe20003f86270 */
[----:B------:R-:W-:Y:S01]  /*1e80*/  IMAD.HI.U32 R7, R7, R24, RZ ;  /* 0x0000001807077227 */ /* 0x000fe200078e00ff */
[----:B------:R-:W-:Y:S02]  /*1e90*/  ISETP.GE.AND P3, PT, R34, RZ, PT ;  /* 0x000000ff2200720c */ /* 0x000fe40003f66270 */
[----:B------:R-:W-:Y:S01]  /*1ea0*/  ISETP.GT.U32.AND P6, PT, R4, R55, PT ;  /* 0x000000370400720c */ /* 0x000fe20003fc4070 */
[--C-:B------:R-:W-:Y:S01]  /*1eb0*/  @!P2 IMAD.IADD R57, R57, 0x1, -R4.reuse ;  /* 0x000000013939a824 */ /* 0x100fe200078e0a04 */
[----:B------:R-:W-:Y:S01]  /*1ec0*/  IADD3 R7, -R7, RZ, RZ ;  /* 0x000000ff07077210 */ /* 0x000fe20007ffe1ff */
[----:B------:R-:W-:Y:S01]  /*1ed0*/  @!P1 IMAD.IADD R59, R59, 0x1, -R4 ;  /* 0x000000013b3b9824 */ /* 0x000fe200078e0a04 */
[----:B------:R-:W-:-:S02]  /*1ee0*/  ISETP.GT.U32.AND P1, PT, R6, R9, PT ;  /* 0x000000090600720c */ /* 0x000fc40003f24070 */
[----:B------:R-:W-:Y:S01]  /*1ef0*/  ISETP.GE.AND P2, PT, R38, RZ, PT ;  /* 0x000000ff2600720c */ /* 0x000fe20003f46270 */
[----:B------:R-:W-:Y:S01]  /*1f00*/  @!P0 IMAD.IADD R13, R13, 0x1, -R4 ;  /* 0x000000010d0d8824 */ /* 0x000fe200078e0a04 */
[----:B------:R-:W-:Y:S01]  /*1f10*/  ISETP.GE.AND P0, PT, R32, RZ, PT ;  /* 0x000000ff2000720c */ /* 0x000fe20003f06270 */
[----:B------:R-:W-:Y:S02]  /*1f20*/  IMAD R11, R6, R7, R24 ;  /* 0x00000007060b7224 */ /* 0x000fe400078e0218 */
[----:B------:R-:W-:Y:S01]  /*1f30*/  @!P4 IMAD.MOV R47, RZ, RZ, -R47 ;  /* 0x000000ffff2fc224 */ /* 0x000fe200078e0a2f */
[----:B------:R-:W-:Y:S01]  /*1f40*/  ISETP.GT.U32.AND P4, PT, R4, R57, PT ;  /* 0x000000390400720c */ /* 0x000fe20003f84070 */
[----:B------:R-:W-:Y:S01]  /*1f50*/  @!P3 IMAD.MOV R43, RZ, RZ, -R43 ;  /* 0x000000ffff2bb224 */ /* 0x000fe200078e0a2b */
[----:B------:R-:W-:Y:S01]  /*1f60*/  ISETP.GT.U32.AND P5, PT, R6, R11, PT ;  /* 0x0000000b0600720c */ /* 0x000fe20003fa4070 */
[----:B------:R-:W-:Y:S01]  /*1f70*/  @!P6 IMAD.IADD R55, R55, 0x1, -R4 ;  /* 0x000000013737e824 */ /* 0x000fe200078e0a04 */
[----:B------:R-:W-:Y:S01]  /*1f80*/  ISETP.GT.U32.AND P3, PT, R4, R53, PT ;  /* 0x000000350400720c */ /* 0x000fe20003f64070 */
[----:B------:R-:W-:Y:S01]  /*1f90*/  IMAD R24, R252, R185, RZ ;  /* 0x000000b9fc187224 */ /* 0x000fe200078e02ff */
[----:B------:R-:W-:Y:S01]  /*1fa0*/  @!P1 IADD3 R9, R9, -R6, RZ ;  /* 0x8000000609099210 */ /* 0x000fe20007ffe0ff */
[----:B------:R-:W-:Y:S01]  /*1fb0*/  @!P2 IMAD.MOV R49, RZ, RZ, -R49 ;  /* 0x000000ffff31a224 */ /* 0x000fe200078e0a31 */
[C---:B------:R-:W-:Y:S01]  /*1fc0*/  ISETP.GT.U32.AND P1, PT, R4.reuse, R59, PT ;  /* 0x0000003b0400720c */ /* 0x040fe20003f24070 */
[----:B------:R-:W-:Y:S01]  /*1fd0*/  @!P0 IMAD.MOV R45, RZ, RZ, -R45 ;  /* 0x000000ffff2d8224 */ /* 0x000fe200078e0a2d */
[----:B------:R-:W-:-:S02]  /*1fe0*/  ISETP.GT.U32.AND P0, PT, R4, R13, PT ;  /* 0x0000000d0400720c */ /* 0x000fc40003f04070 */
[----:B------:R-:W-:Y:S01]  /*1ff0*/  ISETP.GE.AND P6, PT, R44, RZ, PT ;  /* 0x000000ff2c00720c */ /* 0x000fe20003fc6270 */
[----:B------:R-:W-:Y:S01]  /*2000*/  @!P4 IMAD.IADD R57, R57, 0x1, -R4 ;  /* 0x000000013939c824 */ /* 0x000fe200078e0a04 */
[----:B------:R-:W-:Y:S01]  /*2010*/  ISETP.GE.AND P4, PT, R46, RZ, PT ;  /* 0x000000ff2e00720c */ /* 0x000fe20003f86270 */
[----:B------:R-:W-:Y:S01]  /*2020*/  @!P5 IMAD.IADD R11, R11, 0x1, -R6 ;  /* 0x000000010b0bd824 */ /* 0x000fe200078e0a06 */
[----:B------:R-:W-:Y:S01]  /*2030*/  ISETP.GT.U32.AND P5, PT, R6, R9, PT ;  /* 0x000000090600720c */ /* 0x000fe20003fa4070 */
[--C-:B------:R-:W-:Y:S01]  /*2040*/  @!P3 IMAD.IADD R53, R53, 0x1, -R4.reuse ;  /* 0x000000013535b824 */ /* 0x100fe200078e0a04 */
[----:B------:R-:W-:Y:S02]  /*2050*/  ISETP.GE.AND P3, PT, R40, RZ, PT ;  /* 0x000000ff2800720c */ /* 0x000fe40003f66270 */
[----:B------:R-:W-:Y:S01]  /*2060*/  ISETP.GT.U32.AND P2, PT, R6, R11, PT ;  /* 0x0000000b0600720c */ /* 0x000fe20003f44070 */
[----:B------:R-:W-:Y:S01]  /*2070*/  @!P1 IMAD.IADD R59, R59, 0x1, -R4 ;  /* 0x000000013b3b9824 */ /* 0x000fe200078e0a04 */
[----:B------:R-:W-:-:S02]  /*2080*/  ISETP.GE.AND P1, PT, R48, RZ, PT ;  /* 0x000000ff3000720c */ /* 0x000fc40003f26270 */
[----:B------:R-:W-:Y:S02]  /*2090*/  @!P0 IADD3 R13, R13, -R4, RZ ;  /* 0x800000040d0d8210 */ /* 0x000fe40007ffe0ff */
[----:B------:R-:W-:Y:S01]  /*20a0*/  ISETP.GE.AND P0, PT, R42, RZ, PT ;  /* 0x000000ff2a00720c */ /* 0x000fe20003f06270 */
[----:B------:R-:W-:Y:S01]  /*20b0*/  @!P4 IMAD.MOV R55, RZ, RZ, -R55 ;  /* 0x000000ffff37c224 */ /* 0x000fe200078e0a37 */
[----:B------:R-:W-:Y:S02]  /*20c0*/  ISETP.GE.AND P4, PT, R3, RZ, PT ;  /* 0x000000ff0300720c */ /* 0x000fe40003f86270 */
[----:B------:R-:W-:Y:S01]  /*20d0*/  @!P5 IADD3 R9, R9, -R6, RZ ;  /* 0x800000060909d210 */ /* 0x000fe20007ffe0ff */
[----:B------:R-:W-:Y:S01]  /*20e0*/  @!P3 IMAD.MOV R51, RZ, RZ, -R51 ;  /* 0x000000ffff33b224 */ /* 0x000fe200078e0a33 */
[----:B------:R-:W-:Y:S01]  /*20f0*/  ISETP.GE.AND P5, PT, R28, RZ, PT ;  /* 0x000000ff1c00720c */ /* 0x000fe20003fa6270 */
[----:B------:R-:W-:Y:S01]  /*2100*/  @!P2 IMAD.IADD R11, R11, 0x1, -R6 ;  /* 0x000000010b0ba824 */ /* 0x000fe200078e0a06 */
[----:B------:R-:W-:Y:S01]  /*2110*/  MOV R8, R13 ;  /* 0x0000000d00087202 */ /* 0x000fe20000000f00 */
[----:B------:R-:W-:Y:S01]  /*2120*/  @!P1 IMAD.MOV R57, RZ, RZ, -R57 ;  /* 0x000000ffff399224 */ /* 0x000fe200078e0a39 */
[----:B------:R-:W-:Y:S01]  /*2130*/  ISETP.GE.AND P1, PT, R5, RZ, PT ;  /* 0x000000ff0500720c */ /* 0x000fe20003f26270 */
[----:B------:R-:W3:Y:S01]  /*2140*/  LDC.64 R6, c[0x0][0x230] ;  /* 0x00008c00ff067b82 */ /* 0x000ee20000000a00 */
[----:B------:R-:W-:Y:S01]  /*2150*/  ISETP.NE.AND P2, PT, R189, RZ, PT ;  /* 0x000000ffbd00720c */ /* 0x000fe20003f45270 */
[----:B------:R-:W-:Y:S01]  /*2160*/  @!P6 IMAD.MOV R8, RZ, RZ, -R8 ;  /* 0x000000ffff08e224 */ /* 0x000fe200078e0a08 */
[----:B------:R-:W-:Y:S01]  /*2170*/  LOP3.LUT R13, RZ, R189, RZ, 0x33, !PT ;  /* 0x000000bdff0d7212 */ /* 0x000fe200078e33ff */
[----:B------:R-:W-:Y:S01]  /*2180*/  @!P0 IMAD.MOV R53, RZ, RZ, -R53 ;  /* 0x000000ffff358224 */ /* 0x000fe200078e0a35 */
[----:B------:R-:W-:Y:S01]  /*2190*/  LEA R80, P3, R24, UR4, 0x2 ;  /* 0x0000000418507c11 */ /* 0x000fe2000f8610ff */
[----:B------:R-:W-:Y:S01]  /*21a0*/  @!P4 IMAD.MOV R9, RZ, RZ, -R9 ;  /* 0x000000ffff09c224 */ /* 0x000fe200078e0a09 */
[----:B------:R-:W-:Y:S01]  /*21b0*/  SEL R14, R13, R14, !P2 ;  /* 0x0000000e0d0e7207 */ /* 0x000fe20005000000 */
[----:B------:R-:W4:Y:S01]  /*21c0*/  S2UR UR4, SR_CgaCtaId ;  /* 0x00000000000479c3 */ /* 0x000f220000008800 */
[----:B------:R-:W-:-:S02]  /*21d0*/  ISETP.NE.AND P0, PT, R188, RZ, PT ;  /* 0x000000ffbc00720c */ /* 0x000fc40003f05270 */
[----:B------:R-:W-:Y:S01]  /*21e0*/  LOP3.LUT R4, RZ, R188, RZ, 0x33, !PT ;  /* 0x000000bcff047212 */ /* 0x000fe200078e33ff */
[----:B------:R-:W-:Y:S01]  /*21f0*/  @!P1 IMAD.MOV R11, RZ, RZ, -R11 ;  /* 0x000000ffff0b9224 */ /* 0x000fe200078e0a0b */
[C---:B------:R-:W-:Y:S02]  /*2200*/  SEL R15, R13.reuse, R15, !P2 ;  /* 0x0000000f0d0f7207 */ /* 0x040fe40005000000 */
[----:B------:R-:W-:Y:S02]  /*2210*/  SEL R17, R13, R17, !P2 ;  /* 0x000000110d117207 */ /* 0x000fe40005000000 */
[----:B------:R-:W-:Y:S01]  /*2220*/  LEA.HI.X.SX32 R82, R24, UR5, 0x2, P3 ;  /* 0x0000000518527c11 */ /* 0x000fe200098f16ff */
[----:B------:R-:W-:Y:S01]  /*2230*/  ULDC UR5, c[0x0][0x240] ;  /* 0x0000900000057ab9 */ /* 0x000fe20000000800 */
[----:B------:R-:W-:Y:S02]  /*2240*/  @!P5 IADD3 R59, -R59, RZ, RZ ;  /* 0x000000ff3b3bd210 */ /* 0x000fe40007ffe1ff */
[----:B------:R-:W-:-:S02]  /*2250*/  SEL R21, R13, R21, !P2 ;  /* 0x000000150d157207 */ /* 0x000fc40005000000 */
[C---:B------:R-:W-:Y:S01]  /*2260*/  SEL R75, R13.reuse, R8, !P2 ;  /* 0x000000080d4b7207 */ /* 0x040fe20005000000 */
[----:B------:R-:W-:Y:S01]  /*2270*/  IMAD R8, R14, UR5, RZ ;  /* 0x000000050e087c24 */ /* 0x000fe2000f8e02ff */
[C---:B------:R-:W-:Y:S01]  /*2280*/  SEL R16, R13.reuse, R16, !P2 ;  /* 0x000000100d107207 */ /* 0x040fe20005000000 */
[----:B---3--:R-:W-:Y:S01]  /*2290*/  VIADD R81, R6, 0xffffffff ;  /* 0xffffffff06517836 */ /* 0x008fe20000000000 */
[----:B------:R-:W-:Y:S01]  /*22a0*/  SEL R19, R13, R19, !P2 ;  /* 0x000000130d137207 */ /* 0x000fe20005000000 */
[----:B------:R-:W-:Y:S01]  /*22b0*/  IMAD R75, R75, UR5, RZ ;  /* 0x000000054b4b7c24 */ /* 0x000fe2000f8e02ff */
[C---:B------:R-:W-:Y:S01]  /*22c0*/  SEL R25, R13.reuse, R25, !P2 ;  /* 0x000000190d197207 */ /* 0x040fe20005000000 */
[----:B------:R-:W-:Y:S01]  /*22d0*/  IMAD R16, R16, UR5, RZ ;  /* 0x0000000510107c24 */ /* 0x000fe2000f8e02ff */
[----:B------:R-:W-:Y:S01]  /*22e0*/  SEL R26, R13, R18, !P2 ;  /* 0x000000120d1a7207 */ /* 0x000fe20005000000 */
[----:B------:R-:W-:Y:S01]  /*22f0*/  IMAD R18, R21, UR5, RZ ;  /* 0x0000000515127c24 */ /* 0x000fe2000f8e02ff */
[----:B------:R-:W-:Y:S01]  /*2300*/  SEL R84, R4, R9, !P0 ;  /* 0x0000000904547207 */ /* 0x000fe20004000000 */
[----:B------:R-:W-:Y:S01]  /*2310*/  IMAD R9, R15, UR5, RZ ;  /* 0x000000050f097c24 */ /* 0x000fe2000f8e02ff */
[C---:B------:R-:W-:Y:S01]  /*2320*/  SEL R12, R13.reuse, R12, !P2 ;  /* 0x0000000c0d0c7207 */ /* 0x040fe20005000000 */
[----:B------:R-:W-:Y:S01]  /*2330*/  IMAD R21, R26, UR5, RZ ;  /* 0x000000051a157c24 */ /* 0x000fe2000f8e02ff */
[----:B------:R-:W-:Y:S01]  /*2340*/  SEL R23, R13, R23, !P2 ;  /* 0x000000170d177207 */ /* 0x000fe20005000000 */
[----:B----4-:R-:W-:Y:S01]  /*2350*/  ULEA UR8, UR4, UR8, 0x18 ;  /* 0x0000000804087291 */ /* 0x010fe2000f8ec03f */
[----:B------:R-:W-:Y:S01]  /*2360*/  SEL R86, R4, R11, !P0 ;  /* 0x0000000b04567207 */ /* 0x000fe20004000000 */
        /* <DEDUP_REMOVED lines=43> */
[-C--:B------:R-:W-:Y:S01]  /*2620*/  LEA R14, P2, R8, R80.reuse, 0x2 ;  /* 0x00000050080e7211 */ /* 0x080fe200078410ff */
[----:B------:R-:W-:Y:S01]  /*2630*/  IMAD R78, R78, UR5, RZ ;  /* 0x000000054e4e7c24 */ /* 0x000fe2000f8e02ff */
[-C--:B------:R-:W-:Y:S01]  /*2640*/  LEA R26, P3, R9, R80.reuse, 0x2 ;  /* 0x00000050091a7211 */ /* 0x080fe200078610ff */
[----:B------:R-:W-:Y:S01]  /*2650*/  IMAD R79, R13, UR5, RZ ;  /* 0x000000050d4f7c24 */ /* 0x000fe2000f8e02ff */
[----:B------:R-:W-:Y:S01]  /*2660*/  LEA R64, P4, R11, R80, 0x2 ;  /* 0x000000500b407211 */ /* 0x000fe200078810ff */
[----:B------:R-:W-:Y:S01]  /*2670*/  VIADD R85, R6, 0xfffffffd ;  /* 0xfffffffd06557836 */ /* 0x000fe20000000000 */
[----:B------:R-:W-:Y:S01]  /*2680*/  LEA.HI.X.SX32 R15, R8, R82, 0x2, P2 ;  /* 0x00000052080f7211 */ /* 0x000fe200010f16ff */
[----:B------:R-:W-:Y:S01]  /*2690*/  IMAD R76, R76, UR5, RZ ;  /* 0x000000054c4c7c24 */ /* 0x000fe2000f8e02ff */
[-C--:B------:R-:W-:Y:S01]  /*26a0*/  LEA R10, P5, R16, R80.reuse, 0x2 ;  /* 0x00000050100a7211 */ /* 0x080fe200078a10ff */
[----:B------:R-:W-:Y:S01]  /*26b0*/  VIADD R243, R2, UR8 ;  /* 0x0000000802f37c36 */ /* 0x000fe20008000000 */
[----:B------:R-:W-:Y:S01]  /*26c0*/  LEA R56, P2, R20, R80, 0x2 ;  /* 0x0000005014387211 */ /* 0x000fe200078410ff */
[----:B------:R-:W-:Y:S01]  /*26d0*/  IMAD R77, R77, UR5, RZ ;  /* 0x000000054d4d7c24 */ /* 0x000fe2000f8e02ff */
[----:B------:R-:W-:Y:S01]  /*26e0*/  LEA.HI.X.SX32 R27, R9, R82, 0x2, P3 ;  /* 0x00000052091b7211 */ /* 0x000fe200018f16ff */
[----:B------:R-:W-:Y:S01]  /*26f0*/  VIADD R244, R152, UR8 ;  /* 0x0000000898f47c36 */ /* 0x000fe20008000000 */
[----:B------:R-:W-:-:S02]  /*2700*/  LEA R52, P0, R4, R80, 0x2 ;  /* 0x0000005004347211 */ /* 0x000fc400078010ff */
[-C--:B------:R-:W-:Y:S02]  /*2710*/  LEA R54, P6, R17, R80.reuse, 0x2 ;  /* 0x0000005011367211 */ /* 0x080fe400078c10ff */
[----:B------:R-:W-:Y:S02]  /*2720*/  LEA R50, P3, R21, R80, 0x2 ;  /* 0x0000005015327211 */ /* 0x000fe400078610ff */
[----:B------:R-:W-:Y:S02]  /*2730*/  LEA.HI.X.SX32 R65, R11, R82, 0x2, P4 ;  /* 0x000000520b417211 */ /* 0x000fe400020f16ff */
[----:B------:R-:W-:Y:S02]  /*2740*/  LEA R34, P4, R23, R80, 0x2 ;  /* 0x0000005017227211 */ /* 0x000fe400078810ff */
[-C--:B------:R-:W-:Y:S02]  /*2750*/  LEA.HI.X.SX32 R11, R16, R82.reuse, 0x2, P5 ;  /* 0x00000052100b7211 */ /* 0x080fe400028f16ff */
[----:B------:R-:W-:-:S02]  /*2760*/  LEA.HI.X.SX32 R57, R20, R82, 0x2, P2 ;  /* 0x0000005214397211 */ /* 0x000fc400010f16ff */
[----:B------:R-:W-:Y:S01]  /*2770*/  LEA.HI.X.SX32 R53, R4, R82, 0x2, P0 ;  /* 0x0000005204357211 */ /* 0x000fe200000f16ff */
[-C--:B------:R-:W-:Y:S01]  /*2780*/  IMAD R4, R84, R7.reuse, RZ ;  /* 0x0000000754047224 */ /* 0x080fe200078e02ff */
[----:B------:R-:W-:Y:S01]  /*2790*/  LEA R36, P5, R25, R80, 0x2 ;  /* 0x0000005019247211 */ /* 0x000fe200078a10ff */
[----:B------:R-:W-:Y:S01]  /*27a0*/  IMAD R7, R86, R7, RZ ;  /* 0x0000000756077224 */ /* 0x000fe200078e02ff */
[----:B------:R-:W-:Y:S02]  /*27b0*/  LEA.HI.X.SX32 R55, R17, R82, 0x2, P6 ;  /* 0x0000005211377211 */ /* 0x000fe400030f16ff */
[----:B------:R-:W-:Y:S02]  /*27c0*/  LEA R22, P2, R39, R80, 0x2 ;  /* 0x0000005027167211 */ /* 0x000fe400078410ff */
[----:B------:R-:W-:Y:S02]  /*27d0*/  LEA.HI.X.SX32 R51, R21, R82, 0x2, P3 ;  /* 0x0000005215337211 */ /* 0x000fe400018f16ff */
[----:B------:R-:W-:-:S02]  /*27e0*/  LEA R28, P0, R18, R80, 0x2 ;  /* 0x00000050121c7211 */ /* 0x000fc400078010ff */
[-C--:B------:R-:W-:Y:S02]  /*27f0*/  LEA R30, P6, R31, R80.reuse, 0x2 ;  /* 0x000000501f1e7211 */ /* 0x080fe400078c10ff */
[----:B------:R-:W-:Y:S02]  /*2800*/  LEA R24, P3, R41, R80, 0x2 ;  /* 0x0000005029187211 */ /* 0x000fe400078610ff */
[----:B------:R-:W-:Y:S02]  /*2810*/  LEA.HI.X.SX32 R35, R23, R82, 0x2, P4 ;  /* 0x0000005217237211 */ /* 0x000fe400020f16ff */
[----:B------:R-:W-:Y:S02]  /*2820*/  LEA R40, P4, R42, R80, 0x2 ;  /* 0x000000502a287211 */ /* 0x000fe400078810ff */
[-C--:B------:R-:W-:Y:S02]  /*2830*/  LEA.HI.X.SX32 R37, R25, R82.reuse, 0x2, P5 ;  /* 0x0000005219257211 */ /* 0x080fe400028f16ff */
[----:B------:R-:W-:-:S02]  /*2840*/  LEA.HI.X.SX32 R23, R39, R82, 0x2, P2 ;  /* 0x0000005227177211 */ /* 0x000fc400010f16ff */
[----:B------:R-:W-:Y:S02]  /*2850*/  LEA.HI.X.SX32 R29, R18, R82, 0x2, P0 ;  /* 0x00000052121d7211 */ /* 0x000fe400000f16ff */
[----:B------:R-:W-:Y:S02]  /*2860*/  LEA R66, P5, R43, R80, 0x2 ;  /* 0x000000502b427211 */ /* 0x000fe400078a10ff */
[----:B------:R-:W-:Y:S02]  /*2870*/  LEA.HI.X.SX32 R31, R31, R82, 0x2, P6 ;  /* 0x000000521f1f7211 */ /* 0x000fe400030f16ff */
[----:B------:R-:W-:Y:S02]  /*2880*/  LEA R16, P2, R61, R80, 0x2 ;  /* 0x000000503d107211 */ /* 0x000fe400078410ff */
[----:B------:R-:W-:Y:S02]  /*2890*/  LEA.HI.X.SX32 R25, R41, R82, 0x2, P3 ;  /* 0x0000005229197211 */ /* 0x000fe400018f16ff */
[----:B------:R-:W-:-:S02]  /*28a0*/  LEA R44, P0, R32, R80, 0x2 ;  /* 0x00000050202c7211 */ /* 0x000fc400078010ff */
[-C--:B------:R-:W-:Y:S02]  /*28b0*/  LEA R70, P6, R47, R80.reuse, 0x2 ;  /* 0x000000502f467211 */ /* 0x080fe400078c10ff */
[----:B------:R-:W-:Y:S02]  /*28c0*/  LEA R60, P3, R69, R80, 0x2 ;  /* 0x00000050453c7211 */ /* 0x000fe400078610ff */
[----:B------:R-:W-:Y:S02]  /*28d0*/  LEA.HI.X.SX32 R41, R42, R82, 0x2, P4 ;  /* 0x000000522a297211 */ /* 0x000fe400020f16ff */
[-C--:B------:R-:W-:Y:S02]  /*28e0*/  LEA R46, P4, R72, R80.reuse, 0x2 ;  /* 0x00000050482e7211 */ /* 0x080fe400078810ff */
[----:B------:R-:W-:Y:S02]  /*28f0*/  LEA R12, P1, R19, R80, 0x2 ;  /* 0x00000050130c7211 */ /* 0x000fe400078210ff */
[----:B------:R-:W-:-:S02]  /*2900*/  LEA.HI.X.SX32 R67, R43, R82, 0x2, P5 ;  /* 0x000000522b437211 */ /* 0x000fc400028f16ff */
[-C--:B------:R-:W-:Y:S02]  /*2910*/  LEA.HI.X.SX32 R17, R61, R82.reuse, 0x2, P2 ;  /* 0x000000523d117211 */ /* 0x080fe400010f16ff */
[----:B------:R-:W-:Y:S02]  /*2920*/  LEA.HI.X.SX32 R45, R32, R82, 0x2, P0 ;  /* 0x00000052202d7211 */ /* 0x000fe400000f16ff */
[----:B------:R-:W-:Y:S02]  /*2930*/  LEA R8, P5, R73, R80, 0x2 ;  /* 0x0000005049087211 */ /* 0x000fe400078a10ff */
[-C--:B------:R-:W-:Y:S02]  /*2940*/  LEA.HI.X.SX32 R71, R47, R82.reuse, 0x2, P6 ;  /* 0x000000522f477211 */ /* 0x080fe400030f16ff */
[----:B------:R-:W-:Y:S02]  /*2950*/  LEA.HI.X.SX32 R61, R69, R82, 0x2, P3 ;  /* 0x00000052453d7211 */ /* 0x000fe400018f16ff */
[----:B------:R-:W-:-:S02]  /*2960*/  LEA R62, P0, R58, R80, 0x2 ;  /* 0x000000503a3e7211 */ /* 0x000fc400078010ff */
[----:B------:R-:W-:Y:S02]  /*2970*/  LEA R20, P3, R78, R80, 0x2 ;  /* 0x000000504e147211 */ /* 0x000fe400078610ff */
[-C--:B------:R-:W-:Y:S01]  /*2980*/  LEA.HI.X.SX32 R47, R72, R82.reuse, 0x2, P4 ;  /* 0x00000052482f7211 */ /* 0x080fe200020f16ff */
[----:B------:R-:W-:Y:S01]  /*2990*/  VIADD R72, R6, 0xfffffffc ;  /* 0xfffffffc06487836 */ /* 0x000fe20000000000 */
[----:B------:R-:W-:Y:S02]  /*29a0*/  LEA.HI.X.SX32 R13, R19, R82, 0x2, P1 ;  /* 0x00000052130d7211 */ /* 0x000fe400008f16ff */
[-C--:B------:R-:W-:Y:S02]  /*29b0*/  LEA R18, P6, R74, R80.reuse, 0x2 ;  /* 0x000000504a127211 */ /* 0x080fe400078c10ff */
[----:B------:R-:W-:Y:S02]  /*29c0*/  LEA R42, P4, R79, R80, 0x2 ;  /* 0x000000504f2a7211 */ /* 0x000fe400078810ff */
[----:B------:R-:W-:-:S02]  /*29d0*/  IADD3 R83, R6, -0x2, RZ ;  /* 0xfffffffe06537810 */ /* 0x000fc40007ffe0ff */
[----:B------:R-:W-:Y:S02]  /*29e0*/  LEA R48, P1, R33, R80, 0x2 ;  /* 0x0000005021307211 */ /* 0x000fe400078210ff */
[-C--:B------:R-:W-:Y:S01]  /*29f0*/  LEA.HI.X.SX32 R9, R73, R82.reuse, 0x2, P5 ;  /* 0x0000005249097211 */ /* 0x080fe200028f16ff */
[----:B------:R-:W-:Y:S01]  /*2a00*/  VIADD R73, R6, 0xffffffdf ;  /* 0xffffffdf06497836 */ /* 0x000fe20000000000 */
[-C--:B------:R-:W-:Y:S02]  /*2a10*/  LEA.HI.X.SX32 R63, R58, R82.reuse, 0x2, P0 ;  /* 0x000000523a3f7211 */ /* 0x080fe400000f16ff */
[----:B------:R-:W-:Y:S02]  /*2a20*/  LEA.HI.X.SX32 R21, R78, R82, 0x2, P3 ;  /* 0x000000524e157211 */ /* 0x000fe400018f16ff */
[----:B------:R-:W-:Y:S02]  /*2a30*/  ISETP.GE.U32.AND P5, PT, R81, 0x7fffffc0, PT ;  /* 0x7fffffc05100780c */ /* 0x000fe40003fa6070 */
[----:B------:R-:W-:-:S02]  /*2a40*/  LEA R68, P0, R75, R80, 0x2 ;  /* 0x000000504b447211 */ /* 0x000fc400078010ff */
[-C--:B------:R-:W-:Y:S02]  /*2a50*/  LEA.HI.X.SX32 R19, R74, R82.reuse, 0x2, P6 ;  /* 0x000000524a137211 */ /* 0x080fe400030f16ff */
[-C--:B------:R-:W-:Y:S01]  /*2a60*/  LEA.HI.X.SX32 R43, R79, R82.reuse, 0x2, P4 ;  /* 0x000000524f2b7211 */ /* 0x080fe200020f16ff */
[----:B------:R-:W-:Y:S01]  /*2a70*/  IMAD R79, R184, 0x21, RZ ;  /* 0x00000021b84f7824 */ /* 0x000fe200078e02ff */
[----:B------:R-:W-:Y:S02]  /*2a80*/  LEA R88, P3, R4, UR6, 0x2 ;  /* 0x0000000604587c11 */ /* 0x000fe4000f8610ff */
[----:B------:R-:W-:Y:S02]  /*2a90*/  LEA.HI.X.SX32 R49, R33, R82, 0x2, P1 ;  /* 0x0000005221317211 */ /* 0x000fe400008f16ff */
[----:B------:R-:W-:Y:S01]  /*2aa0*/  ISETP.GE.U32.AND P6, PT, R83, 0x7fffffbf, PT ;  /* 0x7fffffbf5300780c */ /* 0x000fe20003fc6070 */
[----:B------:R-:W-:Y:S01]  /*2ab0*/  IMAD R83, R184, 0x22, RZ ;  /* 0x00000022b8537824 */ /* 0x000fe200078e02ff */
[----:B------:R-:W-:-:S02]  /*2ac0*/  LEA R74, P4, R7, UR6, 0x2 ;  /* 0x00000006074a7c11 */ /* 0x000fc4000f8810ff */
[----:B------:R-:W-:Y:S02]  /*2ad0*/  LEA R38, P1, R59, R80, 0x2 ;  /* 0x000000503b267211 */ /* 0x000fe400078210ff */
[-C--:B------:R-:W-:Y:S02]  /*2ae0*/  LEA.HI.X.SX32 R69, R75, R82.reuse, 0x2, P0 ;  /* 0x000000524b457211 */ /* 0x080fe400000f16ff */
[----:B------:R-:W-:Y:S01]  /*2af0*/  LEA.HI.X.SX32 R89, R4, UR7, 0x2, P3 ;  /* 0x0000000704597c11 */ /* 0x000fe200098f16ff */
[----:B------:R-:W-:Y:S01]  /*2b00*/  VIADD R4, R6, 0xffffffdd ;  /* 0xffffffdd06047836 */ /* 0x000fe20000000000 */
[----:B------:R-:W-:Y:S01]  /*2b10*/  LEA.HI.X.SX32 R75, R7, UR7, 0x2, P4 ;  /* 0x00000007074b7c11 */ /* 0x000fe2000a0f16ff */
[C---:B------:R-:W-:Y:S01]  /*2b20*/  IMAD.SHL.U32 R7, R184.reuse, 0x2, RZ ;  /* 0x00000002b8077824 */ /* 0x040fe200078e00ff */
[----:B------:R-:W-:Y:S01]  /*2b30*/  LEA.HI.X.SX32 R39, R59, R82, 0x2, P1 ;  /* 0x000000523b277211 */ /* 0x000fe200008f16ff */
[----:B------:R-:W-:Y:S01]  /*2b40*/  IMAD.WIDE R224, R184, 0x4, R88 ;  /* 0x00000004b8e07825 */ /* 0x000fe200078e0258 */
[----:B------:R-:W-:Y:S01]  /*2b50*/  LEA R58, P1, R76, R80, 0x2 ;  /* 0x000000504c3a7211 */ /* 0x000fe200078210ff */
[----:B------:R-:W-:Y:S01]  /*2b60*/  @!PT LDS RZ, [RZ] ;  /* 0x00000000fffff984 */ /* 0x000fe20000000800 */
[----:B------:R-:W-:Y:S01]  /*2b70*/  @!PT LDS RZ, [RZ] ;  /* 0x00000000fffff984 */ /* 0x000fe20000000800 */
[----:B------:R-:W-:Y:S01]  /*2b80*/  @!PT LDS RZ, [RZ] ;  /* 0x00000000fffff984 */ /* 0x000fe20000000800 */
[----:B------:R-:W-:Y:S01]  /*2b90*/  LDGSTS.E [R243], desc[UR16][R88.64], !P5 ;  /* 0x0000000058f37fae */ /* 0x000fe2000e921850 */
[----:B------:R-:W-:Y:S01]  /*2ba0*/  ISETP.GE.U32.AND P0, PT, R85, 0x7fffffbe, PT ;  /* 0x7fffffbe5500780c */ /* 0x000fe20003f06070 */
[----:B-1----:R-:W-:Y:S01]  /*2bb0*/  IMAD.WIDE R188, R184, 0x4, R74 ;  /* 0x00000004b8bc7825 */ /* 0x002fe200078e024a */
[----:B------:R-:W-:Y:S01]  /*2bc0*/  LEA.HI.X.SX32 R59, R76, R82, 0x2, P1 ;  /* 0x000000524c3b7211 */ /* 0x000fe200008f16ff */
[----:B------:R-:W-:Y:S01]  /*2bd0*/  LDGSTS.E [R243+0x4000], desc[UR16][R74.64], !P5 ;  /* 0x040000004af37fae */ /* 0x000fe2000e921850 */
[----:B------:R-:W-:Y:S01]  /*2be0*/  ISETP.GE.U32.AND P4, PT, R4, 0x7fffff9e, PT ;  /* 0x7fffff9e0400780c */ /* 0x000fe20003f86070 */
[C---:B------:R-:W-:Y:S01]  /*2bf0*/  IMAD.WIDE R190, R7.reuse, 0x4, R88 ;  /* 0x0000000407be7825 */ /* 0x040fe200078e0258 */
[----:B------:R-:W-:Y:S01]  /*2c00*/  ISETP.GE.U32.AND P1, PT, R72, 0x7fffffbd, PT ;  /* 0x7fffffbd4800780c */ /* 0x000fe20003f26070 */
[----:B------:R-:W-:Y:S01]  /*2c10*/  LDGSTS.E [R243+0x4], desc[UR16][R224.64], !P6 ;  /* 0x00004000e0f37fae */ /* 0x000fe2000f121850 */
[----:B------:R-:W-:Y:S01]  /*2c20*/  IADD3 R4, R6, -0x5, RZ ;  /* 0xfffffffb06047810 */ /* 0x000fe20007ffe0ff */
[----:B------:R-:W-:Y:S01]  /*2c30*/  IMAD.WIDE R192, R7, 0x4, R74 ;  /* 0x0000000407c07825 */ /* 0x000fe200078e024a */
[C---:B------:R-:W-:Y:S01]  /*2c40*/  LEA R32, P2, R77.reuse, R80, 0x2 ;  /* 0x000000504d207211 */ /* 0x040fe200078410ff */
[----:B------:R-:W-:Y:S01]  /*2c50*/  LDGSTS.E [R243+0x4004], desc[UR16][R188.64], !P6 ;  /* 0x04004000bcf37fae */ /* 0x000fe2000f121850 */
[----:B------:R-:W-:Y:S01]  /*2c60*/  ISETP.GE.U32.AND P6, PT, R4, 0x7fffffbc, PT ;  /* 0x7fffffbc0400780c */ /* 0x000fe20003fc6070 */
[----:B------:R-:W-:Y:S01]  /*2c70*/  IMAD R7, R184, 0x3, RZ ;  /* 0x00000003b8077824 */ /* 0x000fe200078e02ff */
[----:B------:R-:W-:Y:S01]  /*2c80*/  LEA.HI.X.SX32 R33, R77, R82, 0x2, P2 ;  /* 0x000000524d217211 */ /* 0x000fe200010f16ff */
[C---:B------:R-:W-:Y:S01]  /*2c90*/  VIADD R4, R6.reuse, 0xfffffffa ;  /* 0xfffffffa06047836 */ /* 0x040fe20000000000 */
[----:B------:R-:W-:Y:S01]  /*2ca0*/  IADD3 R72, R6, -0x22, RZ ;  /* 0xffffffde06487810 */ /* 0x000fe20007ffe0ff */
[----:B------:R-:W-:Y:S01]  /*2cb0*/  LDGSTS.E [R243+0x8], desc[UR16][R190.64], !P0 ;  /* 0x00008000bef37fae */ /* 0x000fe2000c121850 */
[----:B------:R-:W-:Y:S01]  /*2cc0*/  ISETP.GE.U32.AND P2, PT, R73, 0x7fffffa0, PT ;  /* 0x7fffffa04900780c */ /* 0x000fe20003f46070 */
[C---:B------:R-:W-:Y:S01]  /*2cd0*/  IMAD.WIDE R194, R7.reuse, 0x4, R88 ;  /* 0x0000000407c27825 */ /* 0x040fe200078e0258 */
[----:B------:R-:W-:Y:S01]  /*2ce0*/  ISETP.GE.U32.AND P3, PT, R72, 0x7fffff9f, PT ;  /* 0x7fffff9f4800780c */ /* 0x000fe20003f66070 */
[----:B------:R-:W-:Y:S01]  /*2cf0*/  LDGSTS.E [R243+0x4008], desc[UR16][R192.64], !P0 ;  /* 0x04008000c0f37fae */ /* 0x000fe2000c121850 */
[----:B------:R-:W-:Y:S01]  /*2d00*/  ISETP.GE.U32.AND P0, PT, R4, 0x7fffffbb, PT ;  /* 0x7fffffbb0400780c */ /* 0x000fe20003f06070 */
[----:B------:R-:W-:Y:S01]  /*2d10*/  IMAD.WIDE R220, R7, 0x4, R74 ;  /* 0x0000000407dc7825 */ /* 0x000fe200078e024a */
[C---:B------:R-:W-:Y:S01]  /*2d20*/  IADD3 R4, R6.reuse, -0x7, RZ ;  /* 0xfffffff906047810 */ /* 0x040fe20007ffe0ff */
[----:B------:R-:W-:Y:S01]  /*2d30*/  LDGSTS.E [R243+0xc], desc[UR16][R194.64], !P1 ;  /* 0x0000c000c2f37fae */ /* 0x000fe2000c921850 */
[----:B------:R-:W-:Y:S01]  /*2d40*/  IADD3 R240, R6, -0x3f, RZ ;  /* 0xffffffc106f07810 */ /* 0x000fe20007ffe0ff */
[----:B------:R-:W-:-:S02]  /*2d50*/  IMAD.SHL.U32 R77, R184, 0x20, RZ ;  /* 0x00000020b84d7824 */ /* 0x000fc400078e00ff */
[----:B------:R-:W-:Y:S01]  /*2d60*/  VIADD R72, R6, 0xffffffdc ;  /* 0xffffffdc06487836 */ /* 0x000fe20000000000 */
[----:B------:R-:W-:Y:S01]  /*2d70*/  LDGSTS.E [R243+0x400c], desc[UR16][R220.64], !P1 ;  /* 0x0400c000dcf37fae */ /* 0x000fe2000c921850 */
[C---:B------:R-:W-:Y:S01]  /*2d80*/  IMAD.WIDE R92, R77.reuse, 0x4, R88 ;  /* 0x000000044d5c7825 */ /* 0x040fe200078e0258 */
[----:B------:R-:W-:Y:S02]  /*2d90*/  ISETP.GE.U32.AND P1, PT, R4, 0x7fffffba, PT ;  /* 0x7fffffba0400780c */ /* 0x000fe40003f26070 */
[----:B------:R-:W-:Y:S01]  /*2da0*/  ISETP.GE.U32.AND P5, PT, R72, 0x7fffff9d, PT ;  /* 0x7fffff9d4800780c */ /* 0x000fe20003fa6070 */
[----:B------:R-:W-:Y:S01]  /*2db0*/  IMAD.WIDE R76, R77, 0x4, R74 ;  /* 0x000000044d4c7825 */ /* 0x000fe200078e024a */
[----:B------:R-:W-:Y:S03]  /*2dc0*/  LDGSTS.E [R243+0x8000], desc[UR16][R92.64], !P2 ;  /* 0x080000005cf37fae */ /* 0x000fe6000d121850 */
[----:B------:R-:W-:Y:S01]  /*2dd0*/  VIADD R4, R6, 0xfffffff8 ;  /* 0xfffffff806047836 */ /* 0x000fe20000000000 */
[----:B------:R-:W-:Y:S01]  /*2de0*/  LDGSTS.E [R243+0xc000], desc[UR16][R76.64], !P2 ;  /* 0x0c0000004cf37fae */ /* 0x000fe2000d121850 */
[----:B------:R-:W-:-:S03]  /*2df0*/  IMAD.WIDE R80, R79, 0x4, R88 ;  /* 0x000000044f507825 */ /* 0x000fc600078e0258 */
[----:B------:R-:W-:Y:S01]  /*2e00*/  ISETP.GE.U32.AND P2, PT, R4, 0x7fffffb9, PT ;  /* 0x7fffffb90400780c */ /* 0x000fe20003f46070 */
[----:B------:R-:W-:Y:S01]  /*2e10*/  IMAD.WIDE R78, R79, 0x4, R74 ;  /* 0x000000044f4e7825 */ /* 0x000fe200078e024a */
[----:B------:R-:W-:Y:S03]  /*2e20*/  LDGSTS.E [R243+0x8004], desc[UR16][R80.64], !P3 ;  /* 0x0800400050f37fae */ /* 0x000fe6000d921850 */
[C---:B------:R-:W-:Y:S01]  /*2e30*/  IMAD.WIDE R86, R83.reuse, 0x4, R88 ;  /* 0x0000000453567825 */ /* 0x040fe200078e0258 */
[----:B------:R-:W-:Y:S03]  /*2e40*/  LDGSTS.E [R243+0xc004], desc[UR16][R78.64], !P3 ;  /* 0x0c0040004ef37fae */ /* 0x000fe6000d921850 */
[----:B------:R-:W-:Y:S01]  /*2e50*/  IMAD.WIDE R82, R83, 0x4, R74 ;  /* 0x0000000453527825 */ /* 0x000fe200078e024a */
[----:B------:R-:W-:Y:S03]  /*2e60*/  LDGSTS.E [R243+0x8008], desc[UR16][R86.64], !P4 ;  /* 0x0800800056f37fae */ /* 0x000fe6000e121850 */
[C---:B------:R-:W-:Y:S01]  /*2e70*/  VIADD R7, R6.reuse, 0xffffffda ;  /* 0xffffffda06077836 */ /* 0x040fe20000000000 */
[----:B------:R-:W-:Y:S01]  /*2e80*/  LDGSTS.E [R243+0xc008], desc[UR16][R82.64], !P4 ;  /* 0x0c00800052f37fae */ /* 0x000fe2000e121850 */
[----:B------:R-:W-:-:S02]  /*2e90*/  VIADD R4, R6, 0xffffffdb ;  /* 0xffffffdb06047836 */ /* 0x000fc40000000000 */
[----:B------:R-:W-:Y:S01]  /*2ea0*/  IMAD R85, R184, 0x23, RZ ;  /* 0x00000023b8557824 */ /* 0x000fe200078e02ff */
[----:B------:R-:W-:Y:S01]  /*2eb0*/  ISETP.GE.U32.AND P4, PT, R7, 0x7fffff9b, PT ;  /* 0x7fffff9b0700780c */ /* 0x000fe20003f86070 */
[--C-:B------:R-:W-:Y:S01]  /*2ec0*/  IMAD.WIDE R96, R95, 0x4, R88.reuse ;  /* 0x000000045f607825 */ /* 0x100fe200078e0258 */
[----:B------:R-:W-:Y:S02]  /*2ed0*/  ISETP.GE.U32.AND P3, PT, R4, 0x7fffff9c, PT ;  /* 0x7fffff9c0400780c */ /* 0x000fe40003f66070 */
[----:B------:R-:W-:Y:S01]  /*2ee0*/  SHF.L.U32 R7, R184, 0x2, RZ ;  /* 0x00000002b8077819 */ /* 0x000fe200000006ff */
[----:B------:R-:W-:-:S04]  /*2ef0*/  IMAD.WIDE R72, R85, 0x4, R88 ;  /* 0x0000000455487825 */ /* 0x000fc800078e0258 */
[----:B------:R-:W-:Y:S01]  /*2f00*/  IMAD.WIDE R84, R85, 0x4, R74 ;  /* 0x0000000455547825 */ /* 0x000fe200078e024a */
[----:B------:R-:W-:Y:S03]  /*2f10*/  LDGSTS.E [R243+0x800c], desc[UR16][R72.64], !P5 ;  /* 0x0800c00048f37fae */ /* 0x000fe6000e921850 */
[----:B------:R-:W-:Y:S01]  /*2f20*/  VIADD R4, R6, 0xffffffd9 ;  /* 0xffffffd906047836 */ /* 0x000fe20000000000 */
[----:B------:R-:W-:Y:S01]  /*2f30*/  LDGSTS.E [R243+0xc00c], desc[UR16][R84.64], !P5 ;  /* 0x0c00c00054f37fae */ /* 0x000fe2000e921850 */
[----:B------:R-:W-:-:S03]  /*2f40*/  IMAD.WIDE R154, R7, 0x4, R88 ;  /* 0x00000004079a7825 */ /* 0x000fc600078e0258 */
[----:B------:R-:W-:Y:S01]  /*2f50*/  ISETP.GE.U32.AND P5, PT, R4, 0x7fffff9a, PT ;  /* 0x7fffff9a0400780c */ /* 0x000fe20003fa6070 */
[----:B--2---:R-:W-:Y:S01]  /*2f60*/  IMAD.WIDE R152, R7, 0x4, R74 ;  /* 0x0000000407987825 */ /* 0x004fe200078e024a */
[----:B------:R1:W-:Y:S03]  /*2f70*/  LDGSTS.E [R244], desc[UR16][R154.64], !P6 ;  /* 0x000000009af47fae */ /* 0x0003e6000f121850 */
[----:B------:R-:W-:Y:S01]  /*2f80*/  IMAD R7, R184, 0x5, RZ ;  /* 0x00000005b8077824 */ /* 0x000fe200078e02ff */
[----:B------:R2:W-:Y:S01]  /*2f90*/  LDGSTS.E [R244+0x4000], desc[UR16][R152.64], !P6 ;  /* 0x0400000098f47fae */ /* 0x0005e2000f121850 */
[----:B------:R-:W-:Y:S02]  /*2fa0*/  VIADD R4, R6, 0xffffffd8 ;  /* 0xffffffd806047836 */ /* 0x000fe40000000000 */
[C---:B------:R-:W-:Y:S01]  /*2fb0*/  IMAD.WIDE R158, R7.reuse, 0x4, R88 ;  /* 0x00000004079e7825 */ /* 0x040fe200078e0258 */
[----:B------:R1:W-:Y:S02]  /*2fc0*/  STL.64 [R1+0xc8], R154 ;  /* 0x0000c89a01007387 */ /* 0x0003e40000100a00 */
[----:B------:R-:W-:Y:S01]  /*2fd0*/  ISETP.GE.U32.AND P6, PT, R4, 0x7fffff99, PT ;  /* 0x7fffff990400780c */ /* 0x000fe20003fc6070 */
[----:B------:R-:W-:Y:S01]  /*2fe0*/  IMAD.WIDE R156, R7, 0x4, R74 ;  /* 0x00000004079c7825 */ /* 0x000fe200078e024a */
[----:B------:R-:W-:Y:S01]  /*2ff0*/  IADD3 R4, R6, -0x9, RZ ;  /* 0xfffffff706047810 */ /* 0x000fe20007ffe0ff */
[----:B------:R-:W-:Y:S02]  /*3000*/  LDGSTS.E [R244+0x4], desc[UR16][R158.64], !P0 ;  /* 0x000040009ef47fae */ /* 0x000fe4000c121850 */
[----:B------:R-:W-:-:S02]  /*3010*/  IMAD R7, R184, 0x7, RZ ;  /* 0x00000007b8077824 */ /* 0x000fc400078e02ff */
[----:B------:R2:W-:Y:S01]  /*3020*/  STL.64 [R1+0xc0], R152 ;  /* 0x0000c09801007387 */ /* 0x0005e20000100a00 */
[----:B------:R-:W-:-:S03]  /*3030*/  IMAD.WIDE R94, R95, 0x4, R74 ;  /* 0x000000045f5e7825 */ /* 0x000fc600078e024a */
[----:B------:R-:W-:Y:S01]  /*3040*/  LDGSTS.E [R244+0x4004], desc[UR16][R156.64], !P0 ;  /* 0x040040009cf47fae */ /* 0x000fe2000c121850 */
[--C-:B-1----:R-:W-:Y:S01]  /*3050*/  IMAD.WIDE R154, R91, 0x4, R88.reuse ;  /* 0x000000045b9a7825 */ /* 0x102fe200078e0258 */
[----:B------:R-:W-:Y:S02]  /*3060*/  ISETP.GE.U32.AND P0, PT, R4, 0x7fffffb8, PT ;  /* 0x7fffffb80400780c */ /* 0x000fe40003f06070 */
[----:B------:R-:W-:Y:S01]  /*3070*/  STL.64 [R1+0xb8], R158 ;  /* 0x0000b89e01007387 */ /* 0x000fe20000100a00 */
[----:B------:R-:W-:Y:S02]  /*3080*/  VIADD R4, R6, 0xfffffff6 ;  /* 0xfffffff606047836 */ /* 0x000fe40000000000 */
[----:B------:R-:W-:Y:S01]  /*3090*/  IMAD.WIDE R102, R99, 0x4, R88 ;  /* 0x0000000463667825 */ /* 0x000fe200078e0258 */
[----:B------:R-:W-:Y:S03]  /*30a0*/  STL.64 [R1+0xb0], R156 ;  /* 0x0000b09c01007387 */ /* 0x000fe60000100a00 */
[--C-:B--2---:R-:W-:Y:S01]  /*30b0*/  IMAD.WIDE R152, R91, 0x4, R74.reuse ;  /* 0x000000045b987825 */ /* 0x104fe200078e024a */
[----:B------:R1:W-:Y:S03]  /*30c0*/  STL.64 [R1+0xa8], R154 ;  /* 0x0000a89a01007387 */ /* 0x0003e60000100a00 */
[----:B------:R-:W-:Y:S01]  /*30d0*/  IMAD R91, R184, 0x24, RZ ;  /* 0x00000024b85b7824 */ /* 0x000fe200078e02ff */
[----:B------:R1:W-:Y:S01]  /*30e0*/  LDGSTS.E [R244+0x8], desc[UR16][R154.64], !P1 ;  /* 0x000080009af47fae */ /* 0x0003e2000c921850 */
[----:B------:R-:W-:-:S03]  /*30f0*/  IMAD.WIDE R98, R99, 0x4, R74 ;  /* 0x0000000463627825 */ /* 0x000fc600078e024a */
[----:B------:R2:W-:Y:S01]  /*3100*/  STL.64 [R1+0xa0], R152 ;  /* 0x0000a09801007387 */ /* 0x0005e20000100a00 */
[----:B------:R-:W-:-:S03]  /*3110*/  IMAD.WIDE R106, R91, 0x4, R88 ;  /* 0x000000045b6a7825 */ /* 0x000fc600078e0258 */
[----:B------:R2:W-:Y:S01]  /*3120*/  LDGSTS.E [R244+0x4008], desc[UR16][R152.64], !P1 ;  /* 0x0400800098f47fae */ /* 0x0005e2000c921850 */
[----:B------:R-:W-:Y:S01]  /*3130*/  ISETP.GE.U32.AND P1, PT, R4, 0x7fffffb7, PT ;  /* 0x7fffffb70400780c */ /* 0x000fe20003f26070 */
[----:B------:R-:W-:Y:S02]  /*3140*/  VIADD R4, R6, 0xfffffff5 ;  /* 0xfffffff506047836 */ /* 0x000fe40000000000 */
[----:B-1----:R-:W-:-:S04]  /*3150*/  IMAD.WIDE R154, R7, 0x4, R88 ;  /* 0x00000004079a7825 */ /* 0x002fc800078e0258 */
[--C-:B------:R-:W-:Y:S01]  /*3160*/  IMAD.WIDE R90, R91, 0x4, R74.reuse ;  /* 0x000000045b5a7825 */ /* 0x100fe200078e024a */
[----:B------:R-:W-:Y:S03]  /*3170*/  LDGSTS.E [R244+0xc], desc[UR16][R154.64], !P2 ;  /* 0x0000c0009af47fae */ /* 0x000fe6000d121850 */
[----:B--2---:R-:W-:Y:S01]  /*3180*/  IMAD.WIDE R152, R7, 0x4, R74 ;  /* 0x0000000407987825 */ /* 0x004fe200078e024a */
[----:B------:R-:W-:Y:S03]  /*3190*/  STL.64 [R1+0x98], R154 ;  /* 0x0000989a01007387 */ /* 0x000fe60000100a00 */
[----:B------:R-:W-:Y:S01]  /*31a0*/  VIADD R7, R6, 0xffffffd6 ;  /* 0xffffffd606077836 */ /* 0x000fe20000000000 */
[----:B------:R1:W-:Y:S01]  /*31b0*/  LDGSTS.E [R244+0x400c], desc[UR16][R152.64], !P2 ;  /* 0x0400c00098f47fae */ /* 0x0003e2000d121850 */
[----:B------:R-:W-:Y:S01]  /*31c0*/  ISETP.GE.U32.AND P2, PT, R4, 0x7fffffb6, PT ;  /* 0x7fffffb60400780c */ /* 0x000fe20003f46070 */
[----:B------:R-:W-:-:S02]  /*31d0*/  VIADD R4, R6, 0xfffffff4 ;  /* 0xfffffff406047836 */ /* 0x000fc40000000000 */
[----:B------:R-:W-:Y:S01]  /*31e0*/  LDGSTS.E [R244+0x8000], desc[UR16][R106.64], !P3 ;  /* 0x080000006af47fae */ /* 0x000fe2000d921850 */
[----:B------:R-:W-:-:S03]  /*31f0*/  IMAD.WIDE R238, R101, 0x4, R88 ;  /* 0x0000000465ee7825 */ /* 0x000fc600078e0258 */
[----:B------:R-:W-:Y:S01]  /*3200*/  LDGSTS.E [R244+0xc000], desc[UR16][R90.64], !P3 ;  /* 0x0c0000005af47fae */ /* 0x000fe2000d921850 */
[----:B------:R-:W-:Y:S01]  /*3210*/  ISETP.GE.U32.AND P3, PT, R4, 0x7fffffb5, PT ;  /* 0x7fffffb50400780c */ /* 0x000fe20003f66070 */
[----:B------:R-:W-:Y:S01]  /*3220*/  IMAD.WIDE R100, R101, 0x4, R74 ;  /* 0x0000000465647825 */ /* 0x000fe200078e024a */
[----:B------:R-:W-:Y:S01]  /*3230*/  IADD3 R4, R6, -0x29, RZ ;  /* 0xffffffd706047810 */ /* 0x000fe20007ffe0ff */
[----:B------:R-:W-:Y:S02]  /*3240*/  LDGSTS.E [R244+0x8004], desc[UR16][R96.64], !P4 ;  /* 0x0800400060f47fae */ /* 0x000fe4000e121850 */
[----:B------:R-:W-:Y:S02]  /*3250*/  IMAD.WIDE R110, R109, 0x4, R88 ;  /* 0x000000046d6e7825 */ /* 0x000fe400078e0258 */
[----:B------:R-:W-:Y:S01]  /*3260*/  LDGSTS.E [R244+0xc004], desc[UR16][R94.64], !P4 ;  /* 0x0c0040005ef47fae */ /* 0x000fe2000e121850 */
[----:B------:R-:W-:Y:S01]  /*3270*/  ISETP.GE.U32.AND P4, PT, R4, 0x7fffff98, PT ;  /* 0x7fffff980400780c */ /* 0x000fe20003f86070 */
[----:B------:R-:W-:-:S02]  /*3280*/  VIADD R4, R6, 0xffffffd5 ;  /* 0xffffffd506047836 */ /* 0x000fc40000000000 */
[----:B------:R-:W-:Y:S01]  /*3290*/  LDGSTS.E [R244+0x8008], desc[UR16][R102.64], !P5 ;  /* 0x0800800066f47fae */ /* 0x000fe2000e921850 */
[----:B------:R-:W-:-:S03]  /*32a0*/  IMAD.WIDE R108, R109, 0x4, R74 ;  /* 0x000000046d6c7825 */ /* 0x000fc600078e024a */
[----:B------:R1:W-:Y:S01]  /*32b0*/  STL.64 [R1+0x90], R152 ;  /* 0x0000909801007387 */ /* 0x0003e20000100a00 */
[----:B------:R-:W-:-:S03]  /*32c0*/  IMAD.WIDE R116, R113, 0x4, R88 ;  /* 0x0000000471747825 */ /* 0x000fc600078e0258 */
[----:B------:R-:W-:Y:S01]  /*32d0*/  LDGSTS.E [R244+0xc008], desc[UR16][R98.64], !P5 ;  /* 0x0c00800062f47fae */ /* 0x000fe2000e921850 */
[----:B------:R-:W-:Y:S01]  /*32e0*/  ISETP.GE.U32.AND P5, PT, R7, 0x7fffff97, PT ;  /* 0x7fffff970700780c */ /* 0x000fe20003fa6070 */
[----:B------:R-:W-:Y:S02]  /*32f0*/  IMAD.SHL.U32 R7, R184, 0x8, RZ ;  /* 0x00000008b8077824 */ /* 0x000fe400078e00ff */
[----:B------:R2:W-:Y:S01]  /*3300*/  LDGSTS.E [R244+0x800c], desc[UR16][R238.64], !P6 ;  /* 0x0800c000eef47fae */ /* 0x0005e2000f121850 */
[----:B------:R-:W-:Y:S01]  /*3310*/  IMAD.WIDE R112, R113, 0x4, R74 ;  /* 0x0000000471707825 */ /* 0x000fe200078e024a */
[----:B-1----:R-:W-:-:S03]  /*3320*/  LOP3.LUT R152, R2, 0x20, RZ, 0x3c, !PT ;  /* 0x0000002002987812 */ /* 0x002fc600078e3cff */
[--C-:B------:R-:W-:Y:S01]  /*3330*/  IMAD.WIDE R154, R7, 0x4, R88.reuse ;  /* 0x00000004079a7825 */ /* 0x100fe200078e0258 */
[----:B------:R-:W-:Y:S01]  /*3340*/  LDGSTS.E [R244+0xc00c], desc[UR16][R100.64], !P6 ;  /* 0x0c00c00064f47fae */ /* 0x000fe2000f121850 */
[----:B------:R-:W-:Y:S02]  /*3350*/  ISETP.GE.U32.AND P6, PT, R4, 0x7fffff96, PT ;  /* 0x7fffff960400780c */ /* 0x000fe40003fc6070 */
[----:B------:R-:W-:Y:S01]  /*3360*/  IADD3 R245, R152, UR8, RZ ;  /* 0x0000000898f57c10 */ /* 0x000fe2000fffe0ff */
[----:B------:R1:W-:Y:S01]  /*3370*/  STL [R1+0x540], R152 ;  /* 0x0005409801007387 */ /* 0x0003e20000100800 */
[----:B------:R-:W-:Y:S02]  /*3380*/  VIADD R4, R6, 0xffffffd4 ;  /* 0xffffffd406047836 */ /* 0x000fe40000000000 */
[C---:B------:R-:W-:Y:S01]  /*3390*/  IMAD.WIDE R236, R115.reuse, 0x4, R88 ;  /* 0x0000000473ec7825 */ /* 0x040fe200078e0258 */
[----:B------:R3:W-:Y:S03]  /*33a0*/  LDGSTS.E [R245], desc[UR16][R154.64], !P0 ;  /* 0x000000009af57fae */ /* 0x0007e6000c121850 */
[--C-:B------:R-:W-:Y:S01]  /*33b0*/  IMAD.WIDE R114, R115, 0x4, R74.reuse ;  /* 0x0000000473727825 */ /* 0x100fe200078e024a */
[----:B------:R2:W-:Y:S03]  /*33c0*/  STL.64 [R1+0x5b0], R238 ;  /* 0x0005b0ee01007387 */ /* 0x0005e60000100a00 */
[----:B-1----:R-:W-:Y:S01]  /*33d0*/  IMAD.WIDE R152, R7, 0x4, R74 ;  /* 0x0000000407987825 */ /* 0x002fe200078e024a */
[----:B------:R3:W-:Y:S03]  /*33e0*/  STL.64 [R1+0x88], R154 ;  /* 0x0000889a01007387 */ /* 0x0007e60000100a00 */
[----:B------:R-:W-:Y:S01]  /*33f0*/  IMAD R7, R184, 0x9, RZ ;  /* 0x00000009b8077824 */ /* 0x000fe200078e02ff */
[----:B------:R1:W-:Y:S01]  /*3400*/  LDGSTS.E [R245+0x4000], desc[UR16][R152.64], !P0 ;  /* 0x0400000098f57fae */ /* 0x0003e2000c121850 */
[----:B------:R-:W-:Y:S01]  /*3410*/  ISETP.GE.U32.AND P0, PT, R4, 0x7fffff95, PT ;  /* 0x7fffff950400780c */ /* 0x000fe20003f06070 */
[----:B------:R-:W-:-:S02]  /*3420*/  VIADD R4, R6, 0xfffffff3 ;  /* 0xfffffff306047836 */ /* 0x000fc40000000000 */
[C---:B------:R-:W-:Y:S01]  /*3430*/  IMAD.WIDE R158, R7.reuse, 0x4, R88 ;  /* 0x00000004079e7825 */ /* 0x040fe200078e0258 */
[----:B------:R1:W-:Y:S01]  /*3440*/  STL.64 [R1+0x80], R152 ;  /* 0x0000809801007387 */ /* 0x0003e20000100a00 */
[----:B--2---:R-:W-:Y:S02]  /*3450*/  MOV R239, R195 ;  /* 0x000000c300ef7202 */ /* 0x004fe40000000f00 */
[----:B------:R-:W-:Y:S01]  /*3460*/  IMAD.WIDE R156, R7, 0x4, R74 ;  /* 0x00000004079c7825 */ /* 0x000fe200078e024a */
[----:B------:R-:W-:Y:S03]  /*3470*/  LDGSTS.E [R245+0x4], desc[UR16][R158.64], !P1 ;  /* 0x000040009ef57fae */ /* 0x000fe6000c921850 */
[----:B---3--:R-:W-:Y:S01]  /*3480*/  IMAD.WIDE R154, R105, 0x4, R88 ;  /* 0x00000004699a7825 */ /* 0x008fe200078e0258 */
[----:B------:R-:W-:Y:S01]  /*3490*/  LDGSTS.E [R245+0x4004], desc[UR16][R156.64], !P1 ;  /* 0x040040009cf57fae */ /* 0x000fe2000c921850 */
[----:B------:R-:W-:-:S02]  /*34a0*/  ISETP.GE.U32.AND P1, PT, R4, 0x7fffffb4, PT ;  /* 0x7fffffb40400780c */ /* 0x000fc40003f26070 */
[----:B------:R-:W-:Y:S01]  /*34b0*/  IMAD R7, R184, 0xb, RZ ;  /* 0x0000000bb8077824 */ /* 0x000fe200078e02ff */
[----:B------:R-:W-:Y:S01]  /*34c0*/  STL.64 [R1+0x78], R158 ;  /* 0x0000789e01007387 */ /* 0x000fe20000100a00 */
[----:B-1----:R-:W-:-:S03]  /*34d0*/  IMAD.WIDE R152, R105, 0x4, R74 ;  /* 0x0000000469987825 */ /* 0x002fc600078e024a */
[----:B------:R-:W-:Y:S01]  /*34e0*/  STL.64 [R1+0x70], R156 ;  /* 0x0000709c01007387 */ /* 0x000fe20000100a00 */
[----:B------:R-:W-:Y:S02]  /*34f0*/  VIADD R4, R6, 0xfffffff2 ;  /* 0xfffffff206047836 */ /* 0x000fe40000000000 */
[----:B------:R-:W-:Y:S01]  /*3500*/  IMAD R105, R184, 0x28, RZ ;  /* 0x00000028b8697824 */ /* 0x000fe200078e02ff */
[----:B------:R1:W-:Y:S01]  /*3510*/  STL.64 [R1+0x68], R154 ;  /* 0x0000689a01007387 */ /* 0x0003e20000100a00 */
[----:B------:R-:W-:-:S03]  /*3520*/  IMAD.WIDE R124, R123, 0x4, R88 ;  /* 0x000000047b7c7825 */ /* 0x000fc600078e0258 */
[----:B------:R1:W-:Y:S01]  /*3530*/  LDGSTS.E [R245+0x8], desc[UR16][R154.64], !P2 ;  /* 0x000080009af57fae */ /* 0x0003e2000d121850 */
[----:B------:R-:W-:-:S03]  /*3540*/  IMAD.WIDE R120, R105, 0x4, R88 ;  /* 0x0000000469787825 */ /* 0x000fc600078e0258 */
[----:B------:R2:W-:Y:S01]  /*3550*/  STL.64 [R1+0x60], R152 ;  /* 0x0000609801007387 */ /* 0x0005e20000100a00 */
[----:B------:R-:W-:-:S03]  /*3560*/  IMAD.WIDE R104, R105, 0x4, R74 ;  /* 0x0000000469687825 */ /* 0x000fc600078e024a */
[----:B------:R2:W-:Y:S01]  /*3570*/  LDGSTS.E [R245+0x4008], desc[UR16][R152.64], !P2 ;  /* 0x0400800098f57fae */ /* 0x0005e2000d121850 */
[----:B------:R-:W-:Y:S01]  /*3580*/  ISETP.GE.U32.AND P2, PT, R4, 0x7fffffb3, PT ;  /* 0x7fffffb30400780c */ /* 0x000fe20003f46070 */
[----:B------:R-:W-:Y:S01]  /*3590*/  IMAD.WIDE R122, R123, 0x4, R74 ;  /* 0x000000047b7a7825 */ /* 0x000fe200078e024a */
[----:B------:R-:W-:-:S03]  /*35a0*/  IADD3 R4, R6, -0xf, RZ ;  /* 0xfffffff106047810 */ /* 0x000fc60007ffe0ff */
[----:B-1----:R-:W-:-:S04]  /*35b0*/  IMAD.WIDE R154, R7, 0x4, R88 ;  /* 0x00000004079a7825 */ /* 0x002fc800078e0258 */
[----:B------:R-:W-:Y:S01]  /*35c0*/  IMAD.WIDE R130, R127, 0x4, R88 ;  /* 0x000000047f827825 */ /* 0x000fe200078e0258 */
        /* <DEDUP_REMOVED lines=11> */
[----:B------:R-:W-:Y:S02]  /*3680*/  VIADD R4, R6, 0xffffffd3 ;  /* 0xffffffd306047836 */ /* 0x000fe40000000000 */
[----:B------:R-:W-:Y:S01]  /*3690*/  LDGSTS.E [R245+0x8004], desc[UR16][R110.64], !P5 ;  /* 0x080040006ef57fae */ /* 0x000fe2000e921850 */
[----:B------:R-:W-:-:S03]  /*36a0*/  IMAD.WIDE R234, R129, 0x4, R88 ;  /* 0x0000000481ea7825 */ /* 0x000fc600078e0258 */
[----:B------:R-:W-:Y:S01]  /*36b0*/  LDGSTS.E [R245+0xc004], desc[UR16][R108.64], !P5 ;  /* 0x0c0040006cf57fae */ /* 0x000fe2000e921850 */
[----:B------:R-:W-:Y:S01]  /*36c0*/  ISETP.GE.U32.AND P5, PT, R4, 0x7fffff94, PT ;  /* 0x7fffff940400780c */ /* 0x000fe20003fa6070 */
[----:B------:R-:W-:Y:S01]  /*36d0*/  IMAD.WIDE R128, R129, 0x4, R74 ;  /* 0x0000000481807825 */ /* 0x000fe200078e024a */
[----:B------:R-:W-:Y:S01]  /*36e0*/  IADD3 R4, R6, -0x2f, RZ ;  /* 0xffffffd106047810 */ /* 0x000fe20007ffe0ff */
[----:B------:R-:W-:Y:S02]  /*36f0*/  LDGSTS.E [R245+0x8008], desc[UR16][R116.64], !P6 ;  /* 0x0800800074f57fae */ /* 0x000fe4000f121850 */
[C---:B------:R-:W-:Y:S02]  /*3700*/  IMAD.WIDE R250, R133.reuse, 0x4, R88 ;  /* 0x0000000485fa7825 */ /* 0x040fe400078e0258 */
[----:B------:R1:W-:Y:S02]  /*3710*/  STL.64 [R1+0x50], R152 ;  /* 0x0000509801007387 */ /* 0x0003e40000100a00 */
[----:B------:R-:W-:-:S02]  /*3720*/  IMAD.WIDE R132, R133, 0x4, R74 ;  /* 0x0000000485847825 */ /* 0x000fc400078e024a */
[----:B------:R-:W-:Y:S01]  /*3730*/  LDGSTS.E [R245+0xc008], desc[UR16][R112.64], !P6 ;  /* 0x0c00800070f57fae */ /* 0x000fe2000f121850 */
[----:B------:R-:W-:Y:S01]  /*3740*/  ISETP.GE.U32.AND P6, PT, R7, 0x7fffff93, PT ;  /* 0x7fffff930700780c */ /* 0x000fe20003fc6070 */
[----:B------:R-:W-:Y:S02]  /*3750*/  IMAD R7, R184, 0xc, RZ ;  /* 0x0000000cb8077824 */ /* 0x000fe400078e02ff */
[----:B------:R-:W-:Y:S01]  /*3760*/  LDGSTS.E [R245+0x800c], desc[UR16][R236.64], !P0 ;  /* 0x0800c000ecf57fae */ /* 0x000fe2000c121850 */
[----:B------:R-:W-:Y:S01]  /*3770*/  IMAD.WIDE R138, R135, 0x4, R88 ;  /* 0x00000004878a7825 */ /* 0x000fe200078e0258 */
[----:B-1----:R-:W-:-:S03]  /*3780*/  LOP3.LUT R152, R2, 0x30, RZ, 0x3c, !PT ;  /* 0x0000003002987812 */ /* 0x002fc600078e3cff */
[----:B------:R-:W-:Y:S01]  /*3790*/  IMAD.WIDE R154, R7, 0x4, R88 ;  /* 0x00000004079a7825 */ /* 0x000fe200078e0258 */
[----:B------:R-:W-:Y:S01]  /*37a0*/  LDGSTS.E [R245+0xc00c], desc[UR16][R114.64], !P0 ;  /* 0x0c00c00072f57fae */ /* 0x000fe2000c121850 */
[----:B------:R-:W-:Y:S02]  /*37b0*/  ISETP.GE.U32.AND P0, PT, R4, 0x7fffff92, PT ;  /* 0x7fffff920400780c */ /* 0x000fe40003f06070 */
[----:B------:R-:W-:Y:S01]  /*37c0*/  VIADD R246, R152, UR8 ;  /* 0x0000000898f67c36 */ /* 0x000fe20008000000 */
[----:B------:R1:W-:Y:S01]  /*37d0*/  STL [R1+0x53c], R152 ;  /* 0x00053c9801007387 */ /* 0x0003e20000100800 */
[----:B------:R-:W-:Y:S02]  /*37e0*/  VIADD R4, R6, 0xffffffd0 ;  /* 0xffffffd006047836 */ /* 0x000fe40000000000 */
[----:B------:R-:W-:Y:S01]  /*37f0*/  IMAD.WIDE R134, R135, 0x4, R74 ;  /* 0x0000000487867825 */ /* 0x000fe200078e024a */
[----:B------:R2:W-:Y:S03]  /*3800*/  LDGSTS.E [R246], desc[UR16][R154.64], !P1 ;  /* 0x000000009af67fae */ /* 0x0005e6000c921850 */
[----:B------:R-:W-:Y:S01]  /*3810*/  IMAD.WIDE R162, R137, 0x4, R88 ;  /* 0x0000000489a27825 */ /* 0x000fe200078e0258 */
[----:B------:R-:W-:Y:S03]  /*3820*/  STL.64 [R1+0x5a0], R236 ;  /* 0x0005a0ec01007387 */ /* 0x000fe60000100a00 */
[----:B-1----:R-:W-:Y:S01]  /*3830*/  IMAD.WIDE R152, R7, 0x4, R74 ;  /* 0x0000000407987825 */ /* 0x002fe200078e024a */
[----:B------:R2:W-:Y:S03]  /*3840*/  STL.64 [R1+0x48], R154 ;  /* 0x0000489a01007387 */ /* 0x0005e60000100a00 */
[----:B------:R-:W-:Y:S01]  /*3850*/  IMAD R7, R184, 0xd, RZ ;  /* 0x0000000db8077824 */ /* 0x000fe200078e02ff */
[----:B------:R1:W-:Y:S01]  /*3860*/  LDGSTS.E [R246+0x4000], desc[UR16][R152.64], !P1 ;  /* 0x0400000098f67fae */ /* 0x0003e2000c921850 */
[----:B------:R-:W-:Y:S01]  /*3870*/  ISETP.GE.U32.AND P1, PT, R4, 0x7fffff91, PT ;  /* 0x7fffff910400780c */ /* 0x000fe20003f26070 */
[----:B------:R-:W-:-:S02]  /*3880*/  VIADD R4, R6, 0xffffffef ;  /* 0xffffffef06047836 */ /* 0x000fc40000000000 */
[C---:B------:R-:W-:Y:S01]  /*3890*/  IMAD.WIDE R158, R7.reuse, 0x4, R88 ;  /* 0x00000004079e7825 */ /* 0x040fe200078e0258 */
[----:B------:R1:W-:Y:S03]  /*38a0*/  STL.64 [R1+0x40], R152 ;  /* 0x0000409801007387 */ /* 0x0003e60000100a00 */
[----:B------:R-:W-:Y:S01]  /*38b0*/  IMAD.WIDE R156, R7, 0x4, R74 ;  /* 0x00000004079c7825 */ /* 0x000fe200078e024a */
[----:B------:R-:W-:Y:S03]  /*38c0*/  LDGSTS.E [R246+0x4], desc[UR16][R158.64], !P2 ;  /* 0x000040009ef67fae */ /* 0x000fe6000d121850 */
[----:B--2---:R-:W-:Y:S01]  /*38d0*/  IMAD.WIDE R154, R119, 0x4, R88 ;  /* 0x00000004779a7825 */ /* 0x004fe200078e0258 */
[----:B------:R-:W-:Y:S01]  /*38e0*/  LDGSTS.E [R246+0x4004], desc[UR16][R156.64], !P2 ;  /* 0x040040009cf67fae */ /* 0x000fe2000d121850 */
[----:B------:R-:W-:-:S02]  /*38f0*/  ISETP.GE.U32.AND P2, PT, R4, 0x7fffffb0, PT ;  /* 0x7fffffb00400780c */ /* 0x000fc40003f46070 */
[----:B------:R-:W-:Y:S01]  /*3900*/  IMAD R7, R184, 0xf, RZ ;  /* 0x0000000fb8077824 */ /* 0x000fe200078e02ff */
[----:B------:R-:W-:Y:S01]  /*3910*/  STL.64 [R1+0x38], R158 ;  /* 0x0000389e01007387 */ /* 0x000fe20000100a00 */
[--C-:B-1----:R-:W-:Y:S01]  /*3920*/  IMAD.WIDE R152, R119, 0x4, R74.reuse ;  /* 0x0000000477987825 */ /* 0x102fe200078e024a */
[----:B------:R-:W-:Y:S02]  /*3930*/  IADD3 R4, R6, -0x12, RZ ;  /* 0xffffffee06047810 */ /* 0x000fe40007ffe0ff */
[----:B------:R-:W-:Y:S01]  /*3940*/  STL.64 [R1+0x30], R156 ;  /* 0x0000309c01007387 */ /* 0x000fe20000100a00 */
[----:B------:R-:W-:Y:S02]  /*3950*/  IMAD R119, R184, 0x2c, RZ ;  /* 0x0000002cb8777824 */ /* 0x000fe400078e02ff */
[----:B------:R-:W-:Y:S01]  /*3960*/  IMAD.WIDE R136, R137, 0x4, R74 ;  /* 0x0000000489887825 */ /* 0x000fe200078e024a */
[----:B------:R1:W-:Y:S03]  /*3970*/  STL.64 [R1+0x28], R154 ;  /* 0x0000289a01007387 */ /* 0x0003e60000100a00 */
[C---:B------:R-:W-:Y:S01]  /*3980*/  IMAD.WIDE R142, R119.reuse, 0x4, R88 ;  /* 0x00000004778e7825 */ /* 0x040fe200078e0258 */
[----:B------:R1:W-:Y:S03]  /*3990*/  LDGSTS.E [R246+0x8], desc[UR16][R154.64], !P3 ;  /* 0x000080009af67fae */ /* 0x0003e6000d921850 */
[----:B------:R-:W-:Y:S01]  /*39a0*/  IMAD.WIDE R118, R119, 0x4, R74 ;  /* 0x0000000477767825 */ /* 0x000fe200078e024a */
[----:B------:R2:W-:Y:S03]  /*39b0*/  STL.64 [R1+0x20], R152 ;  /* 0x0000209801007387 */ /* 0x0005e60000100a00 */
[----:B------:R-:W-:Y:S01]  /*39c0*/  IMAD.WIDE R170, R141, 0x4, R88 ;  /* 0x000000048daa7825 */ /* 0x000fe200078e0258 */
[----:B------:R2:W-:Y:S01]  /*39d0*/  LDGSTS.E [R246+0x4008], desc[UR16][R152.64], !P3 ;  /* 0x0400800098f67fae */ /* 0x0005e2000d921850 */
[----:B------:R-:W-:-:S02]  /*39e0*/  ISETP.GE.U32.AND P3, PT, R4, 0x7fffffaf, PT ;  /* 0x7fffffaf0400780c */ /* 0x000fc40003f66070 */
[----:B------:R-:W-:Y:S02]  /*39f0*/  VIADD R4, R6, 0xffffffed ;  /* 0xffffffed06047836 */ /* 0x000fe40000000000 */
[----:B-1----:R-:W-:-:S04]  /*3a00*/  IMAD.WIDE R154, R7, 0x4, R88 ;  /* 0x00000004079a7825 */ /* 0x002fc800078e0258 */
[--C-:B------:R-:W-:Y:S01]  /*3a10*/  IMAD.WIDE R140, R141, 0x4, R74.reuse ;  /* 0x000000048d8c7825 */ /* 0x100fe200078e024a */
[----:B------:R-:W-:Y:S03]  /*3a20*/  LDGSTS.E [R246+0xc], desc[UR16][R154.64], !P4 ;  /* 0x0000c0009af67fae */ /* 0x000fe6000e121850 */
[----:B--2---:R-:W-:Y:S01]  /*3a30*/  IMAD.WIDE R152, R7, 0x4, R74 ;  /* 0x0000000407987825 */ /* 0x004fe200078e024a */
[----:B------:R-:W-:Y:S01]  /*3a40*/  IADD3 R7, R6, -0x32, RZ ;  /* 0xffffffce06077810 */ /* 0x000fe20007ffe0ff */
[----:B------:R-:W-:Y:S02]  /*3a50*/  STL.64 [R1+0x18], R154 ;  /* 0x0000189a01007387 */ /* 0x000fe40000100a00 */
[----:B------:R-:W-:Y:S02]  /*3a60*/  IMAD.WIDE R146, R145, 0x4, R88 ;  /* 0x0000000491927825 */ /* 0x000fe400078e0258 */
        /* <DEDUP_REMOVED lines=12> */
[----:B------:R-:W-:Y:S02]  /*3b30*/  VIADD R4, R6, 0xffffffcd ;  /* 0xffffffcd06047836 */ /* 0x000fe40000000000 */
[----:B------:R-:W-:Y:S01]  /*3b40*/  LDGSTS.E [R246+0x8008], desc[UR16][R130.64], !P0 ;  /* 0x0800800082f67fae */ /* 0x000fe2000c121850 */
[----:B------:R-:W-:-:S03]  /*3b50*/  IMAD.WIDE R150, R151, 0x4, R74 ;  /* 0x0000000497967825 */ /* 0x000fc600078e024a */
[----:B------:R1:W-:Y:S01]  /*3b60*/  STL.64 [R1+0x10], R152 ;  /* 0x0000109801007387 */ /* 0x0003e20000100a00 */
[----:B------:R-:W-:Y:S02]  /*3b70*/  IMAD R156, R184, 0x15, RZ ;  /* 0x00000015b89c7824 */ /* 0x000fe400078e02ff */
[--C-:B------:R-:W-:Y:S01]  /*3b80*/  IMAD.WIDE R218, R160, 0x4, R88.reuse ;  /* 0x00000004a0da7825 */ /* 0x100fe200078e0258 */
[----:B------:R-:W-:Y:S01]  /*3b90*/  LDGSTS.E [R246+0xc008], desc[UR16][R126.64], !P0 ;  /* 0x0c0080007ef67fae */ /* 0x000fe2000c121850 */
[----:B------:R-:W-:Y:S02]  /*3ba0*/  ISETP.GE.U32.AND P0, PT, R7, 0x7fffff8f, PT ;  /* 0x7fffff8f0700780c */ /* 0x000fe40003f06070 */
[----:B------:R-:W-:Y:S01]  /*3bb0*/  IMAD.SHL.U32 R7, R184, 0x10, RZ ;  /* 0x00000010b8077824 */ /* 0x000fe200078e00ff */
[----:B------:R2:W-:Y:S01]  /*3bc0*/  LDGSTS.E [R246+0x800c], desc[UR16][R234.64], !P1 ;  /* 0x0800c000eaf67fae */ /* 0x0005e2000c921850 */
[----:B------:R-:W-:Y:S01]  /*3bd0*/  IMAD.WIDE R186, R156, 0x4, R88 ;  /* 0x000000049cba7825 */ /* 0x000fe200078e0258 */
[----:B-1----:R-:W-:-:S03]  /*3be0*/  LOP3.LUT R152, R2, 0x40, RZ, 0x3c, !PT ;  /* 0x0000004002987812 */ /* 0x002fc600078e3cff */
[----:B------:R-:W-:Y:S01]  /*3bf0*/  IMAD.WIDE R154, R7, 0x4, R88 ;  /* 0x00000004079a7825 */ /* 0x000fe200078e0258 */
[----:B------:R-:W-:Y:S01]  /*3c00*/  LDGSTS.E [R246+0xc00c], desc[UR16][R128.64], !P1 ;  /* 0x0c00c00080f67fae */ /* 0x000fe2000c921850 */
[----:B------:R-:W-:Y:S02]  /*3c10*/  ISETP.GE.U32.AND P1, PT, R4, 0x7fffff8e, PT ;  /* 0x7fffff8e0400780c */ /* 0x000fe40003f26070 */
[----:B------:R-:W-:Y:S01]  /*3c20*/  VIADD R242, R152, UR8 ;  /* 0x0000000898f27c36 */ /* 0x000fe20008000000 */
[----:B------:R1:W-:Y:S01]  /*3c30*/  STL [R1+0x538], R152 ;  /* 0x0005389801007387 */ /* 0x0003e20000100800 */
[----:B------:R-:W-:Y:S01]  /*3c40*/  IADD3 R4, R6, -0x34, RZ ;  /* 0xffffffcc06047810 */ /* 0x000fe20007ffe0ff */
[--C-:B------:R-:W-:Y:S02]  /*3c50*/  IMAD.WIDE R156, R156, 0x4, R74.reuse ;  /* 0x000000049c9c7825 */ /* 0x100fe400078e024a */
[----:B------:R3:W-:Y:S02]  /*3c60*/  LDGSTS.E [R242], desc[UR16][R154.64], !P2 ;  /* 0x000000009af27fae */ /* 0x0007e4000d121850 */
[----:B------:R-:W-:-:S02]  /*3c70*/  IMAD.WIDE R160, R160, 0x4, R74 ;  /* 0x00000004a0a07825 */ /* 0x000fc400078e024a */
[----:B------:R2:W-:Y:S02]  /*3c80*/  STL.64 [R1+0x568], R234 ;  /* 0x000568ea01007387 */ /* 0x0005e40000100a00 */
[----:B-1----:R-:W-:Y:S02]  /*3c90*/  IMAD.WIDE R152, R7, 0x4, R74 ;  /* 0x0000000407987825 */ /* 0x002fe400078e024a */
[----:B------:R3:W-:Y:S02]  /*3ca0*/  STL.64 [R1+0x8], R154 ;  /* 0x0000089a01007387 */ /* 0x0007e40000100a00 */
[----:B------:R-:W-:Y:S02]  /*3cb0*/  VIADD R7, R6, 0xffffffca ;  /* 0xffffffca06077836 */ /* 0x000fe40000000000 */
[----:B------:R1:W-:Y:S01]  /*3cc0*/  LDGSTS.E [R242+0x4000], desc[UR16][R152.64], !P2 ;  /* 0x0400000098f27fae */ /* 0x0003e2000d121850 */
[----:B------:R-:W-:Y:S01]  /*3cd0*/  ISETP.GE.U32.AND P2, PT, R4, 0x7fffff8d, PT ;  /* 0x7fffff8d0400780c */ /* 0x000fe20003f46070 */
[----:B------:R-:W-:-:S02]  /*3ce0*/  VIADD R4, R6, 0xffffffeb ;  /* 0xffffffeb06047836 */ /* 0x000fc40000000000 */
[----:B------:R-:W-:Y:S01]  /*3cf0*/  LDGSTS.E [R242+0x4], desc[UR16][R250.64], !P3 ;  /* 0x00004000faf27fae */ /* 0x000fe2000d921850 */
[----:B------:R-:W-:Y:S01]  /*3d00*/  IMAD.WIDE R166, R164, 0x4, R88 ;  /* 0x00000004a4a67825 */ /* 0x000fe200078e0258 */
[----:B--2---:R-:W-:Y:S02]  /*3d10*/  MOV R235, R191 ;  /* 0x000000bf00eb7202 */ /* 0x004fe40000000f00 */
[----:B------:R-:W-:Y:S01]  /*3d20*/  LDGSTS.E [R242+0x4004], desc[UR16][R132.64], !P3 ;  /* 0x0400400084f27fae */ /* 0x000fe2000d921850 */
[----:B------:R-:W-:Y:S01]  /*3d30*/  ISETP.GE.U32.AND P3, PT, R4, 0x7fffffac, PT ;  /* 0x7fffffac0400780c */ /* 0x000fe20003f66070 */
[----:B------:R-:W-:Y:S01]  /*3d40*/  VIADD R4, R6, 0xffffffea ;  /* 0xffffffea06047836 */ /* 0x000fe20000000000 */
[----:B---3--:R-:W-:Y:S01]  /*3d50*/  LOP3.LUT R154, R2, 0x50, RZ, 0x3c, !PT ;  /* 0x00000050029a7812 */ /* 0x008fe200078e3cff */
[----:B------:R-:W-:Y:S01]  /*3d60*/  LDGSTS.E [R242+0x8], desc[UR16][R138.64], !P4 ;  /* 0x000080008af27fae */ /* 0x000fe2000e121850 */
[----:B------:R-:W-:Y:S02]  /*3d70*/  IMAD R155, R184, 0x14, RZ ;  /* 0x00000014b89b7824 */ /* 0x000fe400078e02ff */
[----:B------:R-:W-:Y:S01]  /*3d80*/  IADD3 R247, R154, UR8, RZ ;  /* 0x000000089af77c10 */ /* 0x000fe2000fffe0ff */
[----:B------:R-:W-:Y:S01]  /*3d90*/  LDGSTS.E [R242+0x4008], desc[UR16][R134.64], !P4 ;  /* 0x0400800086f27fae */ /* 0x000fe2000e121850 */
        /* <DEDUP_REMOVED lines=8> */
[----:B------:R2:W-:Y:S02]  /*3e20*/  LDGSTS.E [R242+0x8000], desc[UR16][R170.64], !P6 ;  /* 0x08000000aaf27fae */ /* 0x0005e4000f121850 */
[----:B------:R-:W-:Y:S02]  /*3e30*/  IMAD.WIDE R230, R168, 0x4, R88 ;  /* 0x00000004a8e67825 */ /* 0x000fe400078e0258 */
[----:B------:R-:W-:Y:S01]  /*3e40*/  LDGSTS.E [R242+0xc000], desc[UR16][R140.64], !P6 ;  /* 0x0c0000008cf27fae */ /* 0x000fe2000f121850 */
[----:B------:R-:W-:Y:S01]  /*3e50*/  ISETP.GE.U32.AND P6, PT, R4, 0x7fffffa9, PT ;  /* 0x7fffffa90400780c */ /* 0x000fe20003fc6070 */
[----:B------:R-:W-:-:S02]  /*3e60*/  VIADD R4, R6, 0xffffffcb ;  /* 0xffffffcb06047836 */ /* 0x000fc40000000000 */
[----:B------:R1:W-:Y:S01]  /*3e70*/  STL.64 [R1], R152 ;  /* 0x0000009801007387 */ /* 0x0003e20000100a00 */
[----:B------:R-:W-:-:S03]  /*3e80*/  IMAD.WIDE R168, R168, 0x4, R74 ;  /* 0x00000004a8a87825 */ /* 0x000fc600078e024a */
[----:B------:R-:W-:Y:S01]  /*3e90*/  LDGSTS.E [R242+0x8004], desc[UR16][R146.64], !P0 ;  /* 0x0800400092f27fae */ /* 0x000fe2000c121850 */
[----:B------:R-:W-:-:S03]  /*3ea0*/  IMAD.WIDE R174, R172, 0x4, R88 ;  /* 0x00000004acae7825 */ /* 0x000fc600078e0258 */
[----:B------:R-:W-:Y:S01]  /*3eb0*/  LDGSTS.E [R242+0xc004], desc[UR16][R144.64], !P0 ;  /* 0x0c00400090f27fae */ /* 0x000fe2000c121850 */
[----:B------:R-:W-:Y:S01]  /*3ec0*/  ISETP.GE.U32.AND P0, PT, R4, 0x7fffff8c, PT ;  /* 0x7fffff8c0400780c */ /* 0x000fe20003f06070 */
[----:B------:R-:W-:Y:S02]  /*3ed0*/  VIADD R4, R6, 0xffffffc9 ;  /* 0xffffffc906047836 */ /* 0x000fe40000000000 */
[C---:B-1----:R-:W-:Y:S01]  /*3ee0*/  IMAD.WIDE R152, R149.reuse, 0x4, R88 ;  /* 0x0000000495987825 */ /* 0x042fe200078e0258 */
[----:B------:R-:W-:Y:S03]  /*3ef0*/  STL.64 [R1+0x558], R250 ;  /* 0x000558fa01007387 */ /* 0x000fe60000100a00 */
[--C-:B------:R-:W-:Y:S01]  /*3f00*/  IMAD.WIDE R148, R149, 0x4, R74.reuse ;  /* 0x0000000495947825 */ /* 0x100fe200078e024a */
[----:B------:R-:W-:Y:S03]  /*3f10*/  STL.64 [R1+0x560], R162 ;  /* 0x000560a201007387 */ /* 0x000fe60000100a00 */
[----:B------:R-:W-:Y:S01]  /*3f20*/  IMAD.WIDE R172, R172, 0x4, R74 ;  /* 0x00000004acac7825 */ /* 0x000fe200078e024a */
[----:B------:R1:W-:Y:S03]  /*3f30*/  LDGSTS.E [R242+0x8008], desc[UR16][R152.64], !P1 ;  /* 0x0800800098f27fae */ /* 0x0003e6000c921850 */
[C---:B------:R-:W-:Y:S01]  /*3f40*/  IMAD.WIDE R222, R176.reuse, 0x4, R88 ;  /* 0x00000004b0de7825 */ /* 0x040fe200078e0258 */
[----:B------:R2:W-:Y:S03]  /*3f50*/  STL.64 [R1+0x570], R170 ;  /* 0x000570aa01007387 */ /* 0x0005e60000100a00 */
[----:B------:R-:W-:Y:S01]  /*3f60*/  IMAD.WIDE R176, R176, 0x4, R74 ;  /* 0x00000004b0b07825 */ /* 0x000fe200078e024a */
[----:B------:R-:W-:Y:S01]  /*3f70*/  LDGSTS.E [R242+0xc008], desc[UR16][R148.64], !P1 ;  /* 0x0c00800094f27fae */ /* 0x000fe2000c921850 */
[----:B------:R-:W-:-:S02]  /*3f80*/  ISETP.GE.U32.AND P1, PT, R7, 0x7fffff8b, PT ;  /* 0x7fffff8b0700780c */ /* 0x000fc40003f26070 */
[C---:B------:R-:W-:Y:S01]  /*3f90*/  IMAD.WIDE R178, R180.reuse, 0x4, R88 ;  /* 0x00000004b4b27825 */ /* 0x040fe200078e0258 */
[----:B------:R1:W-:Y:S03]  /*3fa0*/  STL.64 [R1+0x578], R152 ;  /* 0x0005789801007387 */ /* 0x0003e60000100a00 */
[----:B------:R-:W-:Y:S01]  /*3fb0*/  IMAD.WIDE R180, R180, 0x4, R74 ;  /* 0x00000004b4b47825 */ /* 0x000fe200078e024a */
[----:B------:R3:W-:Y:S03]  /*3fc0*/  LDGSTS.E [R242+0x800c], desc[UR16][R232.64], !P2 ;  /* 0x0800c000e8f27fae */ /* 0x0007e6000d121850 */
[----:B------:R-:W-:Y:S01]  /*3fd0*/  IMAD.MOV.U32 R236, RZ, RZ, R192 ;  /* 0x000000ffffec7224 */ /* 0x000fe200078e00c0 */
[----:B------:R4:W-:Y:S01]  /*3fe0*/  STL [R1+0x534], R154 ;  /* 0x0005349a01007387 */ /* 0x0009e20000100800 */
[----:B------:R-:W-:-:S02]  /*3ff0*/  IMAD.MOV.U32 R237, RZ, RZ, R193 ;  /* 0x000000ffffed7224 */ /* 0x000fc400078e00c1 */
[----:B--2---:R-:W-:Y:S01]  /*4000*/  IMAD.MOV.U32 R171, RZ, RZ, R183 ;  /* 0x000000ffffab7224 */ /* 0x004fe200078e00b7 */
[----:B------:R-:W-:Y:S01]  /*4010*/  LDGSTS.E [R242+0xc00c], desc[UR16][R150.64], !P2 ;  /* 0x0c00c00096f27fae */ /* 0x000fe2000d121850 */
[----:B------:R-:W-:Y:S01]  /*4020*/  ISETP.GE.U32.AND P2, PT, R4, 0x7fffff8a, PT ;  /* 0x7fffff8a0400780c */ /* 0x000fe20003f46070 */
[----:B------:R-:W-:Y:S01]  /*4030*/  VIADD R4, R6, 0xffffffc8 ;  /* 0xffffffc806047836 */ /* 0x000fe20000000000 */
[----:B-1----:R-:W-:Y:S01]  /*4040*/  LOP3.LUT R152, R2, 0x60, RZ, 0x3c, !PT ;  /* 0x0000006002987812 */ /* 0x002fe200078e3cff */
[----:B------:R-:W-:Y:S01]  /*4050*/  LDGSTS.E [R247], desc[UR16][R158.64], !P3 ;  /* 0x000000009ef77fae */ /* 0x000fe2000d921850 */
[----:B------:R-:W-:Y:S01]  /*4060*/  IMAD.WIDE R192, R182, 0x4, R88 ;  /* 0x00000004b6c07825 */ /* 0x000fe200078e0258 */
[----:B------:R-:W-:Y:S02]  /*4070*/  LOP3.LUT R153, R2, 0x70, RZ, 0x3c, !PT ;  /* 0x0000007002997812 */ /* 0x000fe400078e3cff */
[----:B------:R3:W-:Y:S01]  /*4080*/  STL.64 [R1+0x580], R232 ;  /* 0x000580e801007387 */ /* 0x0007e20000100a00 */
[----:B----4-:R-:W-:-:S03]  /*4090*/  IMAD.WIDE R154, R155, 0x4, R74 ;  /* 0x000000049b9a7825 */ /* 0x010fc600078e024a */
[----:B------:R-:W-:Y:S01]  /*40a0*/  STL.64 [R1+0x588], R158 ;  /* 0x0005889e01007387 */ /* 0x000fe20000100a00 */
[----:B------:R-:W-:Y:S02]  /*40b0*/  VIADD R248, R152, UR8 ;  /* 0x0000000898f87c36 */ /* 0x000fe40008000000 */
[----:B------:R-:W-:Y:S01]  /*40c0*/  IMAD.MOV.U32 R234, RZ, RZ, R190 ;  /* 0x000000ffffea7224 */ /* 0x000fe200078e00be */
[----:B------:R1:W-:Y:S01]  /*40d0*/  LDGSTS.E [R247+0x4000], desc[UR16][R154.64], !P3 ;  /* 0x040000009af77fae */ /* 0x0003e2000d921850 */
[----:B------:R-:W-:Y:S01]  /*40e0*/  ISETP.GE.U32.AND P3, PT, R4, 0x7fffff89, PT ;  /* 0x7fffff890400780c */ /* 0x000fe20003f66070 */
[----:B------:R-:W-:Y:S02]  /*40f0*/  VIADD R4, R6, 0xffffffe7 ;  /* 0xffffffe706047836 */ /* 0x000fe40000000000 */
[----:B------:R-:W-:Y:S01]  /*4100*/  LDGSTS.E [R247+0x4], desc[UR16][R186.64], !P4 ;  /* 0x00004000baf77fae */ /* 0x000fe2000e121850 */
[----:B------:R-:W-:Y:S01]  /*4110*/  IMAD.WIDE R182, R182, 0x4, R74 ;  /* 0x00000004b6b67825 */ /* 0x000fe200078e024a */
[----:B------:R-:W-:-:S02]  /*4120*/  MOV R250, R234 ;  /* 0x000000ea00fa7202 */ /* 0x000fc40000000f00 */
[----:B------:R-:W-:Y:S01]  /*4130*/  LDGSTS.E [R247+0x4004], desc[UR16][R156.64], !P4 ;  /* 0x040040009cf77fae */ /* 0x000fe2000e121850 */
[----:B------:R-:W-:Y:S01]  /*4140*/  ISETP.GE.U32.AND P4, PT, R4, 0x7fffffa8, PT ;  /* 0x7fffffa80400780c */ /* 0x000fe20003f86070 */
[----:B------:R-:W-:Y:S01]  /*4150*/  VIADD R4, R6, 0xffffffe6 ;  /* 0xffffffe606047836 */ /* 0x000fe20000000000 */
[----:B---3--:R-:W-:Y:S01]  /*4160*/  MOV R233, R171 ;  /* 0x000000ab00e97202 */ /* 0x008fe20000000f00 */
[----:B------:R-:W-:Y:S01]  /*4170*/  LDGSTS.E [R247+0x8], desc[UR16][R218.64], !P5 ;  /* 0x00008000daf77fae */ /* 0x000fe2000e921850 */
[----:B------:R-:W-:Y:S02]  /*4180*/  IMAD R190, R184, 0x19, RZ ;  /* 0x00000019b8be7824 */ /* 0x000fe400078e02ff */
[----:B------:R-:W-:Y:S01]  /*4190*/  VIADD R7, R6, 0xffffffc7 ;  /* 0xffffffc706077836 */ /* 0x000fe20000000000 */
[----:B------:R-:W-:Y:S01]  /*41a0*/  LDGSTS.E [R247+0x4008], desc[UR16][R160.64], !P5 ;  /* 0x04008000a0f77fae */ /* 0x000fe2000e921850 */
[----:B------:R-:W-:Y:S01]  /*41b0*/  ISETP.GE.U32.AND P5, PT, R4, 0x7fffffa7, PT ;  /* 0x7fffffa70400780c */ /* 0x000fe20003fa6070 */
[----:B------:R-:W-:Y:S01]  /*41c0*/  IMAD.WIDE R228, R190, 0x4, R88 ;  /* 0x00000004bee47825 */ /* 0x000fe200078e0258 */
[----:B------:R-:W-:Y:S01]  /*41d0*/  IADD3 R4, R6, -0x1b, RZ ;  /* 0xffffffe506047810 */ /* 0x000fe20007ffe0ff */
[----:B------:R-:W-:Y:S02]  /*41e0*/  LDGSTS.E [R247+0xc], desc[UR16][R166.64], !P6 ;  /* 0x0000c000a6f77fae */ /* 0x000fe4000f121850 */
[----:B------:R-:W-:-:S02]  /*41f0*/  IMAD.WIDE R190, R190, 0x4, R74 ;  /* 0x00000004bebe7825 */ /* 0x000fc400078e024a */
        /* <DEDUP_REMOVED lines=12> */
[----:B------:R-:W-:Y:S02]  /*42c0*/  IMAD.MOV.U32 R238, RZ, RZ, R194 ;  /* 0x000000ffffee7224 */ /* 0x000fe400078e00c2 */
        /* <DEDUP_REMOVED lines=11> */
[----:B------:R-:W-:Y:S01]  /*4380*/  LDGSTS.E [R248], desc[UR16][R192.64], !P4 ;  /* 0x00000000c0f87fae */ /* 0x000fe2000e121850 */
        /* <DEDUP_REMOVED lines=21> */
[----:B------:R-:W-:Y:S02]  /*44e0*/  VIADD R7, R6, 0xffffffc3 ;  /* 0xffffffc306077836 */ /* 0x000fe40000000000 */
[----:B------:R-:W-:Y:S01]  /*44f0*/  IMAD.WIDE R202, R214, 0x4, R88 ;  /* 0x00000004d6ca7825 */ /* 0x000fe200078e0258 */
[----:B------:R-:W-:Y:S01]  /*4500*/  LDGSTS.E [R248+0xc000], desc[UR16][R208.64], !P1 ;  /* 0x0c000000d0f87fae */ /* 0x000fe2000c921850 */
[----:B------:R-:W-:Y:S02]  /*4510*/  ISETP.GE.U32.AND P1, PT, R4, 0x7fffffa1, PT ;  /* 0x7fffffa10400780c */ /* 0x000fe40003f26070 */
[----:B------:R-:W-:Y:S01]  /*4520*/  VIADD R4, R6, 0xffffffc2 ;  /* 0xffffffc206047836 */ /* 0x000fe20000000000 */
[----:B------:R-:W-:Y:S01]  /*4530*/  LDGSTS.E [R248+0x8004], desc[UR16][R198.64], !P2 ;  /* 0x08004000c6f87fae */ /* 0x000fe2000d121850 */
[----:B------:R-:W-:-:S03]  /*4540*/  IMAD.WIDE R214, R214, 0x4, R74 ;  /* 0x00000004d6d67825 */ /* 0x000fc600078e024a */
[----:B------:R-:W-:Y:S01]  /*4550*/  LDGSTS.E [R248+0xc004], desc[UR16][R210.64], !P2 ;  /* 0x0c004000d2f87fae */ /* 0x000fe2000d121850 */
[----:B------:R-:W-:Y:S01]  /*4560*/  IMAD.MOV.U32 R162, RZ, RZ, R224 ;  /* 0x000000ffffa27224 */ /* 0x000fe200078e00e0 */
[----:B------:R-:W-:Y:S01]  /*4570*/  ISETP.GE.U32.AND P2, PT, R7, 0x7fffff84, PT ;  /* 0x7fffff840700780c */ /* 0x000fe20003f46070 */
[----:B------:R-:W-:Y:S01]  /*4580*/  IMAD.MOV.U32 R163, RZ, RZ, R225 ;  /* 0x000000ffffa37224 */ /* 0x000fe200078e00e1 */
[----:B------:R-:W-:Y:S01]  /*4590*/  LDGSTS.E [R248+0x8008], desc[UR16][R200.64], !P3 ;  /* 0x08008000c8f87fae */ /* 0x000fe2000d921850 */
[----:B------:R-:W-:Y:S02]  /*45a0*/  VIADD R241, R153, UR8 ;  /* 0x0000000899f17c36 */ /* 0x000fe40008000000 */
[C---:B------:R-:W-:Y:S01]  /*45b0*/  IMAD.WIDE R224, R216.reuse, 0x4, R88 ;  /* 0x00000004d8e07825 */ /* 0x040fe200078e0258 */
[----:B------:R1:W-:Y:S03]  /*45c0*/  STL.64 [R1+0x590], R154 ;  /* 0x0005909a01007387 */ /* 0x0003e60000100a00 */
[----:B------:R-:W-:Y:S01]  /*45d0*/  IMAD.WIDE R216, R216, 0x4, R74 ;  /* 0x00000004d8d87825 */ /* 0x000fe200078e024a */
[----:B------:R-:W-:Y:S01]  /*45e0*/  LDGSTS.E [R248+0xc008], desc[UR16][R212.64], !P3 ;  /* 0x0c008000d4f87fae */ /* 0x000fe2000d921850 */
[----:B------:R-:W-:-:S02]  /*45f0*/  ISETP.GE.U32.AND P3, PT, R4, 0x7fffff83, PT ;  /* 0x7fffff830400780c */ /* 0x000fc40003f66070 */
[----:B------:R-:W-:Y:S01]  /*4600*/  VIADD R4, R6, 0xffffffc0 ;  /* 0xffffffc006047836 */ /* 0x000fe20000000000 */
[----:B------:R-:W-:Y:S01]  /*4610*/  STL.64 [R1+0x598], R186 ;  /* 0x000598ba01007387 */ /* 0x000fe20000100a00 */
[----:B------:R-:W-:Y:S02]  /*4620*/  IMAD R7, R184, 0x1d, RZ ;  /* 0x0000001db8077824 */ /* 0x000fe400078e02ff */
[----:B------:R-:W-:Y:S01]  /*4630*/  IMAD.MOV.U32 R251, RZ, RZ, R235 ;  /* 0x000000fffffb7224 */ /* 0x000fe200078e00eb */
[----:B------:R-:W-:Y:S01]  /*4640*/  STL.64 [R1+0x5a8], R156 ;  /* 0x0005a89c01007387 */ /* 0x000fe20000100a00 */
[----:B------:R-:W-:Y:S01]  /*4650*/  IMAD.MOV.U32 R234, RZ, RZ, R236 ;  /* 0x000000ffffea7224 */ /* 0x000fe200078e00ec */
[----:B------:R-:W-:Y:S01]  /*4660*/  MOV R236, R238 ;  /* 0x000000ee00ec7202 */ /* 0x000fe20000000f00 */
[----:B------:R-:W-:Y:S01]  /*4670*/  IMAD.MOV.U32 R235, RZ, RZ, R237 ;  /* 0x000000ffffeb7224 */ /* 0x000fe200078e00ed */
[----:B------:R2:W-:Y:S01]  /*4680*/  STL [R1+0x530], R152 ;  /* 0x0005309801007387 */ /* 0x0005e20000100800 */
[----:B------:R-:W-:Y:S01]  /*4690*/  IMAD.MOV.U32 R237, RZ, RZ, R239 ;  /* 0x000000ffffed7224 */ /* 0x000fe200078e00ef */
[----:B------:R-:W-:Y:S01]  /*46a0*/  MOV R238, R220 ;  /* 0x000000dc00ee7202 */ /* 0x000fe20000000f00 */
[----:B------:R-:W-:Y:S01]  /*46b0*/  IMAD.MOV.U32 R239, RZ, RZ, R221 ;  /* 0x000000ffffef7224 */ /* 0x000fe200078e00dd */
[----:B------:R-:W-:Y:S01]  /*46c0*/  LDGSTS.E [R248+0x800c], desc[UR16][R202.64], !P4 ;  /* 0x0800c000caf87fae */ /* 0x000fe2000e121850 */
[----:B------:R-:W-:Y:S01]  /*46d0*/  IMAD.WIDE R220, R7, 0x4, R88 ;  /* 0x0000000407dc7825 */ /* 0x000fe200078e0258 */
[----:B-1----:R-:W1:Y:S02]  /*46e0*/  LDC R154, c[0x0][0x230] ;  /* 0x00008c00ff9a7b82 */ /* 0x002e640000000800 */
[----:B------:R-:W-:Y:S01]  /*46f0*/  LDGSTS.E [R248+0xc00c], desc[UR16][R214.64], !P4 ;  /* 0x0c00c000d6f87fae */ /* 0x000fe2000e121850 */
[----:B------:R-:W-:Y:S01]  /*4700*/  ISETP.GE.AND P4, PT, R252, R4, PT ;  /* 0x00000004fc00720c */ /* 0x000fe20003f86270 */
[----:B--2---:R-:W-:-:S02]  /*4710*/  VIADD R152, R6, 0x3f ;  /* 0x0000003f06987836 */ /* 0x004fc40000000000 */
[----:B------:R-:W-:Y:S01]  /*4720*/  LDGSTS.E [R241], desc[UR16][R224.64], !P5 ;  /* 0x00000000e0f17fae */ /* 0x000fe2000e921850 */
[----:B------:R-:W-:Y:S02]  /*4730*/  IMAD.MOV.U32 R170, RZ, RZ, R188 ;  /* 0x000000ffffaa7224 */ /* 0x000fe400078e00bc */
[----:B------:R-:W-:Y:S01]  /*4740*/  IMAD.MOV.U32 R171, RZ, RZ, R189 ;  /* 0x000000ffffab7224 */ /* 0x000fe200078e00bd */
[----:B------:R-:W-:Y:S01]  /*4750*/  LDGSTS.E [R241+0x4000], desc[UR16][R216.64], !P5 ;  /* 0x04000000d8f17fae */ /* 0x000fe2000e921850 */
[----:B------:R-:W-:Y:S01]  /*4760*/  ISETP.GT.AND P5, PT, R152, 0x3f, PT ;  /* 0x0000003f9800780c */ /* 0x000fe20003fa4270 */
[----:B------:R-:W-:Y:S02]  /*4770*/  IMAD.MOV.U32 R232, RZ, RZ, R170 ;  /* 0x000000ffffe87224 */ /* 0x000fe400078e00aa */
[----:B------:R2:W-:Y:S04]  /*4780*/  STL.64 [R1+0x550], R2 ;  /* 0x0005500201007387 */ /* 0x0005e80000100a00 */
[----:B------:R-:W-:Y:S04]  /*4790*/  STL [R1+0x528], R153 ;  /* 0x0005289901007387 */ /* 0x000fe80000100800 */
[----:B------:R3:W-:Y:S01]  /*47a0*/  STL [R1+0x518], R152 ;  /* 0x0005189801007387 */ /* 0x0007e20000100800 */
[----:B--2---:R-:W-:Y:S01]  /*47b0*/  IMAD.WIDE R2, R7, 0x4, R74 ;  /* 0x0000000407027825 */ /* 0x004fe200078e024a */
[----:B------:R-:W-:-:S02]  /*47c0*/  SEL R7, RZ, 0x4, P4 ;  /* 0x00000004ff077807 */ /* 0x000fc40002000000 */
[----:B------:R-:W-:Y:S01]  /*47d0*/  LDGSTS.E [R241+0x4], desc[UR16][R220.64], !P6 ;  /* 0x00004000dcf17fae */ /* 0x000fe2000f121850 */
[----:B------:R-:W-:Y:S02]  /*47e0*/  ISETP.GE.AND P4, PT, R252, R6, PT ;  /* 0x00000006fc00720c */ /* 0x000fe40003f86270 */
[----:B------:R-:W-:Y:S01]  /*47f0*/  SEL R6, RZ, 0x4, !P5 ;  /* 0x00000004ff067807 */ /* 0x000fe20006800000 */
[----:B------:R-:W2:Y:S01]  /*4800*/  LDC R252, c[0x0][0x230] ;  /* 0x00008c00fffc7b82 */ /* 0x000ea20000000800 */
[----:B------:R-:W-:Y:S01]  /*4810*/  ISETP.GE.U32.AND P5, PT, R4, 0x7fffff81, PT ;  /* 0x7fffff810400780c */ /* 0x000fe20003fa6070 */
[----:B------:R-:W-:Y:S01]  /*4820*/  IMAD R4, R184, 0x1e, RZ ;  /* 0x0000001eb8047824 */ /* 0x000fe200078e02ff */
[----:B------:R-:W-:Y:S01]  /*4830*/  SEL R6, R6, RZ, !P4 ;  /* 0x000000ff06067207 */ /* 0x000fe20006000000 */
[----:B------:R4:W-:Y:S01]  /*4840*/  STL.64 [R1+0x148], R2 ;  /* 0x0001480201007387 */ /* 0x0009e20000100a00 */
[----:B------:R-:W-:Y:S01]  /*4850*/  ISETP.GT.AND P4, PT, R152, 0x7f, PT ;  /* 0x0000007f9800780c */ /* 0x000fe20003f84270 */
[----:B---3--:R-:W-:-:S02]  /*4860*/  IMAD.WIDE R152, R4, 0x4, R88 ;  /* 0x0000000404987825 */ /* 0x008fc400078e0258 */
[----:B------:R4:W-:Y:S01]  /*4870*/  LDGSTS.E [R241+0x4004], desc[UR16][R2.64], !P6 ;  /* 0x0400400002f17fae */ /* 0x0009e2000f121850 */
[----:B------:R-:W-:Y:S01]  /*4880*/  ISETP.GE.U32.AND P6, PT, R240, 0x7fffff82, PT ;  /* 0x7fffff82f000780c */ /* 0x000fe20003fc6070 */
[----:B------:R-:W-:Y:S02]  /*4890*/  IMAD R240, R184, 0x1f, RZ ;  /* 0x0000001fb8f07824 */ /* 0x000fe400078e02ff */
[----:B------:R3:W-:Y:S04]  /*48a0*/  STL.64 [R1+0x1a0], R152 ;  /* 0x0001a09801007387 */ /* 0x0007e80000100a00 */
[----:B------:R3:W-:Y:S01]  /*48b0*/  LDGSTS.E [R241+0x8], desc[UR16][R152.64], !P0 ;  /* 0x0000800098f17fae */ /* 0x0007e2000c121850 */
[----:B----4-:R-:W-:Y:S01]  /*48c0*/  IMAD.WIDE R2, R4, 0x4, R74 ;  /* 0x0000000404027825 */ /* 0x010fe200078e024a */
[----:B------:R-:W-:-:S02]  /*48d0*/  SEL R4, R7, RZ, P4 ;  /* 0x000000ff07047207 */ /* 0x000fc40002000000 */
[----:B------:R-:W-:Y:S01]  /*48e0*/  ISETP.NE.U32.AND P4, PT, R6, RZ, PT ;  /* 0x000000ff0600720c */ /* 0x000fe20003f85070 */
[----:B------:R-:W-:Y:S01]  /*48f0*/  VIADD R6, R249, 0xffffffbf ;  /* 0xffffffbff9067836 */ /* 0x000fe20000000000 */
[----:B------:R4:W-:Y:S01]  /*4900*/  STL.64 [R1+0x1d0], R2 ;  /* 0x0001d00201007387 */ /* 0x0009e20000100a00 */
[----:B------:R-:W1:Y:S01]  /*4910*/  LDC R7, c[0x0][0x230] ;  /* 0x00008c00ff077b82 */ /* 0x000e620000000800 */
[--C-:B---3--:R-:W-:Y:S02]  /*4920*/  IMAD.WIDE R152, R240, 0x4, R88.reuse ;  /* 0x00000004f0987825 */ /* 0x108fe400078e0258 */
[----:B------:R4:W-:Y:S01]  /*4930*/  LDGSTS.E [R241+0x4008], desc[UR16][R2.64], !P0 ;  /* 0x0400800002f17fae */ /* 0x0009e2000c121850 */
[----:B------:R-:W-:Y:S01]  /*4940*/  ISETP.NE.U32.AND P0, PT, R4, RZ, PT ;  /* 0x000000ff0400720c */ /* 0x000fe20003f05070 */
[----:B------:R-:W-:Y:S02]  /*4950*/  IMAD R4, R184, 0x3c, RZ ;  /* 0x0000003cb8047824 */ /* 0x000fe400078e02ff */
[----:B------:R3:W-:Y:S01]  /*4960*/  LDGSTS.E [R241+0xc], desc[UR16][R152.64], !P1 ;  /* 0x0000c00098f17fae */ /* 0x0007e2000c921850 */
[----:B------:R-:W3:Y:S01]  /*4970*/  LDC R249, c[0x0][0x230] ;  /* 0x00008c00fff97b82 */ /* 0x000ee20000000800 */
[----:B------:R-:W-:-:S02]  /*4980*/  IMAD.WIDE R158, R4, 0x4, R88 ;  /* 0x00000004049e7825 */ /* 0x000fc400078e0258 */
[----:B------:R3:W-:Y:S02]  /*4990*/  STL.64 [R1+0x1a8], R152 ;  /* 0x0001a89801007387 */ /* 0x0007e40000100a00 */
[----:B------:R-:W-:-:S04]  /*49a0*/  IMAD.WIDE R156, R4, 0x4, R74 ;  /* 0x00000004049c7825 */ /* 0x000fc800078e024a */
[----:B----4-:R-:W-:Y:S02]  /*49b0*/  IMAD.WIDE R2, R240, 0x4, R74 ;  /* 0x00000004f0027825 */ /* 0x010fe400078e024a */
[----:B------:R-:W4:Y:S02]  /*49c0*/  LDC R240, c[0x0][0x230] ;  /* 0x00008c00fff07b82 */ /* 0x000f240000000800 */
[----:B--2---:R-:W-:Y:S01]  /*49d0*/  VIADD R4, R252, 0xffffffbe ;  /* 0xffffffbefc047836 */ /* 0x004fe20000000000 */
[----:B------:R2:W-:Y:S01]  /*49e0*/  LDGSTS.E [R241+0x400c], desc[UR16][R2.64], !P1 ;  /* 0x0400c00002f17fae */ /* 0x0005e2000c921850 */
[----:B------:R-:W-:Y:S01]  /*49f0*/  ISETP.GE.U32.AND P1, PT, R6, 0x7fffff80, PT ;  /* 0x7fffff800600780c */ /* 0x000fe20003f26070 */
[----:B------:R-:W-:Y:S01]  /*4a00*/  IMAD R6, R184, 0x3d, RZ ;  /* 0x0000003db8067824 */ /* 0x000fe200078e02ff */
[----:B-1----:R-:W-:Y:S01]  /*4a10*/  IADD3 R7, R7, -0x44, RZ ;  /* 0xffffffbc07077810 */ /* 0x002fe20007ffe0ff */
[----:B------:R2:W-:Y:S01]  /*4a20*/  STL.64 [R1+0x1d8], R2 ;  /* 0x0001d80201007387 */ /* 0x0005e20000100a00 */
[----:B------:R-:W1:Y:S01]  /*4a30*/  LDC R252, c[0x0][0x230] ;  /* 0x00008c00fffc7b82 */ /* 0x000e620000000800 */
[----:B---3--:R-:W-:-:S02]  /*4a40*/  IMAD.WIDE R152, R6, 0x4, R88 ;  /* 0x0000000406987825 */ /* 0x008fc400078e0258 */
[----:B------:R3:W-:Y:S02]  /*4a50*/  LDGSTS.E [R241+0x8000], desc[UR16][R158.64], !P2 ;  /* 0x080000009ef17fae */ /* 0x0007e4000d121850 */
[----:B------:R-:W-:Y:S02]  /*4a60*/  VIADD R249, R249, 0xffffffba ;  /* 0xffffffbaf9f97836 */ /* 0x000fe40000000000 */
[----:B------:R4:W-:Y:S01]  /*4a70*/  LDGSTS.E [R241+0xc000], desc[UR16][R156.64], !P2 ;  /* 0x0c0000009cf17fae */ /* 0x0009e2000d121850 */
[----:B------:R-:W-:Y:S01]  /*4a80*/  ISETP.GE.U32.AND P2, PT, R4, 0x7fffff7f, PT ;  /* 0x7fffff7f0400780c */ /* 0x000fe20003f46070 */
[----:B------:R-:W-:Y:S02]  /*4a90*/  IMAD R4, R184, 0x3e, RZ ;  /* 0x0000003eb8047824 */ /* 0x000fe400078e02ff */
[----:B--2---:R-:W-:Y:S01]  /*4aa0*/  IMAD.WIDE R2, R6, 0x4, R74 ;  /* 0x0000000406027825 */ /* 0x004fe200078e024a */
[----:B------:R2:W-:Y:S03]  /*4ab0*/  LDGSTS.E [R241+0x8004], desc[UR16][R152.64], !P3 ;  /* 0x0800400098f17fae */ /* 0x0005e6000d921850 */
[----:B------:R-:W-:Y:S01]  /*4ac0*/  VIADD R6, R154, 0xffffffbd ;  /* 0xffffffbd9a067836 */ /* 0x000fe20000000000 */
[----:B------:R2:W-:Y:S01]  /*4ad0*/  LDGSTS.E [R241+0xc004], desc[UR16][R2.64], !P3 ;  /* 0x0c00400002f17fae */ /* 0x0005e2000d921850 */
[----:B------:R-:W-:-:S03]  /*4ae0*/  IMAD.WIDE R154, R4, 0x4, R88 ;  /* 0x00000004049a7825 */ /* 0x000fc600078e0258 */
[----:B------:R3:W-:Y:S01]  /*4af0*/  STL.64 [R1+0x1c8], R158 ;  /* 0x0001c89e01007387 */ /* 0x0007e20000100a00 */
[----:B------:R-:W-:Y:S01]  /*4b00*/  ISETP.GE.U32.AND P3, PT, R6, 0x7fffff7e, PT ;  /* 0x7fffff7e0600780c */ /* 0x000fe20003f66070 */
[C---:B------:R-:W-:Y:S02]  /*4b10*/  IMAD R6, R184.reuse, 0x3f, RZ ;  /* 0x0000003fb8067824 */ /* 0x040fe400078e02ff */
[----:B------:R4:W-:Y:S01]  /*4b20*/  STL.64 [R1+0x1f8], R156 ;  /* 0x0001f89c01007387 */ /* 0x0009e20000100a00 */
[----:B------:R-:W-:Y:S01]  /*4b30*/  IMAD.SHL.U32 R184, R184, 0x40, RZ ;  /* 0x00000040b8b87824 */ /* 0x000fe200078e00ff */
[----:B-1----:R-:W-:Y:S01]  /*4b40*/  IADD3 R252, R252, -0x47, RZ ;  /* 0xffffffb9fcfc7810 */ /* 0x002fe20007ffe0ff */
[----:B------:R-:W-:Y:S01]  /*4b50*/  IMAD.WIDE R188, R6, 0x4, R74 ;  /* 0x0000000406bc7825 */ /* 0x000fe200078e024a */
[----:B------:R2:W-:Y:S04]  /*4b60*/  STL.64 [R1+0x1c0], R152 ;  /* 0x0001c09801007387 */ /* 0x0005e80000100a00 */
[----:B------:R1:W-:Y:S01]  /*4b70*/  STL.64 [R1+0x1f0], R2 ;  /* 0x0001f00201007387 */ /* 0x0003e20000100a00 */
[----:B---3--:R-:W-:-:S02]  /*4b80*/  IMAD.MOV.U32 R158, RZ, RZ, R162 ;  /* 0x000000ffff9e7224 */ /* 0x008fc400078e00a2 */
[----:B------:R-:W-:Y:S01]  /*4b90*/  IMAD.MOV.U32 R159, RZ, RZ, R163 ;  /* 0x000000ffff9f7224 */ /* 0x000fe200078e00a3 */
[----:B------:R3:W-:Y:S01]  /*4ba0*/  LDGSTS.E [R241+0x8008], desc[UR16][R154.64], !P6 ;  /* 0x080080009af17fae */ /* 0x0007e2000f121850 */
[----:B----4-:R-:W4:Y:S01]  /*4bb0*/  LDC R156, c[0x0][0x230] ;  /* 0x00008c00ff9c7b82 */ /* 0x010f220000000800 */
[----:B------:R-:W-:Y:S02]  /*4bc0*/  IMAD.WIDE R162, R184, 0x4, R74 ;  /* 0x00000004b8a27825 */ /* 0x000fe400078e024a */
[----:B------:R3:W-:Y:S02]  /*4bd0*/  STL.64 [R1+0x1b8], R154 ;  /* 0x0001b89a01007387 */ /* 0x0007e40000100a00 */
[----:B--2---:R-:W-:Y:S01]  /*4be0*/  IMAD.WIDE R152, R6, 0x4, R88 ;  /* 0x0000000406987825 */ /* 0x004fe200078e0258 */
[----:B------:R-:W-:-:S03]  /*4bf0*/  LOP3.LUT R6, R233, 0x20, RZ, 0x3c, !PT ;  /* 0x00000020e9067812 */ /* 0x000fc600078e3cff */
[----:B-1----:R-:W-:Y:S01]  /*4c00*/  IMAD.WIDE R2, R4, 0x4, R74 ;  /* 0x0000000404027825 */ /* 0x002fe200078e024a */
[----:B------:R1:W-:Y:S03]  /*4c10*/  STL.64 [R1+0x1b0], R152 ;  /* 0x0001b09801007387 */ /* 0x0003e60000100a00 */
[----:B------:R-:W-:Y:S01]  /*4c20*/  VIADD R4, R240, 0xffffffbb ;  /* 0xffffffbbf0047836 */ /* 0x000fe20000000000 */
[----:B------:R-:W-:Y:S01]  /*4c30*/  LDGSTS.E [R241+0xc008], desc[UR16][R2.64], !P6 ;  /* 0x0c00800002f17fae */ /* 0x000fe2000f121850 */
[----:B------:R-:W-:Y:S01]  /*4c40*/  ISETP.GE.U32.AND P6, PT, R7, 0x7fffff7d, PT ;  /* 0x7fffff7d0700780c */ /* 0x000fe20003fc6070 */
[----:B---3--:R-:W2:Y:S01]  /*4c50*/  LDC R155, c[0x0][0x230] ;  /* 0x00008c00ff9b7b82 */ /* 0x008ea20000000800 */
[----:B------:R-:W-:Y:S01]  /*4c60*/  LOP3.LUT R7, R233, 0x40, RZ, 0x3c, !PT ;  /* 0x00000040e9077812 */ /* 0x000fe200078e3cff */
[----:B------:R1:W-:Y:S01]  /*4c70*/  LDGSTS.E [R241+0x800c], desc[UR16][R152.64], !P5 ;  /* 0x0800c00098f17fae */ /* 0x0003e2000e921850 */
[----:B------:R-:W-:-:S03]  /*4c80*/  IMAD.WIDE R158, R184, 0x4, R158 ;  /* 0x00000004b89e7825 */ /* 0x000fc600078e029e */
[----:B------:R-:W-:Y:S01]  /*4c90*/  LDGSTS.E [R241+0xc00c], desc[UR16][R188.64], !P5 ;  /* 0x0c00c000bcf17fae */ /* 0x000fe2000e921850 */
[----:B------:R-:W-:Y:S01]  /*4ca0*/  ISETP.GE.U32.AND P5, PT, R4, 0x7fffff7c, PT ;  /* 0x7fffff7c0400780c */ /* 0x000fe20003fa6070 */
[C---:B------:R-:W-:Y:S01]  /*4cb0*/  VIADD R4, R233.reuse, UR8 ;  /* 0x00000008e9047c36 */ /* 0x040fe20008000000 */
[----:B------:R-:W3:Y:S01]  /*4cc0*/  LDC R154, c[0x0][0x230] ;  /* 0x00008c00ff9a7b82 */ /* 0x000ee20000000800 */
[----:B------:R-:W0:Y:S04]  /*4cd0*/  LDGDEPBAR ;  /* 0x00000000000079af */ /* 0x000e280000000000 */
[----:B------:R-:W-:Y:S01]  /*4ce0*/  LDGSTS.E [R4+0x30000], desc[UR16][R52.64], P4 ;  /* 0x3000000034047fae */ /* 0x000fe2000a121850 */
[----:B-1----:R-:W-:Y:S02]  /*4cf0*/  LOP3.LUT R152, R233, 0x60, RZ, 0x3c, !PT ;  /* 0x00000060e9987812 */ /* 0x002fe400078e3cff */
[----:B------:R-:W1:Y:S01]  /*4d00*/  LDC R153, c[0x0][0x230] ;  /* 0x00008c00ff997b82 */ /* 0x000e620000000800 */
[----:B------:R-:W-:Y:S01]  /*4d10*/  LDGSTS.E [R4+0x30400], desc[UR16][R10.64], P4 ;  /* 0x304000000a047fae */ /* 0x000fe2000a121850 */
[----:B------:R-:W-:Y:S01]  /*4d20*/  MOV R233, R171 ;  /* 0x000000ab00e97202 */ /* 0x000fe20000000f00 */
[----:B------:R-:W-:-:S02]  /*4d30*/  VIADD R240, R152, UR8 ;  /* 0x0000000898f07c36 */ /* 0x000fc40008000000 */
[----:B------:R4:W-:Y:S01]  /*4d40*/  STL [R1+0x524], R6 ;  /* 0x0005240601007387 */ /* 0x0009e20000100800 */
[----:B------:R-:W-:Y:S02]  /*4d50*/  IMAD.WIDE R170, R184, 0x4, R88 ;  /* 0x00000004b8aa7825 */ /* 0x000fe400078e0258 */
[----:B------:R-:W3:Y:S01]  /*4d60*/  LDC R88, c[0x0][0x230] ;  /* 0x00008c00ff587b82 */ /* 0x000ee20000000800 */
[----:B------:R-:W-:Y:S01]  /*4d70*/  LDGSTS.E [R4+0x30800], desc[UR16][R56.64], P4 ;  /* 0x3080000038047fae */ /* 0x000fe2000a121850 */
[----:B--2---:R-:W-:-:S03]  /*4d80*/  VIADD R75, R155, 0xffffff9e ;  /* 0xffffff9e9b4b7836 */ /* 0x004fc60000000000 */
[----:B------:R-:W-:Y:S01]  /*4d90*/  LDGSTS.E [R4+0x30c00], desc[UR16][R30.64], P4 ;  /* 0x30c000001e047fae */ /* 0x000fe2000a121850 */
[----:B----4-:R-:W-:Y:S01]  /*4da0*/  IADD3 R6, R6, UR8, RZ ;  /* 0x0000000806067c10 */ /* 0x010fe2000fffe0ff */
[----:B------:R-:W-:Y:S02]  /*4db0*/  IMAD.WIDE R186, R184, 0x4, R82 ;  /* 0x00000004b8ba7825 */ /* 0x000fe400078e0252 */
[----:B------:R-:W-:Y:S01]  /*4dc0*/  LDGSTS.E [R4+0x31000], desc[UR16][R24.64], P4 ;  /* 0x3100000018047fae */ /* 0x000fe2000a121850 */
[----:B------:R-:W2:Y:S03]  /*4dd0*/  LDC R89, c[0x0][0x230] ;  /* 0x00008c00ff597b82 */ /* 0x000ea60000000800 */
[----:B------:R-:W-:Y:S01]  /*4de0*/  LDGSTS.E [R4+0x31400], desc[UR16][R62.64], P4 ;  /* 0x314000003e047fae */ /* 0x000fe2000a121850 */
[----:B-1----:R-:W-:-:S03]  /*4df0*/  VIADD R74, R153, 0xffffff9d ;  /* 0xffffff9d994a7836 */ /* 0x002fc60000000000 */
[----:B------:R-:W-:Y:S04]  /*4e00*/  LDGSTS.E [R4+0x31800], desc[UR16][R46.64], P4 ;  /* 0x318000002e047fae */ /* 0x000fe8000a121850 */
[----:B------:R-:W-:Y:S04]  /*4e10*/  LDGSTS.E [R4+0x31c00], desc[UR16][R58.64], P4 ;  /* 0x31c000003a047fae */ /* 0x000fe8000a121850 */
[----:B------:R-:W-:Y:S04]  /*4e20*/  LDGSTS.E [R6+0x30100], desc[UR16][R14.64], P4 ;  /* 0x301000000e067fae */ /* 0x000fe8000a121850 */
[----:B------:R-:W-:Y:S04]  /*4e30*/  LDGSTS.E [R6+0x30500], desc[UR16][R54.64], P4 ;  /* 0x3050000036067fae */ /* 0x000fe8000a121850 */
[----:B------:R1:W-:Y:S04]  /*4e40*/  STL [R1+0x520], R7 ;  /* 0x0005200701007387 */ /* 0x0003e80000100800 */
[----:B------:R-:W-:Y:S04]  /*4e50*/  LDGSTS.E [R6+0x30900], desc[UR16][R50.64], P4 ;  /* 0x3090000032067fae */ /* 0x000fe8000a121850 */
[----:B------:R-:W-:Y:S01]  /*4e60*/  LDGSTS.E [R6+0x30d00], desc[UR16][R44.64], P4 ;  /* 0x30d000002c067fae */ /* 0x000fe2000a121850 */
[----:B-1----:R-:W-:-:S03]  /*4e70*/  VIADD R7, R7, UR8 ;  /* 0x0000000807077c36 */ /* 0x002fc60008000000 */
[----:B------:R-:W-:Y:S04]  /*4e80*/  LDGSTS.E [R6+0x31100], desc[UR16][R40.64], P4 ;  /* 0x3110000028067fae */ /* 0x000fe8000a121850 */
        /* <DEDUP_REMOVED lines=18> */
[----:B------:R-:W-:Y:S01]  /*4fb0*/  LDGSTS.E [R240+0x31f00], desc[UR16][R42.64], P4 ;  /* 0x31f000002af07fae */ /* 0x000fe2000a121850 */
[----:B------:R-:W-:Y:S01]  /*4fc0*/  ISETP.GE.U32.AND P4, PT, R249, 0x7fffff7b, PT ;  /* 0x7fffff7bf900780c */ /* 0x000fe20003f86070 */
[----:B------:R-:W-:-:S02]  /*4fd0*/  VIADD R249, R156, 0xffffff9f ;  /* 0xffffff9f9cf97836 */ /* 0x000fc40000000000 */
[----:B------:R-:W0:Y:S01]  /*4fe0*/  LDGDEPBAR ;  /* 0x00000000000079af */ /* 0x000e220000000000 */
[----:B------:R-:W-:Y:S01]  /*4ff0*/  IMAD.WIDE R156, R184, 0x4, R232 ;  /* 0x00000004b89c7825 */ /* 0x000fe200078e02e8 */
[----:B------:R-:W-:Y:S06]  /*5000*/  BAR.SYNC.DEFER_BLOCKING 0x0 ;  /* 0x0000000000007b1d */ /* 0x000fec0000010000 */
[----:B------:R1:W-:Y:S04]  /*5010*/  STL [R1+0x51c], R152 ;  /* 0x00051c9801007387 */ /* 0x0003e80000100800 */
[----:B------:R4:W-:Y:S04]  /*5020*/  STL.64 [R1+0x200], R170 ;  /* 0x000200aa01007387 */ /* 0x0009e80000100a00 */
[----:B------:R3:W-:Y:S01]  /*5030*/  STL.64 [R1+0x208], R162 ;  /* 0x000208a201007387 */ /* 0x0007e20000100a00 */
[----:B-1----:R-:W1:Y:S03]  /*5040*/  LDC R152, c[0x0][0x230] ;  /* 0x00008c00ff987b82 */ /* 0x002e660000000800 */
[----:B------:R2:W-:Y:S04]  /*5050*/  STL.64 [R1+0x118], R158 ;  /* 0x0001189e01007387 */ /* 0x0005e80000100a00 */
[----:B------:R-:W-:Y:S01]  /*5060*/  @!PT LDS RZ, [RZ] ;  /* 0x00000000fffff984 */ /* 0x000fe20000000800 */
[----:B------:R-:W-:Y:S01]  /*5070*/  @!PT LDS RZ, [RZ] ;  /* 0x00000000fffff984 */ /* 0x000fe20000000800 */
[----:B------:R-:W-:Y:S01]  /*5080*/  @!PT LDS RZ, [RZ] ;  /* 0x00000000fffff984 */ /* 0x000fe20000000800 */
[----:B------:R4:W-:Y:S04]  /*5090*/  LDGSTS.E [R243+0x10000], desc[UR16][R170.64], !P1 ;  /* 0x10000000aaf37fae */ /* 0x0009e8000c921850 */
[----:B------:R3:W-:Y:S01]  /*50a0*/  LDGSTS.E [R243+0x14000], desc[UR16][R162.64], !P1 ;  /* 0x14000000a2f37fae */ /* 0x0007e2000c921850 */
[----:B------:R-:W-:-:S02]  /*50b0*/  ISETP.GE.U32.AND P1, PT, R252, 0x7fffff7a, PT ;  /* 0x7fffff7afc00780c */ /* 0x000fc40003f26070 */
[----:B------:R-:W1:Y:S01]  /*50c0*/  LDC R252, c[0x0][0x230] ;  /* 0x00008c00fffc7b82 */ /* 0x000e620000000800 */
[----:B------:R2:W-:Y:S01]  /*50d0*/  LDGSTS.E [R243+0x10004], desc[UR16][R158.64], !P2 ;  /* 0x100040009ef37fae */ /* 0x0005e2000d121850 */
[----:B----4-:R-:W-:-:S03]  /*50e0*/  IMAD.WIDE R170, R184, 0x4, R250 ;  /* 0x00000004b8aa7825 */ /* 0x010fc600078e02fa */
[----:B------:R4:W-:Y:S01]  /*50f0*/  LDGSTS.E [R243+0x14004], desc[UR16][R156.64], !P2 ;  /* 0x140040009cf37fae */ /* 0x0009e2000d121850 */
[----:B------:R-:W-:Y:S01]  /*5100*/  ISETP.GE.U32.AND P2, PT, R249, 0x7fffff60, PT ;  /* 0x7fffff60f900780c */ /* 0x000fe20003f46070 */
[C---:B---3--:R-:W-:Y:S02]  /*5110*/  IMAD.WIDE R162, R184.reuse, 0x4, R234 ;  /* 0x00000004b8a27825 */ /* 0x048fe400078e02ea */
[----:B------:R4:W-:Y:S01]  /*5120*/  STL.64 [R1+0x140], R156 ;  /* 0x0001409c01007387 */ /* 0x0009e20000100a00 */
[----:B------:R-:W3:Y:S01]  /*5130*/  LDC R249, c[0x0][0x230] ;  /* 0x00008c00fff97b82 */ /* 0x000ee20000000800 */
[----:B--2---:R-:W-:Y:S02]  /*5140*/  IMAD.WIDE R158, R184, 0x4, R236 ;  /* 0x00000004b89e7825 */ /* 0x004fe400078e02ec */
[----:B------:R-:W-:Y:S04]  /*5150*/  LDGSTS.E [R243+0x10008], desc[UR16][R170.64], !P3 ;  /* 0x10008000aaf37fae */ /* 0x000fe8000d921850 */
[----:B------:R2:W-:Y:S01]  /*5160*/  LDGSTS.E [R243+0x14008], desc[UR16][R162.64], !P3 ;  /* 0x14008000a2f37fae */ /* 0x0005e2000d921850 */
[----:B------:R-:W-:-:S02]  /*5170*/  ISETP.GE.U32.AND P3, PT, R75, 0x7fffff5f, PT ;  /* 0x7fffff5f4b00780c */ /* 0x000fc40003f66070 */
[----:B-1----:R-:W-:Y:S01]  /*5180*/  IADD3 R75, R152, -0x48, RZ ;  /* 0xffffffb8984b7810 */ /* 0x002fe20007ffe0ff */
[C---:B----4-:R-:W-:Y:S01]  /*5190*/  IMAD.WIDE R156, R184.reuse, 0x4, R238 ;  /* 0x00000004b89c7825 */ /* 0x050fe200078e02ee */
[----:B------:R-:W-:Y:S03]  /*51a0*/  STL.64 [R1+0x168], R170 ;  /* 0x000168aa01007387 */ /* 0x000fe60000100a00 */
[C---:B------:R-:W-:Y:S01]  /*51b0*/  IMAD.WIDE R152, R184.reuse, 0x4, R92 ;  /* 0x00000004b8987825 */ /* 0x040fe200078e025c */
[----:B------:R2:W-:Y:S04]  /*51c0*/  STL.64 [R1+0x180], R162 ;  /* 0x000180a201007387 */ /* 0x0005e80000100a00 */
[----:B------:R-:W-:Y:S04]  /*51d0*/  LDGSTS.E [R243+0x1000c], desc[UR16][R158.64], !P6 ;  /* 0x1000c0009ef37fae */ /* 0x000fe8000f121850 */
[----:B------:R1:W-:Y:S04]  /*51e0*/  STL.64 [R1+0x190], R158 ;  /* 0x0001909e01007387 */ /* 0x0003e80000100a00 */
[----:B------:R4:W-:Y:S01]  /*51f0*/  LDGSTS.E [R243+0x1400c], desc[UR16][R156.64], !P6 ;  /* 0x1400c0009cf37fae */ /* 0x0009e2000f121850 */
[----:B--2---:R-:W-:Y:S01]  /*5200*/  IMAD.WIDE R162, R184, 0x4, R76 ;  /* 0x00000004b8a27825 */ /* 0x004fe200078e024c */
[----:B------:R-:W-:Y:S01]  /*5210*/  ISETP.GE.U32.AND P6, PT, R74, 0x7fffff5e, PT ;  /* 0x7fffff5e4a00780c */ /* 0x000fe20003fc6070 */
[----:B------:R-:W2:Y:S01]  /*5220*/  LDC R76, c[0x0][0x230] ;  /* 0x00008c00ff4c7b82 */ /* 0x000ea20000000800 */
[----:B------:R4:W-:Y:S01]  /*5230*/  STL.64 [R1+0x198], R156 ;  /* 0x0001989c01007387 */ /* 0x0009e20000100a00 */
[----:B------:R-:W-:-:S02]  /*5240*/  VIADD R74, R154, 0xffffff9c ;  /* 0xffffff9c9a4a7836 */ /* 0x000fc40000000000 */
[C---:B------:R-:W-:Y:S01]  /*5250*/  IMAD.WIDE R154, R184.reuse, 0x4, R78 ;  /* 0x00000004b89a7825 */ /* 0x040fe200078e024e */
[----:B-1----:R-:W2:Y:S03]  /*5260*/  LDL.LU.64 R158, [R1+0xc8] ;  /* 0x0000c800019e7983 */ /* 0x002ea60000300a00 */
[C---:B------:R-:W-:Y:S01]  /*5270*/  IMAD.WIDE R238, R184.reuse, 0x4, R86 ;  /* 0x00000004b8ee7825 */ /* 0x040fe200078e0256 */
[----:B------:R1:W-:Y:S01]  /*5280*/  STL.64 [R1+0x310], R152 ;  /* 0x0003109801007387 */ /* 0x0003e20000100a00 */
[----:B------:R-:W2:Y:S02]  /*5290*/  LDC R79, c[0x0][0x230] ;  /* 0x00008c00ff4f7b82 */ /* 0x000ea40000000800 */
[----:B----4-:R-:W-:Y:S01]  /*52a0*/  IMAD.WIDE R156, R184, 0x4, R80 ;  /* 0x00000004b89c7825 */ /* 0x010fe200078e0250 */
[----:B------:R-:W4:Y:S04]  /*52b0*/  LDL.LU.64 R232, [R1+0xc0] ;  /* 0x0000c00001e87983 */ /* 0x000f280000300a00 */
[----:B------:R3:W-:Y:S01]  /*52c0*/  STL.64 [R1+0x350], R162 ;  /* 0x000350a201007387 */ /* 0x0007e20000100a00 */
[----:B------:R-:W4:Y:S03]  /*52d0*/  LDC R78, c[0x0][0x230] ;  /* 0x00008c00ff4e7b82 */ /* 0x000f260000000800 */
[----:B------:R-:W-:Y:S04]  /*52e0*/  LDGSTS.E [R243+0x18000], desc[UR16][R152.64], !P2 ;  /* 0x1800000098f37fae */ /* 0x000fe8000d121850 */
[----:B------:R-:W-:Y:S01]  /*52f0*/  LDGSTS.E [R243+0x1c000], desc[UR16][R162.64], !P2 ;  /* 0x1c000000a2f37fae */ /* 0x000fe2000d121850 */
[----:B------:R-:W4:Y:S03]  /*5300*/  LDC R77, c[0x0][0x230] ;  /* 0x00008c00ff4d7b82 */ /* 0x000f260000000800 */
[----:B-1----:R-:W4:Y:S05]  /*5310*/  LDL.LU.64 R152, [R1+0xb8] ;  /* 0x0000b80001987983 */ /* 0x002f2a0000300a00 */
[----:B------:R-:W1:Y:S01]  /*5320*/  LDC R80, c[0x0][0x230] ;  /* 0x00008c00ff507b82 */ /* 0x000e620000000800 */
[----:B------:R3:W-:Y:S04]  /*5330*/  STL.64 [R1+0x388], R156 ;  /* 0x0003889c01007387 */ /* 0x0007e80000100a00 */
[----:B------:R1:W-:Y:S03]  /*5340*/  STL.64 [R1+0x3b8], R154 ;  /* 0x0003b89a01007387 */ /* 0x0003e60000100a00 */
[----:B------:R-:W4:Y:S01]  /*5350*/  LDC R81, c[0x0][0x230] ;  /* 0x00008c00ff517b82 */ /* 0x000f220000000800 */
[----:B------:R-:W4:Y:S01]  /*5360*/  LDL.LU.64 R170, [R1+0xb0] ;  /* 0x0000b00001aa7983 */ /* 0x000f220000300a00 */
[----:B------:R-:W-:-:S03]  /*5370*/  ISETP.GE.U32.AND P2, PT, R74, 0x7fffff5d, PT ;  /* 0x7fffff5d4a00780c */ /* 0x000fc60003f46070 */
[----:B---3--:R-:W3:Y:S04]  /*5380*/  LDL.LU.64 R162, [R1+0xa8] ;  /* 0x0000a80001a27983 */ /* 0x008ee80000300a00 */
[----:B------:R-:W3:Y:S04]  /*5390*/  LDL.LU.64 R250, [R1+0xa0] ;  /* 0x0000a00001fa7983 */ /* 0x000ee80000300a00 */
[----:B------:R-:W3:Y:S04]  /*53a0*/  LDL.LU.64 R234, [R1+0x98] ;  /* 0x0000980001ea7983 */ /* 0x000ee80000300a00 */
[----:B------:R-:W3:Y:S04]  /*53b0*/  LDL.LU.64 R236, [R1+0x90] ;  /* 0x0000900001ec7983 */ /* 0x000ee80000300a00 */
[----:B------:R1:W-:Y:S04]  /*53c0*/  LDGSTS.E [R243+0x18004], desc[UR16][R156.64], !P3 ;  /* 0x180040009cf37fae */ /* 0x0003e8000d921850 */
[----:B------:R1:W-:Y:S01]  /*53d0*/  LDGSTS.E [R243+0x1c004], desc[UR16][R154.64], !P3 ;  /* 0x1c0040009af37fae */ /* 0x0003e2000d921850 */
[----:B------:R-:W-:-:S03]  /*53e0*/  ISETP.GE.U32.AND P3, PT, R75, 0x7fffff79, PT ;  /* 0x7fffff794b00780c */ /* 0x000fc60003f66070 */
[----:B------:R1:W-:Y:S02]  /*53f0*/  STL.64 [R1+0x3d8], R238 ;  /* 0x0003d8ee01007387 */ /* 0x0003e40000100a00 */
[C---:B-1----:R-:W-:Y:S02]  /*5400*/  IMAD.WIDE R156, R184.reuse, 0x4, R72 ;  /* 0x00000004b89c7825 */ /* 0x042fe400078e0248 */
[----:B------:R-:W-:Y:S02]  /*5410*/  STL.64 [R1+0x3f8], R186 ;  /* 0x0003f8ba01007387 */ /* 0x000fe40000100a00 */
[----:B------:R-:W-:Y:S02]  /*5420*/  IMAD.WIDE R154, R184, 0x4, R84 ;  /* 0x00000004b89a7825 */ /* 0x000fe400078e0254 */
[----:B------:R-:W-:Y:S04]  /*5430*/  LDGSTS.E [R243+0x18008], desc[UR16][R238.64], !P6 ;  /* 0x18008000eef37fae */ /* 0x000fe8000f121850 */
[----:B------:R-:W-:Y:S01]  /*5440*/  LDGSTS.E [R243+0x1c008], desc[UR16][R186.64], !P6 ;  /* 0x1c008000baf37fae */ /* 0x000fe2000f121850 */
[----:B------:R-:W-:-:S03]  /*5450*/  IADD3 R73, R88, -0x4b, RZ ;  /* 0xffffffb558497810 */ /* 0x000fc60007ffe0ff */
[----:B------:R4:W-:Y:S04]  /*5460*/  LDGSTS.E [R243+0x1800c], desc[UR16][R156.64], !P2 ;  /* 0x1800c0009cf37fae */ /* 0x0009e8000d121850 */
[----:B------:R-:W3:Y:S04]  /*5470*/  LDL.LU.64 R238, [R1+0x5b0] ;  /* 0x0005b00001ee7983 */ /* 0x000ee80000300a00 */
[----:B------:R4:W-:Y:S01]  /*5480*/  STL.64 [R1+0x408], R156 ;  /* 0x0004089c01007387 */ /* 0x0009e20000100a00 */
[----:B------:R-:W-:-:S03]  /*5490*/  VIADD R72, R249, 0xffffff9b ;  /* 0xffffff9bf9487836 */ /* 0x000fc60000000000 */
[----:B------:R1:W-:Y:S04]  /*54a0*/  STL.64 [R1+0x410], R154 ;  /* 0x0004109a01007387 */ /* 0x0003e80000100a00 */
[----:B------:R1:W-:Y:S01]  /*54b0*/  LDGSTS.E [R243+0x1c00c], desc[UR16][R154.64], !P2 ;  /* 0x1c00c0009af37fae */ /* 0x0003e2000d121850 */
[----:B--2---:R-:W-:-:S05]  /*54c0*/  IMAD.WIDE R158, R184, 0x4, R158 ;  /* 0x00000004b89e7825 */ /* 0x004fca00078e029e */
[----:B------:R3:W-:Y:S01]  /*54d0*/  STL.64 [R1+0xc8], R158 ;  /* 0x0000c89e01007387 */ /* 0x0007e20000100a00 */
[----:B----4-:R-:W-:-:S03]  /*54e0*/  IMAD.WIDE R156, R184, 0x4, R232 ;  /* 0x00000004b89c7825 */ /* 0x010fc600078e02e8 */
[----:B------:R3:W-:Y:S04]  /*54f0*/  LDGSTS.E [R244+0x10000], desc[UR16][R158.64], !P5 ;  /* 0x100000009ef47fae */ /* 0x0007e8000e921850 */
[----:B------:R2:W-:Y:S04]  /*5500*/  STL.64 [R1+0xc0], R156 ;  /* 0x0000c09c01007387 */ /* 0x0005e80000100a00 */
[----:B------:R2:W-:Y:S01]  /*5510*/  LDGSTS.E [R244+0x14000], desc[UR16][R156.64], !P5 ;  /* 0x140000009cf47fae */ /* 0x0005e2000e921850 */
[----:B------:R-:W-:Y:S01]  /*5520*/  ISETP.GE.U32.AND P5, PT, R73, 0x7fffff76, PT ;  /* 0x7fffff764900780c */ /* 0x000fe20003fa6070 */
[----:B------:R-:W-:-:S02]  /*5530*/  VIADD R73, R76, 0xffffff9a ;  /* 0xffffff9a4c497836 */ /* 0x000fc40000000000 */
[----:B------:R-:W-:Y:S01]  /*5540*/  VIADD R74, R252, 0xffffffb6 ;  /* 0xffffffb6fc4a7836 */ /* 0x000fe20000000000 */
[----:B------:R-:W4:Y:S01]  /*5550*/  LDC R76, c[0x0][0x230] ;  /* 0x00008c00ff4c7b82 */ /* 0x000f220000000800 */
[----:B-1----:R-:W-:-:S05]  /*5560*/  IMAD.WIDE R154, R184, 0x4, R152 ;  /* 0x00000004b89a7825 */ /* 0x002fca00078e0298 */
[----:B------:R1:W-:Y:S04]  /*5570*/  STL.64 [R1+0xe0], R154 ;  /* 0x0000e09a01007387 */ /* 0x0003e80000100a00 */
[----:B------:R1:W-:Y:S01]  /*5580*/  LDGSTS.E [R244+0x10004], desc[UR16][R154.64], !P4 ;  /* 0x100040009af47fae */ /* 0x0003e2000e121850 */
[----:B------:R-:W-:-:S04]  /*5590*/  IMAD.WIDE R152, R184, 0x4, R170 ;  /* 0x00000004b8987825 */ /* 0x000fc800078e02aa */
[C---:B---3--:R-:W-:Y:S01]  /*55a0*/  IMAD.WIDE R158, R184.reuse, 0x4, R162 ;  /* 0x00000004b89e7825 */ /* 0x048fe200078e02a2 */
[----:B------:R3:W-:Y:S03]  /*55b0*/  STL.64 [R1+0x110], R152 ;  /* 0x0001109801007387 */ /* 0x0007e60000100a00 */
[----:B--2---:R-:W-:Y:S01]  /*55c0*/  IMAD.WIDE R156, R184, 0x4, R250 ;  /* 0x00000004b89c7825 */ /* 0x004fe200078e02fa */
[----:B------:R3:W-:Y:S01]  /*55d0*/  LDGSTS.E [R244+0x14004], desc[UR16][R152.64], !P4 ;  /* 0x1400400098f47fae */ /* 0x0007e2000e121850 */
[----:B------:R-:W-:Y:S02]  /*55e0*/  ISETP.GE.U32.AND P4, PT, R72, 0x7fffff5c, PT ;  /* 0x7fffff5c4800780c */ /* 0x000fe40003f86070 */
[C---:B-1----:R-:W-:Y:S01]  /*55f0*/  IMAD.WIDE R154, R184.reuse, 0x4, R234 ;  /* 0x00000004b89a7825 */ /* 0x042fe200078e02ea */
[----:B------:R-:W-:Y:S04]  /*5600*/  STL.64 [R1+0x138], R158 ;  /* 0x0001389e01007387 */ /* 0x000fe80000100a00 */
[----:B------:R-:W-:Y:S01]  /*5610*/  LDGSTS.E [R244+0x10008], desc[UR16][R158.64], !P1 ;  /* 0x100080009ef47fae */ /* 0x000fe2000c921850 */
[----:B---3--:R-:W-:-:S03]  /*5620*/  IMAD.WIDE R152, R184, 0x4, R236 ;  /* 0x00000004b8987825 */ /* 0x008fc600078e02ec */
[----:B------:R1:W-:Y:S04]  /*5630*/  STL.64 [R1+0x160], R156 ;  /* 0x0001609c01007387 */ /* 0x0003e80000100a00 */
[----:B------:R1:W-:Y:S01]  /*5640*/  LDGSTS.E [R244+0x14008], desc[UR16][R156.64], !P1 ;  /* 0x140080009cf47fae */ /* 0x0003e2000c921850 */
[----:B------:R-:W-:Y:S01]  /*5650*/  ISETP.GE.U32.AND P1, PT, R73, 0x7fffff5b, PT ;  /* 0x7fffff5b4900780c */ /* 0x000fe20003f26070 */
[C---:B------:R-:W-:Y:S02]  /*5660*/  IMAD.WIDE R170, R184.reuse, 0x4, R106 ;  /* 0x00000004b8aa7825 */ /* 0x040fe400078e026a */
[----:B------:R2:W-:Y:S04]  /*5670*/  STL.64 [R1+0x178], R154 ;  /* 0x0001789a01007387 */ /* 0x0005e80000100a00 */
[----:B------:R-:W-:Y:S01]  /*5680*/  LDGSTS.E [R244+0x1000c], desc[UR16][R154.64], !P3 ;  /* 0x1000c0009af47fae */ /* 0x000fe2000d921850 */
[----:B------:R-:W-:-:S03]  /*5690*/  IMAD.WIDE R162, R184, 0x4, R96 ;  /* 0x00000004b8a27825 */ /* 0x000fc600078e0260 */
[----:B------:R3:W-:Y:S04]  /*56a0*/  STL.64 [R1+0x188], R152 ;  /* 0x0001889801007387 */ /* 0x0007e80000100a00 */
[----:B------:R3:W-:Y:S01]  /*56b0*/  LDGSTS.E [R244+0x1400c], desc[UR16][R152.64], !P3 ;  /* 0x1400c00098f47fae */ /* 0x0007e2000d921850 */
[----:B-1----:R-:W-:-:S03]  /*56c0*/  IMAD.WIDE R156, R184, 0x4, R94 ;  /* 0x00000004b89c7825 */ /* 0x002fc600078e025e */
[----:B--2---:R-:W2:Y:S04]  /*56d0*/  LDL.LU.64 R154, [R1+0x88] ;  /* 0x00008800019a7983 */ /* 0x004ea80000300a00 */
[----:B------:R-:W2:Y:S01]  /*56e0*/  LDL.LU.64 R158, [R1+0x80] ;  /* 0x00008000019e7983 */ /* 0x000ea20000300a00 */
[----:B---3--:R-:W-:-:S03]  /*56f0*/  IMAD.WIDE R152, R184, 0x4, R90 ;  /* 0x00000004b8987825 */ /* 0x008fc600078e025a */
[----:B------:R-:W-:Y:S04]  /*5700*/  STL.64 [R1+0x2d8], R170 ;  /* 0x0002d8aa01007387 */ /* 0x000fe80000100a00 */
[----:B------:R1:W-:Y:S04]  /*5710*/  STL.64 [R1+0x308], R152 ;  /* 0x0003089801007387 */ /* 0x0003e80000100a00 */
[----:B------:R-:W3:Y:S04]  /*5720*/  LDL.LU.64 R232, [R1+0x78] ;  /* 0x0000780001e87983 */ /* 0x000ee80000300a00 */
[----:B------:R-:W-:Y:S04]  /*5730*/  LDGSTS.E [R244+0x18000], desc[UR16][R170.64], !P4 ;  /* 0x18000000aaf47fae */ /* 0x000fe8000e121850 */
[----:B------:R4:W-:Y:S04]  /*5740*/  STL.64 [R1+0x340], R162 ;  /* 0x000340a201007387 */ /* 0x0009e80000100a00 */
[----:B------:R-:W-:Y:S04]  /*5750*/  LDGSTS.E [R244+0x1c000], desc[UR16][R152.64], !P4 ;  /* 0x1c00000098f47fae */ /* 0x000fe8000e121850 */
[----:B------:R4:W-:Y:S04]  /*5760*/  STL.64 [R1+0x380], R156 ;  /* 0x0003809c01007387 */ /* 0x0009e80000100a00 */
[----:B------:R-:W-:Y:S04]  /*5770*/  LDGSTS.E [R244+0x18004], desc[UR16][R162.64], !P1 ;  /* 0x18004000a2f47fae */ /* 0x000fe8000c921850 */
[----:B-1----:R-:W3:Y:S01]  /*5780*/  LDL.LU.64 R152, [R1+0x70] ;  /* 0x0000700001987983 */ /* 0x002ee20000300a00 */
[----:B------:R-:W-:-:S02]  /*5790*/  VIADD R72, R79, 0xffffff99 ;  /* 0xffffff994f487836 */ /* 0x000fc40000000000 */
[----:B------:R-:W-:Y:S01]  /*57a0*/  IMAD.WIDE R236, R184, 0x4, R98 ;  /* 0x00000004b8ec7825 */ /* 0x000fe200078e0262 */
[----:B------:R1:W-:Y:S01]  /*57b0*/  LDGSTS.E [R244+0x1c004], desc[UR16][R156.64], !P1 ;  /* 0x1c0040009cf47fae */ /* 0x0003e2000c921850 */
[----:B------:R-:W-:Y:S01]  /*57c0*/  ISETP.GE.U32.AND P2, PT, R74, 0x7fffff77, PT ;  /* 0x7fffff774a00780c */ /* 0x000fe20003f46070 */
[----:B------:R-:W3:Y:S02]  /*57d0*/  LDC R79, c[0x0][0x230] ;  /* 0x00008c00ff4f7b82 */ /* 0x000ee40000000800 */
[----:B----4-:R-:W4:Y:S04]  /*57e0*/  LDL.LU.64 R162, [R1+0x68] ;  /* 0x0000680001a27983 */ /* 0x010f280000300a00 */
[----:B------:R-:W4:Y:S01]  /*57f0*/  LDL.LU.64 R170, [R1+0x60] ;  /* 0x0000600001aa7983 */ /* 0x000f220000300a00 */
[----:B------:R-:W-:Y:S01]  /*5800*/  ISETP.GE.U32.AND P3, PT, R72, 0x7fffff5a, PT ;  /* 0x7fffff5a4800780c */ /* 0x000fe20003f66070 */
[----:B------:R-:W-:Y:S01]  /*5810*/  VIADD R75, R89, 0xffffffb7 ;  /* 0xffffffb7594b7836 */ /* 0x000fe20000000000 */
[----:B------:R-:W1:Y:S01]  /*5820*/  LDC R74, c[0x0][0x230] ;  /* 0x00008c00ff4a7b82 */ /* 0x000e620000000800 */
[----:B------:R-:W4:Y:S04]  /*5830*/  LDL.LU.64 R250, [R1+0x58] ;  /* 0x0000580001fa7983 */ /* 0x000f280000300a00 */
[----:B------:R-:W4:Y:S01]  /*5840*/  LDL.LU.64 R234, [R1+0x50] ;  /* 0x0000500001ea7983 */ /* 0x000f220000300a00 */
[----:B-1----:R-:W-:-:S05]  /*5850*/  IMAD.WIDE R156, R184, 0x4, R102 ;  /* 0x00000004b89c7825 */ /* 0x002fca00078e0266 */
[----:B------:R1:W-:Y:S04]  /*5860*/  STL.64 [R1+0x3b0], R156 ;  /* 0x0003b09c01007387 */ /* 0x0003e80000100a00 */
[----:B------:R1:W-:Y:S04]  /*5870*/  STL.64 [R1+0x3d0], R236 ;  /* 0x0003d0ec01007387 */ /* 0x0003e80000100a00 */
[----:B------:R-:W-:Y:S04]  /*5880*/  LDGSTS.E [R244+0x18008], desc[UR16][R156.64], !P3 ;  /* 0x180080009cf47fae */ /* 0x000fe8000d921850 */
[----:B------:R-:W-:Y:S04]  /*5890*/  LDGSTS.E [R244+0x1c008], desc[UR16][R236.64], !P3 ;  /* 0x1c008000ecf47fae */ /* 0x000fe8000d921850 */
[----:B-1----:R-:W4:Y:S04]  /*58a0*/  LDL.LU.64 R156, [R1+0x5a8] ;  /* 0x0005a800019c7983 */ /* 0x002f280000300a00 */
[----:B------:R-:W4:Y:S01]  /*58b0*/  LDL.LU.64 R236, [R1+0x5a0] ;  /* 0x0005a00001ec7983 */ /* 0x000f220000300a00 */
[----:B------:R-:W-:Y:S01]  /*58c0*/  ISETP.GE.U32.AND P6, PT, R75, 0x7fffff78, PT ;  /* 0x7fffff784b00780c */ /* 0x000fe20003fc6070 */
[----:B------:R-:W-:Y:S01]  /*58d0*/  VIADD R72, R78, 0xffffff98 ;  /* 0xffffff984e487836 */ /* 0x000fe20000000000 */
[----:B------:R-:W1:Y:S01]  /*58e0*/  LDC R75, c[0x0][0x230] ;  /* 0x00008c00ff4b7b82 */ /* 0x000e620000000800 */
[----:B------:R-:W-:-:S03]  /*58f0*/  IADD3 R73, R77, -0x4c, RZ ;  /* 0xffffffb44d497810 */ /* 0x000fc60007ffe0ff */
[----:B------:R-:W-:-:S04]  /*5900*/  ISETP.GE.U32.AND P4, PT, R72, 0x7fffff59, PT ;  /* 0x7fffff594800780c */ /* 0x000fc80003f86070 */
[----:B------:R-:W3:Y:S01]  /*5910*/  LDC R77, c[0x0][0x230] ;  /* 0x00008c00ff4d7b82 */ /* 0x000ee20000000800 */
[----:B------:R-:W-:Y:S01]  /*5920*/  IMAD.WIDE R238, R184, 0x4, R238 ;  /* 0x00000004b8ee7825 */ /* 0x000fe200078e02ee */
[----:B------:R-:W-:-:S03]  /*5930*/  ISETP.GE.U32.AND P1, PT, R73, 0x7fffff75, PT ;  /* 0x7fffff754900780c */ /* 0x000fc60003f26070 */
[----:B------:R-:W-:-:S03]  /*5940*/  IMAD.WIDE R186, R184, 0x4, R100 ;  /* 0x00000004b8ba7825 */ /* 0x000fc600078e0264 */
[----:B------:R-:W4:Y:S01]  /*5950*/  LDC R78, c[0x0][0x230] ;  /* 0x00008c00ff4e7b82 */ /* 0x000f220000000800 */
[----:B------:R-:W-:Y:S01]  /*5960*/  VIADD R73, R74, 0xffffffb3 ;  /* 0xffffffb34a497836 */ /* 0x000fe20000000000 */
[----:B------:R-:W-:Y:S01]  /*5970*/  STL.64 [R1+0x3f0], R238 ;  /* 0x0003f0ee01007387 */ /* 0x000fe20000100a00 */
[----:B------:R-:W-:-:S03]  /*5980*/  VIADD R72, R80, 0xffffffb2 ;  /* 0xffffffb250487836 */ /* 0x000fc60000000000 */
[----:B------:R-:W-:Y:S01]  /*5990*/  LDGSTS.E [R244+0x1800c], desc[UR16][R238.64], !P4 ;  /* 0x1800c000eef47fae */ /* 0x000fe2000e121850 */
[----:B------:R-:W-:Y:S01]  /*59a0*/  ISETP.GE.U32.AND P3, PT, R73, 0x7fffff74, PT ;  /* 0x7fffff744900780c */ /* 0x000fe20003f66070 */
[----:B------:R-:W4:Y:S02]  /*59b0*/  LDC R74, c[0x0][0x230] ;  /* 0x00008c00ff4a7b82 */ /* 0x000f240000000800 */
[----:B------:R2:W-:Y:S04]  /*59c0*/  STL.64 [R1+0x400], R186 ;  /* 0x000400ba01007387 */ /* 0x0005e80000100a00 */
[----:B------:R2:W-:Y:S01]  /*59d0*/  LDGSTS.E [R244+0x1c00c], desc[UR16][R186.64], !P4 ;  /* 0x1c00c000baf47fae */ /* 0x0005e2000e121850 */
[----:B------:R-:W-:Y:S01]  /*59e0*/  ISETP.GE.U32.AND P4, PT, R72, 0x7fffff73, PT ;  /* 0x7fffff734800780c */ /* 0x000fe20003f86070 */
[----:B------:R-:W-:Y:S01]  /*59f0*/  VIADD R72, R76, 0xffffff97 ;  /* 0xffffff974c487836 */ /* 0x000fe20000000000 */
[----:B-1----:R-:W-:Y:S01]  /*5a00*/  IADD3 R73, R75, -0x4f, RZ ;  /* 0xffffffb14b497810 */ /* 0x002fe20007ffe0ff */
[----:B------:R-:W1:Y:S08]  /*5a10*/  LDC R76, c[0x0][0x230] ;  /* 0x00008c00ff4c7b82 */ /* 0x000e700000000800 */
[----:B------:R-:W1:Y:S08]  /*5a20*/  LDC R80, c[0x0][0x230] ;  /* 0x00008c00ff507b82 */ /* 0x000e700000000800 */
[----:B------:R-:W1:Y:S01]  /*5a30*/  LDC R75, c[0x0][0x230] ;  /* 0x00008c00ff4b7b82 */ /* 0x000e620000000800 */
[----:B--2---:R-:W-:-:S04]  /*5a40*/  IMAD.WIDE R186, R184, 0x4, R154 ;  /* 0x00000004b8ba7825 */ /* 0x004fc800078e029a */
[C---:B------:R-:W-:Y:S01]  /*5a50*/  IMAD.WIDE R158, R184.reuse, 0x4, R158 ;  /* 0x00000004b89e7825 */ /* 0x040fe200078e029e */
[----:B------:R2:W-:Y:S04]  /*5a60*/  STL.64 [R1+0x88], R186 ;  /* 0x000088ba01007387 */ /* 0x0005e80000100a00 */
[----:B------:R2:W-:Y:S04]  /*5a70*/  LDGSTS.E [R245+0x10000], desc[UR16][R186.64], !P6 ;  /* 0x10000000baf57fae */ /* 0x0005e8000f121850 */
[----:B------:R1:W-:Y:S01]  /*5a80*/  STL.64 [R1+0x80], R158 ;  /* 0x0000809e01007387 */ /* 0x0003e20000100a00 */
[----:B---3--:R-:W-:-:S03]  /*5a90*/  IMAD.WIDE R154, R184, 0x4, R232 ;  /* 0x00000004b89a7825 */ /* 0x008fc600078e02e8 */
[----:B------:R1:W-:Y:S01]  /*5aa0*/  LDGSTS.E [R245+0x14000], desc[UR16][R158.64], !P6 ;  /* 0x140000009ef57fae */ /* 0x0003e2000f121850 */
[----:B------:R-:W-:Y:S01]  /*5ab0*/  ISETP.GE.U32.AND P6, PT, R73, 0x7fffff72, PT ;  /* 0x7fffff724900780c */ /* 0x000fe20003fc6070 */
[----:B------:R-:W-:Y:S02]  /*5ac0*/  VIADD R73, R77, 0xffffff96 ;  /* 0xffffff964d497836 */ /* 0x000fe40000000000 */
[----:B------:R3:W-:Y:S01]  /*5ad0*/  LDGSTS.E [R245+0x10004], desc[UR16][R154.64], !P2 ;  /* 0x100040009af57fae */ /* 0x0007e2000d121850 */
[C---:B--2---:R-:W-:Y:S01]  /*5ae0*/  IMAD.WIDE R186, R184.reuse, 0x4, R120 ;  /* 0x00000004b8ba7825 */ /* 0x044fe200078e0278 */
[----:B------:R-:W2:Y:S02]  /*5af0*/  LDC R77, c[0x0][0x230] ;  /* 0x00008c00ff4d7b82 */ /* 0x000ea40000000800 */
[----:B------:R3:W-:Y:S01]  /*5b00*/  STL.64 [R1+0xa0], R154 ;  /* 0x0000a09a01007387 */ /* 0x0007e20000100a00 */
[----:B------:R-:W-:-:S05]  /*5b10*/  IMAD.WIDE R152, R184, 0x4, R152 ;  /* 0x00000004b8987825 */ /* 0x000fca00078e0298 */
[----:B------:R3:W-:Y:S01]  /*5b20*/  LDGSTS.E [R245+0x14004], desc[UR16][R152.64], !P2 ;  /* 0x1400400098f57fae */ /* 0x0007e2000d121850 */
[----:B----4-:R-:W-:Y:S01]  /*5b30*/  IMAD.WIDE R162, R184, 0x4, R162 ;  /* 0x00000004b8a27825 */ /* 0x010fe200078e02a2 */
[----:B------:R-:W-:-:S03]  /*5b40*/  ISETP.GE.U32.AND P2, PT, R72, 0x7fffff58, PT ;  /* 0x7fffff584800780c */ /* 0x000fc60003f46070 */
[C---:B-1----:R-:W-:Y:S01]  /*5b50*/  IMAD.WIDE R158, R184.reuse, 0x4, R170 ;  /* 0x00000004b89e7825 */ /* 0x042fe200078e02aa */
[----:B------:R1:W-:Y:S03]  /*5b60*/  STL.64 [R1+0xd8], R152 ;  /* 0x0000d89801007387 */ /* 0x0003e60000100a00 */
[C---:B---3--:R-:W-:Y:S01]  /*5b70*/  IMAD.WIDE R154, R184.reuse, 0x4, R250 ;  /* 0x00000004b89a7825 */ /* 0x048fe200078e02fa */
[----:B------:R3:W-:Y:S03]  /*5b80*/  LDGSTS.E [R245+0x10008], desc[UR16][R162.64], !P5 ;  /* 0x10008000a2f57fae */ /* 0x0007e6000e921850 */
[----:B------:R-:W-:Y:S01]  /*5b90*/  VIADD R72, R79, 0xffffff95 ;  /* 0xffffff954f487836 */ /* 0x000fe20000000000 */
[----:B------:R4:W-:Y:S01]  /*5ba0*/  LDGSTS.E [R245+0x14008], desc[UR16][R158.64], !P5 ;  /* 0x140080009ef57fae */ /* 0x0009e2000e921850 */
[----:B------:R-:W-:Y:S01]  /*5bb0*/  ISETP.GE.U32.AND P5, PT, R73, 0x7fffff57, PT ;  /* 0x7fffff574900780c */ /* 0x000fe20003fa6070 */
[C---:B------:R-:W-:Y:S01]  /*5bc0*/  IMAD.WIDE R232, R184.reuse, 0x4, R114 ;  /* 0x00000004b8e87825 */ /* 0x040fe200078e0272 */
[----:B------:R-:W2:Y:S01]  /*5bd0*/  LDC R79, c[0x0][0x230] ;  /* 0x00008c00ff4f7b82 */ /* 0x000ea20000000800 */
[----:B------:R4:W-:Y:S02]  /*5be0*/  LDGSTS.E [R245+0x1000c], desc[UR16][R154.64], !P1 ;  /* 0x1000c0009af57fae */ /* 0x0009e4000c921850 */
[----:B-1----:R-:W-:-:S02]  /*5bf0*/  IMAD.WIDE R152, R184, 0x4, R234 ;  /* 0x00000004b8987825 */ /* 0x002fc400078e02ea */
[----:B------:R3:W-:Y:S04]  /*5c00*/  STL.64 [R1+0x108], R162 ;  /* 0x000108a201007387 */ /* 0x0007e80000100a00 */
[----:B------:R-:W-:Y:S01]  /*5c10*/  LDGSTS.E [R245+0x1400c], desc[UR16][R152.64], !P1 ;  /* 0x1400c00098f57fae */ /* 0x000fe2000c921850 */
[----:B------:R-:W-:Y:S01]  /*5c20*/  ISETP.GE.U32.AND P1, PT, R72, 0x7fffff56, PT ;  /* 0x7fffff564800780c */ /* 0x000fe20003f26070 */
[----:B------:R-:W-:Y:S02]  /*5c30*/  VIADD R72, R78, 0xffffff94 ;  /* 0xffffff944e487836 */ /* 0x000fe40000000000 */
[----:B------:R4:W-:Y:S01]  /*5c40*/  STL.64 [R1+0x130], R158 ;  /* 0x0001309e01007387 */ /* 0x0009e20000100a00 */
[----:B------:R-:W-:Y:S01]  /*5c50*/  IADD3 R73, R74, -0x50, RZ ;  /* 0xffffffb04a497810 */ /* 0x000fe20007ffe0ff */
[----:B------:R-:W1:Y:S01]  /*5c60*/  LDC R78, c[0x0][0x230] ;  /* 0x00008c00ff4e7b82 */ /* 0x000e620000000800 */
[C---:B---3--:R-:W-:Y:S01]  /*5c70*/  IMAD.WIDE R162, R184.reuse, 0x4, R104 ;  /* 0x00000004b8a27825 */ /* 0x048fe200078e0268 */
[----:B------:R3:W-:Y:S04]  /*5c80*/  STL.64 [R1+0x158], R154 ;  /* 0x0001589a01007387 */ /* 0x0007e80000100a00 */
[----:B------:R3:W-:Y:S02]  /*5c90*/  STL.64 [R1+0x170], R152 ;  /* 0x0001709801007387 */ /* 0x0007e40000100a00 */
[----:B------:R-:W1:Y:S01]  /*5ca0*/  LDC R74, c[0x0][0x230] ;  /* 0x00008c00ff4a7b82 */ /* 0x000e620000000800 */
[C---:B----4-:R-:W-:Y:S01]  /*5cb0*/  IMAD.WIDE R158, R184.reuse, 0x4, R110 ;  /* 0x00000004b89e7825 */ /* 0x050fe200078e026e */
[----:B------:R4:W-:Y:S03]  /*5cc0*/  LDGSTS.E [R245+0x18000], desc[UR16][R186.64], !P2 ;  /* 0x18000000baf57fae */ /* 0x0009e6000d121850 */
[----:B---3--:R-:W-:Y:S01]  /*5cd0*/  IMAD.WIDE R154, R184, 0x4, R108 ;  /* 0x00000004b89a7825 */ /* 0x008fe200078e026c */
[----:B------:R-:W-:Y:S01]  /*5ce0*/  LDGSTS.E [R245+0x1c000], desc[UR16][R162.64], !P2 ;  /* 0x1c000000a2f57fae */ /* 0x000fe2000d121850 */
[----:B------:R-:W-:-:S03]  /*5cf0*/  ISETP.GE.U32.AND P2, PT, R72, 0x7fffff55, PT ;  /* 0x7fffff554800780c */ /* 0x000fc60003f46070 */
[----:B------:R-:W3:Y:S04]  /*5d00*/  LDL.LU.64 R152, [R1+0x48] ;  /* 0x0000480001987983 */ /* 0x000ee80000300a00 */
[----:B------:R-:W3:Y:S04]  /*5d10*/  LDL.LU.64 R170, [R1+0x40] ;  /* 0x0000400001aa7983 */ /* 0x000ee80000300a00 */
[----:B------:R4:W-:Y:S04]  /*5d20*/  STL.64 [R1+0x2a0], R186 ;  /* 0x0002a0ba01007387 */ /* 0x0009e80000100a00 */
[----:B------:R2:W-:Y:S04]  /*5d30*/  STL.64 [R1+0x2d0], R162 ;  /* 0x0002d0a201007387 */ /* 0x0005e80000100a00 */
[----:B------:R2:W-:Y:S04]  /*5d40*/  STL.64 [R1+0x300], R158 ;  /* 0x0003009e01007387 */ /* 0x0005e80000100a00 */
[----:B------:R1:W-:Y:S01]  /*5d50*/  STL.64 [R1+0x338], R154 ;  /* 0x0003389a01007387 */ /* 0x0003e20000100a00 */
[----:B----4-:R-:W-:-:S03]  /*5d60*/  IMAD.WIDE R186, R184, 0x4, R116 ;  /* 0x00000004b8ba7825 */ /* 0x010fc600078e0274 */
[----:B------:R4:W-:Y:S04]  /*5d70*/  LDGSTS.E [R245+0x18004], desc[UR16][R158.64], !P5 ;  /* 0x180040009ef57fae */ /* 0x0009e8000e921850 */
[----:B------:R1:W-:Y:S04]  /*5d80*/  LDGSTS.E [R245+0x1c004], desc[UR16][R154.64], !P5 ;  /* 0x1c0040009af57fae */ /* 0x0003e8000e921850 */
[----:B------:R-:W3:Y:S04]  /*5d90*/  LDL.LU.64 R238, [R1+0x28] ;  /* 0x0000280001ee7983 */ /* 0x000ee80000300a00 */
[----:B--2---:R-:W2:Y:S01]  /*5da0*/  LDL.LU.64 R162, [R1+0x20] ;  /* 0x0000200001a27983 */ /* 0x004ea20000300a00 */
[----:B----4-:R-:W-:-:S03]  /*5db0*/  IMAD.WIDE R158, R184, 0x4, R236 ;  /* 0x00000004b89e7825 */ /* 0x010fc600078e02ec */
[----:B------:R-:W4:Y:S01]  /*5dc0*/  LDL.LU.64 R234, [R1+0x18] ;  /* 0x0000180001ea7983 */ /* 0x000f220000300a00 */
[----:B-1----:R-:W-:-:S03]  /*5dd0*/  IMAD.WIDE R154, R184, 0x4, R112 ;  /* 0x00000004b89a7825 */ /* 0x002fc600078e0270 */
[----:B------:R-:W2:Y:S04]  /*5de0*/  LDL.LU.64 R250, [R1+0x10] ;  /* 0x0000100001fa7983 */ /* 0x000ea80000300a00 */
[----:B------:R1:W-:Y:S04]  /*5df0*/  STL.64 [R1+0x378], R186 ;  /* 0x000378ba01007387 */ /* 0x0003e80000100a00 */
[----:B------:R-:W2:Y:S04]  /*5e00*/  LDL.LU.64 R236, [R1+0x30] ;  /* 0x0000300001ec7983 */ /* 0x000ea80000300a00 */
[----:B------:R1:W-:Y:S04]  /*5e10*/  STL.64 [R1+0x3a8], R154 ;  /* 0x0003a89a01007387 */ /* 0x0003e80000100a00 */
[----:B------:R-:W-:Y:S04]  /*5e20*/  LDGSTS.E [R245+0x18008], desc[UR16][R186.64], !P1 ;  /* 0x18008000baf57fae */ /* 0x000fe8000c921850 */
[----:B------:R-:W-:Y:S04]  /*5e30*/  LDGSTS.E [R245+0x1c008], desc[UR16][R154.64], !P1 ;  /* 0x1c0080009af57fae */ /* 0x000fe8000c921850 */
[----:B------:R-:W-:Y:S04]  /*5e40*/  LDGSTS.E [R245+0x1800c], desc[UR16][R158.64], !P2 ;  /* 0x1800c0009ef57fae */ /* 0x000fe8000d121850 */
[----:B-1----:R-:W2:Y:S04]  /*5e50*/  LDL.LU.64 R186, [R1+0x598] ;  /* 0x0005980001ba7983 */ /* 0x002ea80000300a00 */
[----:B------:R1:W-:Y:S04]  /*5e60*/  STL.64 [R1+0x3c8], R158 ;  /* 0x0003c89e01007387 */ /* 0x0003e80000100a00 */
[----:B------:R-:W2:Y:S04]  /*5e70*/  LDL.LU.64 R154, [R1+0x590] ;  /* 0x00059000019a7983 */ /* 0x000ea80000300a00 */
[----:B------:R1:W-:Y:S04]  /*5e80*/  STL.64 [R1+0x3e8], R232 ;  /* 0x0003e8e801007387 */ /* 0x0003e80000100a00 */
[----:B-1----:R-:W2:Y:S04]  /*5e90*/  LDL.LU.64 R158, [R1+0x588] ;  /* 0x00058800019e7983 */ /* 0x002ea80000300a00 */
[----:B------:R1:W-:Y:S04]  /*5ea0*/  LDGSTS.E [R245+0x1c00c], desc[UR16][R232.64], !P2 ;  /* 0x1c00c000e8f57fae */ /* 0x0003e8000d121850 */
[----:B------:R-:W2:Y:S04]  /*5eb0*/  LDL.LU.64 R232, [R1+0x580] ;  /* 0x0005800001e87983 */ /* 0x000ea80000300a00 */
[----:B------:R-:W1:Y:S01]  /*5ec0*/  LDL.LU.64 R244, [R1+0x38] ;  /* 0x0000380001f47983 */ /* 0x000e620000300a00 */
[----:B------:R-:W-:Y:S01]  /*5ed0*/  ISETP.GE.U32.AND P5, PT, R73, 0x7fffff71, PT ;  /* 0x7fffff714900780c */ /* 0x000fe20003fa6070 */
[----:B------:R-:W-:-:S02]  /*5ee0*/  VIADD R73, R76, 0xffffffaf ;  /* 0xffffffaf4c497836 */ /* 0x000fc40000000000 */
[----:B------:R-:W-:Y:S01]  /*5ef0*/  VIADD R72, R81, 0xffffffae ;  /* 0xffffffae51487836 */ /* 0x000fe20000000000 */
[----:B------:R-:W1:Y:S02]  /*5f00*/  LDC R76, c[0x0][0x230] ;  /* 0x00008c00ff4c7b82 */ /* 0x000e640000000800 */
[----:B------:R-:W-:Y:S02]  /*5f10*/  ISETP.GE.U32.AND P1, PT, R73, 0x7fffff70, PT ;  /* 0x7fffff704900780c */ /* 0x000fe40003f26070 */
[----:B------:R-:W-:Y:S02]  /*5f20*/  IADD3 R73, R77, -0x53, RZ ;  /* 0xffffffad4d497810 */ /* 0x000fe40007ffe0ff */
[----:B------:R-:W-:Y:S01]  /*5f30*/  ISETP.GE.U32.AND P2, PT, R72, 0x7fffff6f, PT ;  /* 0x7fffff6f4800780c */ /* 0x000fe20003f46070 */
[----:B------:R-:W-:Y:S01]  /*5f40*/  VIADD R72, R80, 0xffffff93 ;  /* 0xffffff9350487836 */ /* 0x000fe20000000000 */
[----:B------:R-:W1:Y:S08]  /*5f50*/  LDC R81, c[0x0][0x230] ;  /* 0x00008c00ff517b82 */ /* 0x000e700000000800 */
[----:B------:R-:W1:Y:S08]  /*5f60*/  LDC R77, c[0x0][0x230] ;  /* 0x00008c00ff4d7b82 */ /* 0x000e700000000800 */
[----:B------:R-:W1:Y:S01]  /*5f70*/  LDC R80, c[0x0][0x230] ;  /* 0x00008c00ff507b82 */ /* 0x000e620000000800 */
[----:B---3--:R-:W-:-:S04]  /*5f80*/  IMAD.WIDE R152, R184, 0x4, R152 ;  /* 0x00000004b8987825 */ /* 0x008fc800078e0298 */
[----:B------:R-:W-:Y:S01]  /*5f90*/  IMAD.WIDE R170, R184, 0x4, R170 ;  /* 0x00000004b8aa7825 */ /* 0x000fe200078e02aa */
[----:B------:R3:W-:Y:S04]  /*5fa0*/  STL.64 [R1+0x48], R152 ;  /* 0x0000489801007387 */ /* 0x0007e80000100a00 */
[----:B------:R3:W-:Y:S04]  /*5fb0*/  STL.64 [R1+0x50], R170 ;  /* 0x000050aa01007387 */ /* 0x0007e80000100a00 */
[----:B------:R-:W-:Y:S04]  /*5fc0*/  LDGSTS.E [R246+0x10000], desc[UR16][R152.64], !P3 ;  /* 0x1000000098f67fae */ /* 0x000fe8000d921850 */
[----:B------:R-:W-:Y:S01]  /*5fd0*/  LDGSTS.E [R246+0x14000], desc[UR16][R170.64], !P3 ;  /* 0x14000000aaf67fae */ /* 0x000fe2000d921850 */
[----:B------:R-:W-:Y:S01]  /*5fe0*/  ISETP.GE.U32.AND P3, PT, R73, 0x7fffff6e, PT ;  /* 0x7fffff6e4900780c */ /* 0x000fe20003f66070 */
[----:B------:R-:W-:-:S02]  /*5ff0*/  VIADD R73, R75, 0xffffff92 ;  /* 0xffffff924b497836 */ /* 0x000fc40000000000 */
[----:B------:R-:W1:Y:S01]  /*6000*/  LDC R75, c[0x0][0x230] ;  /* 0x00008c00ff4b7b82 */ /* 0x000e620000000800 */
[----:B---3--:R-:W3:Y:S04]  /*6010*/  LDL.LU.64 R152, [R1+0x578] ;  /* 0x0005780001987983 */ /* 0x008ee80000300a00 */
[----:B------:R-:W3:Y:S01]  /*6020*/  LDL.LU.64 R170, [R1+0x570] ;  /* 0x0005700001aa7983 */ /* 0x000ee20000300a00 */
[----:B------:R-:W-:-:S04]  /*6030*/  IMAD.WIDE R238, R184, 0x4, R238 ;  /* 0x00000004b8ee7825 */ /* 0x000fc800078e02ee */
[----:B----4-:R-:W-:-:S04]  /*6040*/  IMAD.WIDE R234, R184, 0x4, R234 ;  /* 0x00000004b8ea7825 */ /* 0x010fc800078e02ea */
[----:B--2---:R-:W-:-:S04]  /*6050*/  IMAD.WIDE R236, R184, 0x4, R236 ;  /* 0x00000004b8ec7825 */ /* 0x004fc800078e02ec */
[----:B-1----:R-:W-:-:S05]  /*6060*/  IMAD.WIDE R244, R184, 0x4, R244 ;  /* 0x00000004b8f47825 */ /* 0x002fca00078e02f4 */
[----:B------:R-:W-:Y:S04]  /*6070*/  STL.64 [R1+0x68], R244 ;  /* 0x000068f401007387 */ /* 0x000fe80000100a00 */
[----:B------:R-:W-:Y:S04]  /*6080*/  LDGSTS.E [R246+0x10004], desc[UR16][R244.64], !P4 ;  /* 0x10004000f4f67fae */ /* 0x000fe8000e121850 */
[----:B------:R1:W-:Y:S04]  /*6090*/  STL.64 [R1+0x98], R236 ;  /* 0x000098ec01007387 */ /* 0x0003e80000100a00 */
[----:B------:R1:W-:Y:S01]  /*60a0*/  LDGSTS.E [R246+0x14004], desc[UR16][R236.64], !P4 ;  /* 0x14004000ecf67fae */ /* 0x0003e2000e121850 */
[----:B------:R-:W-:-:S03]  /*60b0*/  ISETP.GE.U32.AND P4, PT, R72, 0x7fffff54, PT ;  /* 0x7fffff544800780c */ /* 0x000fc60003f86070 */
[----:B------:R-:W-:Y:S01]  /*60c0*/  LDGSTS.E [R246+0x10008], desc[UR16][R238.64], !P6 ;  /* 0x10008000eef67fae */ /* 0x000fe2000f121850 */
[----:B-1----:R-:W-:-:S03]  /*60d0*/  IMAD.WIDE R236, R184, 0x4, R162 ;  /* 0x00000004b8ec7825 */ /* 0x002fc600078e02a2 */
[----:B------:R-:W-:Y:S04]  /*60e0*/  STL.64 [R1+0xd0], R238 ;  /* 0x0000d0ee01007387 */ /* 0x000fe80000100a00 */
[----:B------:R-:W-:Y:S01]  /*60f0*/  LDGSTS.E [R246+0x14008], desc[UR16][R236.64], !P6 ;  /* 0x14008000ecf67fae */ /* 0x000fe2000f121850 */
[----:B------:R-:W-:Y:S01]  /*6100*/  ISETP.GE.U32.AND P6, PT, R73, 0x7fffff53, PT ;  /* 0x7fffff534900780c */ /* 0x000fe20003fc6070 */
[----:B------:R-:W-:Y:S02]  /*6110*/  IMAD.WIDE R162, R184, 0x4, R250 ;  /* 0x00000004b8a27825 */ /* 0x000fe400078e02fa */
[----:B------:R-:W-:Y:S02]  /*6120*/  STL.64 [R1+0x100], R236 ;  /* 0x000100ec01007387 */ /* 0x000fe40000100a00 */
[----:B------:R-:W-:-:S02]  /*6130*/  VIADD R72, R79, 0xffffff91 ;  /* 0xffffff914f487836 */ /* 0x000fc40000000000 */
[----:B------:R1:W-:Y:S01]  /*6140*/  STL.64 [R1+0x128], R234 ;  /* 0x000128ea01007387 */ /* 0x0003e20000100a00 */
[C---:B------:R-:W-:Y:S01]  /*6150*/  IMAD.WIDE R250, R184.reuse, 0x4, R118 ;  /* 0x00000004b8fa7825 */ /* 0x040fe200078e0276 */
[----:B------:R-:W2:Y:S02]  /*6160*/  LDC R79, c[0x0][0x230] ;  /* 0x00008c00ff4f7b82 */ /* 0x000ea40000000800 */
[----:B------:R1:W-:Y:S01]  /*6170*/  LDGSTS.E [R246+0x1000c], desc[UR16][R234.64], !P5 ;  /* 0x1000c000eaf67fae */ /* 0x0003e2000e921850 */
[----:B------:R-:W-:-:S03]  /*6180*/  IMAD.WIDE R244, R184, 0x4, R124 ;  /* 0x00000004b8f47825 */ /* 0x000fc600078e027c */
[----:B------:R4:W-:Y:S04]  /*6190*/  STL.64 [R1+0x150], R162 ;  /* 0x000150a201007387 */ /* 0x0009e80000100a00 */
[----:B------:R4:W-:Y:S01]  /*61a0*/  LDGSTS.E [R246+0x1400c], desc[UR16][R162.64], !P5 ;  /* 0x1400c000a2f67fae */ /* 0x0009e2000e921850 */
[----:B------:R-:W-:Y:S01]  /*61b0*/  ISETP.GE.U32.AND P5, PT, R72, 0x7fffff52, PT ;  /* 0x7fffff524800780c */ /* 0x000fe20003fa6070 */
[C---:B-1----:R-:W-:Y:S02]  /*61c0*/  IMAD.WIDE R234, R184.reuse, 0x4, R142 ;  /* 0x00000004b8ea7825 */ /* 0x042fe400078e028e */
[----:B------:R-:W2:Y:S04]  /*61d0*/  LDL.LU.64 R236, [R1+0x8] ;  /* 0x0000080001ec7983 */ /* 0x000ea80000300a00 */
[----:B------:R-:W2:Y:S01]  /*61e0*/  LDL.LU.64 R238, [R1] ;  /* 0x0000000001ee7983 */ /* 0x000ea20000300a00 */
[----:B----4-:R-:W-:-:S03]  /*61f0*/  IMAD.WIDE R162, R184, 0x4, R122 ;  /* 0x00000004b8a27825 */ /* 0x010fc600078e027a */
[----:B------:R1:W-:Y:S04]  /*6200*/  STL.64 [R1+0x278], R234 ;  /* 0x000278ea01007387 */ /* 0x0003e80000100a00 */
[----:B------:R4:W-:Y:S04]  /*6210*/  STL.64 [R1+0x298], R250 ;  /* 0x000298fa01007387 */ /* 0x0009e80000100a00 */
[----:B------:R-:W-:Y:S04]  /*6220*/  LDGSTS.E [R246+0x18000], desc[UR16][R234.64], !P4 ;  /* 0x18000000eaf67fae */ /* 0x000fe8000e121850 */
[----:B------:R4:W-:Y:S04]  /*6230*/  LDGSTS.E [R246+0x1c000], desc[UR16][R250.64], !P4 ;  /* 0x1c000000faf67fae */ /* 0x0009e8000e121850 */
[----:B------:R-:W-:Y:S04]  /*6240*/  LDGSTS.E [R246+0x18004], desc[UR16][R244.64], !P6 ;  /* 0x18004000f4f67fae */ /* 0x000fe8000f121850 */
[----:B-1----:R-:W2:Y:S04]  /*6250*/  LDL.LU.64 R234, [R1+0x568] ;  /* 0x0005680001ea7983 */ /* 0x002ea80000300a00 */
[----:B------:R-:W-:Y:S01]  /*6260*/  STL.64 [R1+0x2c8], R244 ;  /* 0x0002c8f401007387 */ /* 0x000fe20000100a00 */
[----:B----4-:R-:W-:-:S03]  /*6270*/  IMAD.WIDE R250, R184, 0x4, R126 ;  /* 0x00000004b8fa7825 */ /* 0x010fc600078e027e */
[----:B------:R1:W-:Y:S04]  /*6280*/  STL.64 [R1+0x2f8], R162 ;  /* 0x0002f8a201007387 */ /* 0x0003e80000100a00 */
[----:B------:R1:W-:Y:S02]  /*6290*/  LDGSTS.E [R246+0x1c004], desc[UR16][R162.64], !P6 ;  /* 0x1c004000a2f67fae */ /* 0x0003e4000f121850 */
[----:B-1----:R-:W-:-:S05]  /*62a0*/  IMAD.WIDE R162, R184, 0x4, R130 ;  /* 0x00000004b8a27825 */ /* 0x002fca00078e0282 */
[----:B------:R1:W-:Y:S04]  /*62b0*/  STL.64 [R1+0x330], R162 ;  /* 0x000330a201007387 */ /* 0x0003e80000100a00 */
[----:B------:R4:W-:Y:S04]  /*62c0*/  STL.64 [R1+0x370], R250 ;  /* 0x000370fa01007387 */ /* 0x0009e80000100a00 */
[----:B------:R-:W-:Y:S04]  /*62d0*/  LDGSTS.E [R246+0x18008], desc[UR16][R162.64], !P5 ;  /* 0x18008000a2f67fae */ /* 0x000fe8000e921850 */
[----:B------:R-:W-:Y:S04]  /*62e0*/  LDGSTS.E [R246+0x1c008], desc[UR16][R250.64], !P5 ;  /* 0x1c008000faf67fae */ /* 0x000fe8000e921850 */
[----:B-1----:R-:W2:Y:S04]  /*62f0*/  LDL.LU.64 R162, [R1+0x560] ;  /* 0x0005600001a27983 */ /* 0x002ea80000300a00 */
[----:B----4-:R-:W4:Y:S01]  /*6300*/  LDL.LU.64 R250, [R1+0x558] ;  /* 0x0005580001fa7983 */ /* 0x010f220000300a00 */
[----:B------:R-:W-:-:S02]  /*6310*/  VIADD R72, R76, 0xffffff90 ;  /* 0xffffff904c487836 */ /* 0x000fc40000000000 */
[----:B------:R-:W1:Y:S03]  /*6320*/  LDC R76, c[0x0][0x230] ;  /* 0x00008c00ff4c7b82 */ /* 0x000e660000000800 */
[----:B------:R-:W-:Y:S02]  /*6330*/  ISETP.GE.U32.AND P4, PT, R72, 0x7fffff51, PT ;  /* 0x7fffff514800780c */ /* 0x000fe40003f86070 */
[----:B------:R-:W-:Y:S01]  /*6340*/  IADD3 R73, R74, -0x54, RZ ;  /* 0xffffffac4a497810 */ /* 0x000fe20007ffe0ff */
[----:B------:R-:W-:Y:S02]  /*6350*/  IMAD.WIDE R244, R184, 0x4, R128 ;  /* 0x00000004b8f47825 */ /* 0x000fe400078e0280 */
[----:B------:R-:W4:Y:S01]  /*6360*/  LDC R74, c[0x0][0x230] ;  /* 0x00008c00ff4a7b82 */ /* 0x000f220000000800 */
[----:B------:R-:W-:Y:S01]  /*6370*/  ISETP.GE.U32.AND P6, PT, R73, 0x7fffff6d, PT ;  /* 0x7fffff6d4900780c */ /* 0x000fe20003fc6070 */
[----:B------:R-:W-:-:S02]  /*6380*/  VIADD R73, R78, 0xffffffab ;  /* 0xffffffab4e497836 */ /* 0x000fc40000000000 */
[----:B------:R-:W-:-:S04]  /*6390*/  VIADD R72, R81, 0xffffffaa ;  /* 0xffffffaa51487836 */ /* 0x000fc80000000000 */
[----:B------:R-:W4:Y:S01]  /*63a0*/  LDC R78, c[0x0][0x230] ;  /* 0x00008c00ff4e7b82 */ /* 0x000f220000000800 */
[----:B------:R-:W-:Y:S02]  /*63b0*/  ISETP.GE.U32.AND P5, PT, R73, 0x7fffff6c, PT ;  /* 0x7fffff6c4900780c */ /* 0x000fe40003fa6070 */
[----:B------:R-:W-:-:S05]  /*63c0*/  IADD3 R73, R77, -0x57, RZ ;  /* 0xffffffa94d497810 */ /* 0x000fca0007ffe0ff */
[----:B------:R-:W4:Y:S08]  /*63d0*/  LDC R81, c[0x0][0x230] ;  /* 0x00008c00ff517b82 */ /* 0x000f300000000800 */
[----:B------:R-:W4:Y:S01]  /*63e0*/  LDC R77, c[0x0][0x230] ;  /* 0x00008c00ff4d7b82 */ /* 0x000f220000000800 */
[----:B---3--:R-:W-:-:S04]  /*63f0*/  IMAD.WIDE R170, R184, 0x4, R170 ;  /* 0x00000004b8aa7825 */ /* 0x008fc800078e02aa */
[----:B------:R-:W-:-:S04]  /*6400*/  IMAD.WIDE R152, R184, 0x4, R152 ;  /* 0x00000004b8987825 */ /* 0x000fc800078e0298 */
[----:B--2---:R-:W-:-:S04]  /*6410*/  IMAD.WIDE R236, R184, 0x4, R236 ;  /* 0x00000004b8ec7825 */ /* 0x004fc800078e02ec */
[----:B------:R-:W-:-:S05]  /*6420*/  IMAD.WIDE R234, R184, 0x4, R234 ;  /* 0x00000004b8ea7825 */ /* 0x000fca00078e02ea */
[----:B------:R2:W-:Y:S04]  /*6430*/  STL.64 [R1+0x3a0], R234 ;  /* 0x0003a0ea01007387 */ /* 0x0005e80000100a00 */
[----:B------:R2:W-:Y:S04]  /*6440*/  LDGSTS.E [R246+0x1800c], desc[UR16][R234.64], !P4 ;  /* 0x1800c000eaf67fae */ /* 0x0005e8000e121850 */
[----:B------:R3:W-:Y:S04]  /*6450*/  STL.64 [R1+0x3c0], R244 ;  /* 0x0003c0f401007387 */ /* 0x0007e80000100a00 */
[----:B------:R3:W-:Y:S01]  /*6460*/  LDGSTS.E [R246+0x1c00c], desc[UR16][R244.64], !P4 ;  /* 0x1c00c000f4f67fae */ /* 0x0007e2000e121850 */
[----:B------:R-:W-:Y:S01]  /*6470*/  ISETP.GE.U32.AND P4, PT, R72, 0x7fffff6b, PT ;  /* 0x7fffff6b4800780c */ /* 0x000fe20003f86070 */
[----:B------:R-:W-:-:S02]  /*6480*/  VIADD R72, R79, 0xffffff8f ;  /* 0xffffff8f4f487836 */ /* 0x000fc40000000000 */
[----:B------:R-:W-:Y:S01]  /*6490*/  LDGSTS.E [R242+0x10000], desc[UR16][R236.64], !P1 ;  /* 0x10000000ecf27fae */ /* 0x000fe2000c921850 */
[C---:B--2---:R-:W-:Y:S01]  /*64a0*/  IMAD.WIDE R234, R184.reuse, 0x4, R132 ;  /* 0x00000004b8ea7825 */ /* 0x044fe200078e0284 */
[----:B------:R-:W2:Y:S03]  /*64b0*/  LDC R79, c[0x0][0x230] ;  /* 0x00008c00ff4f7b82 */ /* 0x000ea60000000800 */
[----:B---3--:R-:W-:-:S05]  /*64c0*/  IMAD.WIDE R244, R184, 0x4, R238 ;  /* 0x00000004b8f47825 */ /* 0x008fca00078e02ee */
[----:B------:R3:W-:Y:S04]  /*64d0*/  STL.64 [R1+0x10], R244 ;  /* 0x000010f401007387 */ /* 0x0007e80000100a00 */
[----:B------:R3:W-:Y:S01]  /*64e0*/  LDGSTS.E [R242+0x14000], desc[UR16][R244.64], !P1 ;  /* 0x14000000f4f27fae */ /* 0x0007e2000c921850 */
[----:B------:R-:W-:Y:S01]  /*64f0*/  ISETP.GE.U32.AND P1, PT, R73, 0x7fffff6a, PT ;  /* 0x7fffff6a4900780c */ /* 0x000fe20003f26070 */
[----:B-1----:R-:W-:Y:S02]  /*6500*/  VIADD R73, R76, 0xffffff8e ;  /* 0xffffff8e4c497836 */ /* 0x002fe40000000000 */
[----:B------:R-:W1:Y:S01]  /*6510*/  LDC R76, c[0x0][0x230] ;  /* 0x00008c00ff4c7b82 */ /* 0x000e620000000800 */
[----:B----4-:R-:W-:-:S04]  /*6520*/  IMAD.WIDE R238, R184, 0x4, R250 ;  /* 0x00000004b8ee7825 */ /* 0x010fc800078e02fa */
[C---:B---3--:R-:W-:Y:S01]  /*6530*/  IMAD.WIDE R244, R184.reuse, 0x4, R138 ;  /* 0x00000004b8f47825 */ /* 0x048fe200078e028a */
[----:B------:R3:W-:Y:S04]  /*6540*/  STL.64 [R1+0x40], R238 ;  /* 0x000040ee01007387 */ /* 0x0007e80000100a00 */
[----:B------:R3:W-:Y:S01]  /*6550*/  LDGSTS.E [R242+0x10004], desc[UR16][R238.64], !P2 ;  /* 0x10004000eef27fae */ /* 0x0007e2000d121850 */
[----:B------:R-:W-:-:S03]  /*6560*/  IMAD.WIDE R162, R184, 0x4, R162 ;  /* 0x00000004b8a27825 */ /* 0x000fc600078e02a2 */
[----:B------:R4:W-:Y:S01]  /*6570*/  LDGSTS.E [R242+0x14004], desc[UR16][R234.64], !P2 ;  /* 0x14004000eaf27fae */ /* 0x0009e2000d121850 */
[----:B------:R-:W-:-:S03]  /*6580*/  ISETP.GE.U32.AND P2, PT, R72, 0x7fffff50, PT ;  /* 0x7fffff504800780c */ /* 0x000fc60003f46070 */
[----:B------:R-:W-:Y:S01]  /*6590*/  LDGSTS.E [R242+0x10008], desc[UR16][R244.64], !P3 ;  /* 0x10008000f4f27fae */ /* 0x000fe2000d921850 */
[----:B---3--:R-:W-:-:S03]  /*65a0*/  IMAD.WIDE R238, R184, 0x4, R134 ;  /* 0x00000004b8ee7825 */ /* 0x008fc600078e0286 */
[----:B------:R4:W-:Y:S04]  /*65b0*/  STL.64 [R1+0x60], R234 ;  /* 0x000060ea01007387 */ /* 0x0009e80000100a00 */
[----:B------:R3:W-:Y:S01]  /*65c0*/  LDGSTS.E [R242+0x14008], desc[UR16][R238.64], !P3 ;  /* 0x14008000eef27fae */ /* 0x0007e2000d921850 */
[----:B------:R-:W-:Y:S01]  /*65d0*/  ISETP.GE.U32.AND P3, PT, R73, 0x7fffff4f, PT ;  /* 0x7fffff4f4900780c */ /* 0x000fe20003f66070 */
[----:B------:R-:W-:Y:S02]  /*65e0*/  VIADD R72, R80, 0xffffff8d ;  /* 0xffffff8d50487836 */ /* 0x000fe40000000000 */
[----:B------:R-:W-:Y:S01]  /*65f0*/  STL.64 [R1+0x90], R244 ;  /* 0x000090f401007387 */ /* 0x000fe20000100a00 */
[----:B----4-:R-:W-:-:S03]  /*6600*/  IMAD.WIDE R234, R184, 0x4, R136 ;  /* 0x00000004b8ea7825 */ /* 0x010fc600078e0288 */
[----:B------:R3:W-:Y:S04]  /*6610*/  STL.64 [R1+0xb8], R238 ;  /* 0x0000b8ee01007387 */ /* 0x0007e80000100a00 */
[----:B------:R4:W-:Y:S01]  /*6620*/  LDGSTS.E [R242+0x1000c], desc[UR16][R162.64], !P6 ;  /* 0x1000c000a2f27fae */ /* 0x0009e2000f121850 */
[----:B------:R-:W-:Y:S01]  /*6630*/  IADD3 R73, R75, -0x58, RZ ;  /* 0xffffffa84b497810 */ /* 0x000fe20007ffe0ff */
[----:B------:R-:W1:Y:S02]  /*6640*/  LDC R80, c[0x0][0x230] ;  /* 0x00008c00ff507b82 */ /* 0x000e640000000800 */
[----:B------:R4:W-:Y:S04]  /*6650*/  STL.64 [R1+0xf8], R162 ;  /* 0x0000f8a201007387 */ /* 0x0009e80000100a00 */
[----:B------:R2:W-:Y:S01]  /*6660*/  LDGSTS.E [R242+0x1400c], desc[UR16][R234.64], !P6 ;  /* 0x1400c000eaf27fae */ /* 0x0005e2000f121850 */
[----:B------:R-:W-:Y:S01]  /*6670*/  ISETP.GE.U32.AND P6, PT, R72, 0x7fffff4e, PT ;  /* 0x7fffff4e4800780c */ /* 0x000fe20003fc6070 */
[----:B---3--:R-:W-:Y:S01]  /*6680*/  IMAD.WIDE R238, R184, 0x4, R140 ;  /* 0x00000004b8ee7825 */ /* 0x008fe200078e028c */
[----:B------:R-:W3:Y:S01]  /*6690*/  LDC R75, c[0x0][0x230] ;  /* 0x00008c00ff4b7b82 */ /* 0x000ee20000000800 */
[----:B------:R2:W-:Y:S02]  /*66a0*/  STL.64 [R1+0x120], R234 ;  /* 0x000120ea01007387 */ /* 0x0005e40000100a00 */
[----:B------:R-:W-:-:S02]  /*66b0*/  VIADD R72, R78, 0xffffff8c ;  /* 0xffffff8c4e487836 */ /* 0x000fc40000000000 */
[C---:B----4-:R-:W-:Y:S01]  /*66c0*/  IMAD.WIDE R162, R184.reuse, 0x4, R144 ;  /* 0x00000004b8a27825 */ /* 0x050fe200078e0290 */
[----:B------:R4:W-:Y:S02]  /*66d0*/  LDGSTS.E [R242+0x18000], desc[UR16][R170.64], !P2 ;  /* 0x18000000aaf27fae */ /* 0x0009e4000d121850 */
[----:B------:R-:W1:Y:S02]  /*66e0*/  LDC R78, c[0x0][0x230] ;  /* 0x00008c00ff4e7b82 */ /* 0x000e640000000800 */
[----:B------:R-:W-:Y:S01]  /*66f0*/  LDGSTS.E [R242+0x1c000], desc[UR16][R238.64], !P2 ;  /* 0x1c000000eef27fae */ /* 0x000fe2000d121850 */
[----:B--2---:R-:W-:Y:S01]  /*6700*/  IMAD.WIDE R234, R184, 0x4, R146 ;  /* 0x00000004b8ea7825 */ /* 0x004fe200078e0292 */
[----:B------:R-:W-:-:S04]  /*6710*/  ISETP.GE.U32.AND P2, PT, R72, 0x7fffff4d, PT ;  /* 0x7fffff4d4800780c */ /* 0x000fc80003f46070 */
[----:B------:R2:W-:Y:S04]  /*6720*/  LDGSTS.E [R242+0x18004], desc[UR16][R234.64], !P3 ;  /* 0x18004000eaf27fae */ /* 0x0005e8000d921850 */
[----:B------:R2:W-:Y:S01]  /*6730*/  LDGSTS.E [R242+0x1c004], desc[UR16][R162.64], !P3 ;  /* 0x1c004000a2f27fae */ /* 0x0005e2000d921850 */
[----:B------:R-:W-:Y:S01]  /*6740*/  ISETP.GE.U32.AND P3, PT, R73, 0x7fffff69, PT ;  /* 0x7fffff694900780c */ /* 0x000fe20003f66070 */
[----:B------:R-:W-:Y:S02]  /*6750*/  VIADD R73, R74, 0xffffffa7 ;  /* 0xffffffa74a497836 */ /* 0x000fe40000000000 */
[----:B------:R4:W-:Y:S01]  /*6760*/  STL.64 [R1+0x258], R170 ;  /* 0x000258aa01007387 */ /* 0x0009e20000100a00 */
[----:B------:R-:W1:Y:S03]  /*6770*/  LDC R74, c[0x0][0x230] ;  /* 0x00008c00ff4a7b82 */ /* 0x000e660000000800 */
[----:B------:R-:W-:Y:S04]  /*6780*/  STL.64 [R1+0x270], R238 ;  /* 0x000270ee01007387 */ /* 0x000fe80000100a00 */
[----:B------:R2:W-:Y:S01]  /*6790*/  STL.64 [R1+0x290], R234 ;  /* 0x000290ea01007387 */ /* 0x0005e20000100a00 */
[----:B------:R-:W-:-:S02]  /*67a0*/  VIADD R72, R79, 0xffffffa6 ;  /* 0xffffffa64f487836 */ /* 0x000fc40000000000 */
[----:B------:R-:W1:Y:S01]  /*67b0*/  LDC R79, c[0x0][0x230] ;  /* 0x00008c00ff4f7b82 */ /* 0x000e620000000800 */
[----:B------:R3:W-:Y:S01]  /*67c0*/  STL.64 [R1+0x2c0], R162 ;  /* 0x0002c0a201007387 */ /* 0x0007e20000100a00 */
[----:B----4-:R-:W-:-:S03]  /*67d0*/  IMAD.WIDE R170, R184, 0x4, R232 ;  /* 0x00000004b8aa7825 */ /* 0x010fc600078e02e8 */
[----:B------:R4:W-:Y:S01]  /*67e0*/  STL.64 [R1+0x2f0], R152 ;  /* 0x0002f09801007387 */ /* 0x0009e20000100a00 */
[----:B--2---:R-:W-:-:S03]  /*67f0*/  IMAD.WIDE R234, R184, 0x4, R148 ;  /* 0x00000004b8ea7825 */ /* 0x004fc600078e0294 */
[----:B------:R4:W-:Y:S01]  /*6800*/  LDGSTS.E [R242+0x18008], desc[UR16][R152.64], !P6 ;  /* 0x1800800098f27fae */ /* 0x0009e2000f121850 */
[----:B---3--:R-:W-:-:S03]  /*6810*/  IMAD.WIDE R162, R184, 0x4, R150 ;  /* 0x00000004b8a27825 */ /* 0x008fc600078e0296 */
[----:B------:R2:W-:Y:S01]  /*6820*/  STL.64 [R1+0x328], R234 ;  /* 0x000328ea01007387 */ /* 0x0005e20000100a00 */
[----:B------:R-:W-:-:S03]  /*6830*/  IMAD.WIDE R232, R184, 0x4, R158 ;  /* 0x00000004b8e87825 */ /* 0x000fc600078e029e */
[----:B------:R2:W-:Y:S01]  /*6840*/  LDGSTS.E [R242+0x1c008], desc[UR16][R234.64], !P6 ;  /* 0x1c008000eaf27fae */ /* 0x0005e2000f121850 */
[----:B------:R-:W-:-:S03]  /*6850*/  IMAD.WIDE R238, R184, 0x4, R186 ;  /* 0x00000004b8ee7825 */ /* 0x000fc600078e02ba */
[----:B------:R-:W-:Y:S01]  /*6860*/  LDGSTS.E [R242+0x1800c], desc[UR16][R170.64], !P2 ;  /* 0x1800c000aaf27fae */ /* 0x000fe2000d121850 */
[----:B----4-:R-:W-:-:S03]  /*6870*/  IMAD.WIDE R152, R184, 0x4, R156 ;  /* 0x00000004b8987825 */ /* 0x010fc600078e029c */
[----:B------:R-:W-:Y:S01]  /*6880*/  LDGSTS.E [R242+0x1c00c], desc[UR16][R162.64], !P2 ;  /* 0x1c00c000a2f27fae */ /* 0x000fe2000d121850 */
[----:B------:R-:W-:Y:S01]  /*6890*/  ISETP.GE.U32.AND P2, PT, R72, 0x7fffff67, PT ;  /* 0x7fffff674800780c */ /* 0x000fe20003f46070 */
[C---:B--2---:R-:W-:Y:S02]  /*68a0*/  IMAD.WIDE R234, R184.reuse, 0x4, R154 ;  /* 0x00000004b8ea7825 */ /* 0x044fe400078e029a */
[----:B------:R-:W-:Y:S02]  /*68b0*/  LDGSTS.E [R247+0x10000], desc[UR16][R232.64], !P5 ;  /* 0x10000000e8f77fae */ /* 0x000fe4000e921850 */
[----:B------:R-:W-:Y:S02]  /*68c0*/  VIADD R72, R81, 0xffffff8b ;  /* 0xffffff8b51487836 */ /* 0x000fe40000000000 */
[----:B------:R-:W-:Y:S01]  /*68d0*/  LDGSTS.E [R247+0x14000], desc[UR16][R234.64], !P5 ;  /* 0x14000000eaf77fae */ /* 0x000fe2000e921850 */
[----:B------:R-:W-:-:S03]  /*68e0*/  IMAD.WIDE R158, R184, 0x4, R218 ;  /* 0x00000004b89e7825 */ /* 0x000fc600078e02da */
[----:B------:R-:W-:Y:S01]  /*68f0*/  STL.64 [R1+0x368], R170 ;  /* 0x000368aa01007387 */ /* 0x000fe20000100a00 */
[----:B------:R-:W-:Y:S01]  /*6900*/  IMAD.WIDE R156, R184, 0x4, R160 ;  /* 0x00000004b89c7825 */ /* 0x000fe200078e02a0 */
[----:B------:R-:W-:Y:S01]  /*6910*/  ISETP.GE.U32.AND P6, PT, R73, 0x7fffff68, PT ;  /* 0x7fffff684900780c */ /* 0x000fe20003fc6070 */
[----:B------:R-:W2:Y:S01]  /*6920*/  LDC R81, c[0x0][0x230] ;  /* 0x00008c00ff517b82 */ /* 0x000ea20000000800 */
[----:B------:R-:W-:Y:S04]  /*6930*/  LDGSTS.E [R247+0x10004], desc[UR16][R238.64], !P4 ;  /* 0x10004000eef77fae */ /* 0x000fe8000e121850 */
[----:B------:R3:W-:Y:S01]  /*6940*/  LDGSTS.E [R247+0x14004], desc[UR16][R152.64], !P4 ;  /* 0x1400400098f77fae */ /* 0x0007e2000e121850 */
[----:B------:R-:W-:Y:S01]  /*6950*/  ISETP.GE.U32.AND P4, PT, R72, 0x7fffff4c, PT ;  /* 0x7fffff4c4800780c */ /* 0x000fe20003f86070 */
[----:B------:R-:W-:-:S02]  /*6960*/  VIADD R72, R75, 0xffffff8a ;  /* 0xffffff8a4b487836 */ /* 0x000fc40000000000 */
[----:B------:R-:W-:Y:S01]  /*6970*/  STL.64 [R1+0x398], R162 ;  /* 0x000398a201007387 */ /* 0x000fe20000100a00 */
[----:B------:R-:W-:Y:S01]  /*6980*/  IMAD.WIDE R154, R184, 0x4, R166 ;  /* 0x00000004b89a7825 */ /* 0x000fe200078e02a6 */
[----:B------:R-:W4:Y:S02]  /*6990*/  LDC R75, c[0x0][0x230] ;  /* 0x00008c00ff4b7b82 */ /* 0x000f240000000800 */
[----:B------:R3:W-:Y:S04]  /*69a0*/  LDGSTS.E [R247+0x10008], desc[UR16][R158.64], !P1 ;  /* 0x100080009ef77fae */ /* 0x0007e8000c921850 */
[----:B------:R3:W-:Y:S04]  /*69b0*/  STL.64 [R1+0x38], R152 ;  /* 0x0000389801007387 */ /* 0x0007e80000100a00 */
[----:B------:R2:W-:Y:S01]  /*69c0*/  LDGSTS.E [R247+0x14008], desc[UR16][R156.64], !P1 ;  /* 0x140080009cf77fae */ /* 0x0005e2000c921850 */
[----:B------:R-:W-:Y:S01]  /*69d0*/  ISETP.GE.U32.AND P1, PT, R72, 0x7fffff4b, PT ;  /* 0x7fffff4b4800780c */ /* 0x000fe20003f26070 */
[----:B-1----:R-:W-:-:S02]  /*69e0*/  VIADD R72, R74, 0xffffff89 ;  /* 0xffffff894a487836 */ /* 0x002fc40000000000 */
[----:B------:R1:W-:Y:S01]  /*69f0*/  STL.64 [R1+0x58], R158 ;  /* 0x0000589e01007387 */ /* 0x0003e20000100a00 */
[----:B------:R-:W4:Y:S01]  /*6a00*/  LDC R74, c[0x0][0x230] ;  /* 0x00008c00ff4a7b82 */ /* 0x000f220000000800 */
[C---:B---3--:R-:W-:Y:S02]  /*6a10*/  IMAD.WIDE R152, R184.reuse, 0x4, R164 ;  /* 0x00000004b8987825 */ /* 0x048fe400078e02a4 */
[----:B------:R3:W-:Y:S04]  /*6a20*/  LDGSTS.E [R247+0x1000c], desc[UR16][R154.64], !P3 ;  /* 0x1000c0009af77fae */ /* 0x0007e8000d921850 */
[----:B------:R2:W-:Y:S01]  /*6a30*/  STL.64 [R1+0x78], R156 ;  /* 0x0000789c01007387 */ /* 0x0005e20000100a00 */
[----:B-1----:R-:W-:-:S03]  /*6a40*/  IMAD.WIDE R158, R184, 0x4, R230 ;  /* 0x00000004b89e7825 */ /* 0x002fc600078e02e6 */
[----:B------:R1:W-:Y:S01]  /*6a50*/  LDGSTS.E [R247+0x1400c], desc[UR16][R152.64], !P3 ;  /* 0x1400c00098f77fae */ /* 0x0003e2000d921850 */
[----:B------:R-:W-:Y:S01]  /*6a60*/  ISETP.GE.U32.AND P3, PT, R72, 0x7fffff4a, PT ;  /* 0x7fffff4a4800780c */ /* 0x000fe20003f66070 */
[----:B------:R-:W-:Y:S02]  /*6a70*/  VIADD R72, R80, 0xffffff88 ;  /* 0xffffff8850487836 */ /* 0x000fe40000000000 */
[----:B------:R1:W-:Y:S01]  /*6a80*/  LDGSTS.E [R247+0x18000], desc[UR16][R158.64], !P4 ;  /* 0x180000009ef77fae */ /* 0x0003e2000e121850 */
[----:B------:R-:W-:Y:S01]  /*6a90*/  IADD3 R73, R77, -0x5b, RZ ;  /* 0xffffffa54d497810 */ /* 0x000fe20007ffe0ff */
[C---:B------:R-:W-:Y:S01]  /*6aa0*/  IMAD.WIDE R242, R184.reuse, 0x4, R192 ;  /* 0x00000004b8f27825 */ /* 0x040fe200078e02c0 */
[----:B------:R-:W4:Y:S03]  /*6ab0*/  LDC R77, c[0x0][0x230] ;  /* 0x00008c00ff4d7b82 */ /* 0x000f260000000800 */
[----:B--2---:R-:W-:Y:S01]  /*6ac0*/  IMAD.WIDE R156, R184, 0x4, R168 ;  /* 0x00000004b89c7825 */ /* 0x004fe200078e02a8 */
[----:B------:R3:W-:Y:S04]  /*6ad0*/  STL.64 [R1+0xb0], R154 ;  /* 0x0000b09a01007387 */ /* 0x0007e80000100a00 */
[----:B------:R2:W-:Y:S01]  /*6ae0*/  LDGSTS.E [R247+0x1c000], desc[UR16][R156.64], !P4 ;  /* 0x1c0000009cf77fae */ /* 0x0005e2000e121850 */
[----:B------:R-:W-:Y:S01]  /*6af0*/  ISETP.GE.U32.AND P4, PT, R72, 0x7fffff49, PT ;  /* 0x7fffff494800780c */ /* 0x000fe20003f86070 */
[C---:B------:R-:W-:Y:S01]  /*6b00*/  IMAD.WIDE R244, R184.reuse, 0x4, R182 ;  /* 0x00000004b8f47825 */ /* 0x040fe200078e02b6 */
[----:B------:R-:W4:Y:S01]  /*6b10*/  LDC R80, c[0x0][0x230] ;  /* 0x00008c00ff507b82 */ /* 0x000f220000000800 */
[----:B------:R1:W-:Y:S01]  /*6b20*/  STL.64 [R1+0xf0], R152 ;  /* 0x0000f09801007387 */ /* 0x0003e20000100a00 */
[----:B------:R-:W-:Y:S01]  /*6b30*/  ISETP.GE.U32.AND P5, PT, R73, 0x7fffff66, PT ;  /* 0x7fffff664900780c */ /* 0x000fe20003fa6070 */
[----:B---3--:R-:W-:Y:S01]  /*6b40*/  IMAD.WIDE R154, R184, 0x4, R174 ;  /* 0x00000004b89a7825 */ /* 0x008fe200078e02ae */
[----:B------:R-:W-:Y:S01]  /*6b50*/  IADD3 R73, R76, -0x5c, RZ ;  /* 0xffffffa44c497810 */ /* 0x000fe20007ffe0ff */
[----:B------:R3:W-:Y:S03]  /*6b60*/  STL.64 [R1+0x238], R158 ;  /* 0x0002389e01007387 */ /* 0x0007e60000100a00 */
[----:B------:R-:W4:Y:S01]  /*6b70*/  LDC R76, c[0x0][0x230] ;  /* 0x00008c00ff4c7b82 */ /* 0x000f220000000800 */
[C---:B-1----:R-:W-:Y:S01]  /*6b80*/  IMAD.WIDE R152, R184.reuse, 0x4, R172 ;  /* 0x00000004b8987825 */ /* 0x042fe200078e02ac */
[----:B------:R2:W-:Y:S04]  /*6b90*/  STL.64 [R1+0x250], R156 ;  /* 0x0002509c01007387 */ /* 0x0005e80000100a00 */
[----:B------:R1:W-:Y:S01]  /*6ba0*/  STL.64 [R1+0x268], R154 ;  /* 0x0002689a01007387 */ /* 0x0003e20000100a00 */
[----:B---3--:R-:W-:-:S03]  /*6bb0*/  IMAD.WIDE R158, R184, 0x4, R222 ;  /* 0x00000004b89e7825 */ /* 0x008fc600078e02de */
[----:B------:R1:W-:Y:S01]  /*6bc0*/  LDGSTS.E [R247+0x18004], desc[UR16][R154.64], !P1 ;  /* 0x180040009af77fae */ /* 0x0003e2000c921850 */
[----:B--2---:R-:W-:-:S03]  /*6bd0*/  IMAD.WIDE R156, R184, 0x4, R176 ;  /* 0x00000004b89c7825 */ /* 0x004fc600078e02b0 */
[----:B------:R2:W-:Y:S04]  /*6be0*/  STL.64 [R1+0x288], R152 ;  /* 0x0002889801007387 */ /* 0x0005e80000100a00 */
[----:B------:R2:W-:Y:S01]  /*6bf0*/  LDGSTS.E [R247+0x1c004], desc[UR16][R152.64], !P1 ;  /* 0x1c00400098f77fae */ /* 0x0005e2000c921850 */
[----:B------:R-:W-:Y:S01]  /*6c00*/  ISETP.GE.U32.AND P1, PT, R73, 0x7fffff65, PT ;  /* 0x7fffff654900780c */ /* 0x000fe20003f26070 */
[----:B-1----:R-:W-:Y:S02]  /*6c10*/  IMAD.WIDE R154, R184, 0x4, R178 ;  /* 0x00000004b89a7825 */ /* 0x002fe400078e02b2 */
[----:B------:R-:W-:Y:S02]  /*6c20*/  LDGSTS.E [R247+0x18008], desc[UR16][R158.64], !P3 ;  /* 0x180080009ef77fae */ /* 0x000fe4000d921850 */
[----:B------:R-:W-:-:S02]  /*6c30*/  VIADD R73, R78, 0xffffff87 ;  /* 0xffffff874e497836 */ /* 0x000fc40000000000 */
[----:B------:R-:W-:Y:S01]  /*6c40*/  LDGSTS.E [R247+0x1c008], desc[UR16][R156.64], !P3 ;  /* 0x1c0080009cf77fae */ /* 0x000fe2000d921850 */
[----:B----4-:R-:W-:Y:S01]  /*6c50*/  VIADD R72, R75, 0xffffff86 ;  /* 0xffffff864b487836 */ /* 0x010fe20000000000 */
[----:B------:R-:W1:Y:S01]  /*6c60*/  LDC R78, c[0x0][0x230] ;  /* 0x00008c00ff4e7b82 */ /* 0x000e620000000800 */
[C---:B--2---:R-:W-:Y:S01]  /*6c70*/  IMAD.WIDE R152, R184.reuse, 0x4, R180 ;  /* 0x00000004b8987825 */ /* 0x044fe200078e02b4 */
[----:B------:R-:W-:Y:S03]  /*6c80*/  LDGSTS.E [R247+0x1800c], desc[UR16][R154.64], !P4 ;  /* 0x1800c0009af77fae */ /* 0x000fe6000e121850 */
[----:B------:R-:W-:Y:S01]  /*6c90*/  IMAD.WIDE R174, R184, 0x4, R226 ;  /* 0x00000004b8ae7825 */ /* 0x000fe200078e02e2 */
[----:B------:R2:W-:Y:S01]  /*6ca0*/  STL.64 [R1+0x2b8], R158 ;  /* 0x0002b89e01007387 */ /* 0x0005e20000100a00 */
[----:B------:R-:W-:Y:S01]  /*6cb0*/  ISETP.GE.U32.AND P3, PT, R72, 0x7fffff47, PT ;  /* 0x7fffff474800780c */ /* 0x000fe20003f66070 */
[----:B------:R-:W3:Y:S01]  /*6cc0*/  LDC R75, c[0x0][0x230] ;  /* 0x00008c00ff4b7b82 */ /* 0x000ee20000000800 */
[----:B------:R-:W-:Y:S01]  /*6cd0*/  IMAD.WIDE R170, R184, 0x4, R194 ;  /* 0x00000004b8aa7825 */ /* 0x000fe200078e02c2 */
[----:B------:R4:W-:Y:S01]  /*6ce0*/  LDGSTS.E [R247+0x1c00c], desc[UR16][R152.64], !P4 ;  /* 0x1c00c00098f77fae */ /* 0x0009e2000e121850 */
[----:B------:R-:W-:-:S02]  /*6cf0*/  ISETP.GE.U32.AND P4, PT, R73, 0x7fffff48, PT ;  /* 0x7fffff484900780c */ /* 0x000fc40003f86070 */
[----:B------:R-:W-:Y:S01]  /*6d00*/  IMAD.WIDE R166, R184, 0x4, R196 ;  /* 0x00000004b8a67825 */ /* 0x000fe200078e02c4 */
[----:B------:R-:W-:Y:S01]  /*6d10*/  STL.64 [R1+0x2e8], R156 ;  /* 0x0002e89c01007387 */ /* 0x000fe20000100a00 */
[----:B------:R-:W-:Y:S02]  /*6d20*/  IADD3 R73, R74, -0x7b, RZ ;  /* 0xffffff854a497810 */ /* 0x000fe40007ffe0ff */
[C---:B------:R-:W-:Y:S01]  /*6d30*/  IMAD.WIDE R250, R184.reuse, 0x4, R190 ;  /* 0x00000004b8fa7825 */ /* 0x040fe200078e02be */
[----:B------:R2:W-:Y:S01]  /*6d40*/  STL.64 [R1+0x320], R154 ;  /* 0x0003209a01007387 */ /* 0x0005e20000100a00 */
[----:B------:R-:W1:Y:S02]  /*6d50*/  LDC R74, c[0x0][0x230] ;  /* 0x00008c00ff4a7b82 */ /* 0x000e640000000800 */
[C---:B------:R-:W-:Y:S01]  /*6d60*/  IMAD.WIDE R162, R184.reuse, 0x4, R198 ;  /* 0x00000004b8a27825 */ /* 0x040fe200078e02c6 */
[----:B------:R3:W-:Y:S03]  /*6d70*/  STL.64 [R1+0x360], R152 ;  /* 0x0003609801007387 */ /* 0x0007e60000100a00 */
[C---:B----4-:R-:W-:Y:S01]  /*6d80*/  IMAD.WIDE R246, R184.reuse, 0x4, R228 ;  /* 0x00000004b8f67825 */ /* 0x050fe200078e02e4 */
[----:B------:R-:W-:Y:S03]  /*6d90*/  LDGSTS.E [R248+0x10000], desc[UR16][R242.64], !P6 ;  /* 0x10000000f2f87fae */ /* 0x000fe6000f121850 */
[----:B------:R-:W-:Y:S01]  /*6da0*/  VIADD R72, R79, 0xffffff84 ;  /* 0xffffff844f487836 */ /* 0x000fe20000000000 */
[----:B------:R-:W-:Y:S01]  /*6db0*/  STL.64 [R1+0x18], R174 ;  /* 0x000018ae01007387 */ /* 0x000fe20000100a00 */
[C---:B--2---:R-:W-:Y:S01]  /*6dc0*/  IMAD.WIDE R158, R184.reuse, 0x4, R200 ;  /* 0x00000004b89e7825 */ /* 0x044fe200078e02c8 */
[----:B------:R-:W2:Y:S02]  /*6dd0*/  LDC R79, c[0x0][0x230] ;  /* 0x00008c00ff4f7b82 */ /* 0x000ea40000000800 */
[----:B------:R-:W-:Y:S01]  /*6de0*/  LDGSTS.E [R248+0x14000], desc[UR16][R244.64], !P6 ;  /* 0x14000000f4f87fae */ /* 0x000fe2000f121850 */
[----:B------:R-:W-:Y:S01]  /*6df0*/  IMAD.WIDE R172, R184, 0x4, R204 ;  /* 0x00000004b8ac7825 */ /* 0x000fe200078e02cc */
[----:B------:R-:W-:-:S02]  /*6e00*/  ISETP.GE.U32.AND P6, PT, R73, 0x7fffff46, PT ;  /* 0x7fffff464900780c */ /* 0x000fc40003fc6070 */
[----:B------:R-:W-:Y:S01]  /*6e10*/  STL.64 [R1+0xa8], R170 ;  /* 0x0000a8aa01007387 */ /* 0x000fe20000100a00 */
[----:B------:R-:W-:-:S03]  /*6e20*/  IMAD.WIDE R154, R184, 0x4, R202 ;  /* 0x00000004b89a7825 */ /* 0x000fc600078e02ca */
[----:B------:R-:W-:Y:S01]  /*6e30*/  LDGSTS.E [R248+0x10004], desc[UR16][R246.64], !P2 ;  /* 0x10004000f6f87fae */ /* 0x000fe2000d121850 */
[----:B------:R-:W-:-:S03]  /*6e40*/  IMAD.WIDE R168, R184, 0x4, R206 ;  /* 0x00000004b8a87825 */ /* 0x000fc600078e02ce */
[----:B------:R-:W-:Y:S01]  /*6e50*/  STL.64 [R1+0x248], R166 ;  /* 0x000248a601007387 */ /* 0x000fe20000100a00 */
[----:B------:R-:W-:-:S03]  /*6e60*/  IMAD.WIDE R164, R184, 0x4, R208 ;  /* 0x00000004b8a47825 */ /* 0x000fc600078e02d0 */
[----:B------:R-:W-:Y:S01]  /*6e70*/  LDGSTS.E [R248+0x14004], desc[UR16][R250.64], !P2 ;  /* 0x14004000faf87fae */ /* 0x000fe2000d121850 */
[----:B------:R-:W-:Y:S01]  /*6e80*/  ISETP.GE.U32.AND P2, PT, R72, 0x7fffff45, PT ;  /* 0x7fffff454800780c */ /* 0x000fe20003f46070 */
[C---:B------:R-:W-:Y:S02]  /*6e90*/  IMAD.WIDE R160, R184.reuse, 0x4, R210 ;  /* 0x00000004b8a07825 */ /* 0x040fe400078e02d2 */
[----:B------:R-:W-:Y:S02]  /*6ea0*/  STL.64 [R1+0x2b0], R162 ;  /* 0x0002b0a201007387 */ /* 0x000fe40000100a00 */
[C---:B------:R-:W-:Y:S02]  /*6eb0*/  IMAD.WIDE R156, R184.reuse, 0x4, R212 ;  /* 0x00000004b89c7825 */ /* 0x040fe400078e02d4 */
[----:B------:R-:W-:Y:S02]  /*6ec0*/  STL.64 [R1+0x358], R158 ;  /* 0x0003589e01007387 */ /* 0x000fe40000100a00 */
[----:B---3--:R-:W-:-:S02]  /*6ed0*/  IMAD.WIDE R152, R184, 0x4, R214 ;  /* 0x00000004b8987825 */ /* 0x008fc400078e02d6 */
[----:B------:R-:W-:Y:S04]  /*6ee0*/  STL.64 [R1], R172 ;  /* 0x000000ac01007387 */ /* 0x000fe80000100a00 */
[----:B------:R-:W-:Y:S04]  /*6ef0*/  STL.64 [R1+0x3e0], R154 ;  /* 0x0003e09a01007387 */ /* 0x000fe80000100a00 */
[----:B------:R-:W-:Y:S04]  /*6f00*/  STL.64 [R1+0x8], R168 ;  /* 0x000008a801007387 */ /* 0x000fe80000100a00 */
[----:B------:R3:W-:Y:S04]  /*6f10*/  LDGSTS.E [R248+0x10008], desc[UR16][R174.64], !P5 ;  /* 0x10008000aef87fae */ /* 0x0007e8000e921850 */
[----:B------:R4:W-:Y:S04]  /*6f20*/  STL.64 [R1+0x210], R164 ;  /* 0x000210a401007387 */ /* 0x0009e80000100a00 */
[----:B------:R-:W-:Y:S04]  /*6f30*/  LDGSTS.E [R248+0x14008], desc[UR16][R172.64], !P5 ;  /* 0x14008000acf87fae */ /* 0x000fe8000e921850 */
[----:B------:R1:W-:Y:S04]  /*6f40*/  STL.64 [R1+0x230], R160 ;  /* 0x000230a001007387 */ /* 0x0003e80000100a00 */
[----:B------:R-:W-:Y:S04]  /*6f50*/  LDGSTS.E [R248+0x1000c], desc[UR16][R170.64], !P1 ;  /* 0x1000c000aaf87fae */ /* 0x000fe8000c921850 */
[----:B------:R2:W-:Y:S04]  /*6f60*/  STL.64 [R1+0x280], R156 ;  /* 0x0002809c01007387 */ /* 0x0005e80000100a00 */
[----:B------:R3:W-:Y:S04]  /*6f70*/  LDGSTS.E [R248+0x1400c], desc[UR16][R168.64], !P1 ;  /* 0x1400c000a8f87fae */ /* 0x0007e8000c921850 */
[----:B------:R3:W-:Y:S04]  /*6f80*/  STL.64 [R1+0x318], R152 ;  /* 0x0003189801007387 */ /* 0x0007e80000100a00 */
[----:B------:R-:W-:Y:S04]  /*6f90*/  LDGSTS.E [R248+0x18000], desc[UR16][R166.64], !P4 ;  /* 0x18000000a6f87fae */ /* 0x000fe8000e121850 */
[----:B------:R-:W-:Y:S04]  /*6fa0*/  LDGSTS.E [R248+0x1c000], desc[UR16][R164.64], !P4 ;  /* 0x1c000000a4f87fae */ /* 0x000fe8000e121850 */
[----:B------:R-:W3:Y:S04]  /*6fb0*/  LDL.LU.64 R186, [R1+0x148] ;  /* 0x0001480001ba7983 */ /* 0x000ee80000300a00 */
[----:B------:R-:W-:Y:S04]  /*6fc0*/  LDGSTS.E [R248+0x18004], desc[UR16][R162.64], !P3 ;  /* 0x18004000a2f87fae */ /* 0x000fe8000d921850 */
[----:B----4-:R-:W4:Y:S04]  /*6fd0*/  LDL.LU.64 R164, [R1+0x1a0] ;  /* 0x0001a00001a47983 */ /* 0x010f280000300a00 */
[----:B------:R-:W-:Y:S04]  /*6fe0*/  LDGSTS.E [R248+0x1c004], desc[UR16][R160.64], !P3 ;  /* 0x1c004000a0f87fae */ /* 0x000fe8000d921850 */
[----:B------:R-:W4:Y:S04]  /*6ff0*/  LDL.LU.64 R170, [R1+0x1a8] ;  /* 0x0001a80001aa7983 */ /* 0x000f280000300a00 */
        /* <DEDUP_REMOVED lines=8> */
[----:B-1----:R-:W4:Y:S04]  /*7080*/  LDL.LU.64 R160, [R1+0x1d0] ;  /* 0x0001d00001a07983 */ /* 0x002f280000300a00 */
[----:B------:R-:W4:Y:S04]  /*7090*/  LDL.LU.64 R218, [R1+0x1d8] ;  /* 0x0001d80001da7983 */ /* 0x000f280000300a00 */
[----:B--2---:R-:W2:Y:S04]  /*70a0*/  LDL.LU.64 R156, [R1+0x1f8] ;  /* 0x0001f800019c7983 */ /* 0x004ea80000300a00 */
[----:B---3--:R-:W3:Y:S01]  /*70b0*/  LDL.LU.64 R152, [R1+0x1f0] ;  /* 0x0001f00001987983 */ /* 0x008ee20000300a00 */
[----:B------:R-:W-:-:S02]  /*70c0*/  VIADD R73, R76, 0xffffffa3 ;  /* 0xffffffa34c497836 */ /* 0x000fc40000000000 */
[----:B------:R-:W-:-:S03]  /*70d0*/  VIADD R72, R77, 0xffffffa2 ;  /* 0xffffffa24d487836 */ /* 0x000fc60000000000 */
[----:B------:R-:W-:Y:S02]  /*70e0*/  ISETP.GE.U32.AND P6, PT, R73, 0x7fffff64, PT ;  /* 0x7fffff644900780c */ /* 0x000fe40003fc6070 */
[----:B------:R-:W-:Y:S01]  /*70f0*/  ISETP.GE.U32.AND P1, PT, R72, 0x7fffff63, PT ;  /* 0x7fffff634800780c */ /* 0x000fe20003f26070 */
[----:B------:R-:W-:-:S04]  /*7100*/  IMAD.WIDE R182, R184, 0x4, R224 ;  /* 0x00000004b8b67825 */ /* 0x000fc800078e02e0 */
[----:B------:R-:W-:-:S04]  /*7110*/  IMAD.WIDE R190, R184, 0x4, R216 ;  /* 0x00000004b8be7825 */ /* 0x000fc800078e02d8 */
[----:B------:R-:W-:Y:S02]  /*7120*/  IMAD.WIDE R174, R184, 0x4, R220 ;  /* 0x00000004b8ae7825 */ /* 0x000fe400078e02dc */
[----:B------:R-:W-:Y:S04]  /*7130*/  LDGSTS.E [R241+0x10000], desc[UR16][R182.64], !P6 ;  /* 0x10000000b6f17fae */ /* 0x000fe8000f121850 */
[----:B------:R-:W-:Y:S01]  /*7140*/  LDGSTS.E [R241+0x14000], desc[UR16][R190.64], !P6 ;  /* 0x14000000bef17fae */ /* 0x000fe2000f121850 */
[----:B------:R-:W-:-:S03]  /*7150*/  VIADD R168, R81, 0xffffff80 ;  /* 0xffffff8051a87836 */ /* 0x000fc60000000000 */
[----:B------:R4:W-:Y:S04]  /*7160*/  STL.64 [R1+0x20], R174 ;  /* 0x000020ae01007387 */ /* 0x0009e80000100a00 */
[----:B------:R4:W-:Y:S01]  /*7170*/  LDGSTS.E [R241+0x10004], desc[UR16][R174.64], !P1 ;  /* 0x10004000aef17fae */ /* 0x0009e2000c921850 */
[----:B------:R-:W-:-:S04]  /*7180*/  IMAD.WIDE R172, R184, 0x4, R186 ;  /* 0x00000004b8ac7825 */ /* 0x000fc800078e02ba */
[C---:B----4-:R-:W-:Y:S01]  /*7190*/  IMAD.WIDE R174, R184.reuse, 0x4, R164 ;  /* 0x00000004b8ae7825 */ /* 0x050fe200078e02a4 */
[----:B------:R1:W-:Y:S04]  /*71a0*/  STL.64 [R1+0x28], R172 ;  /* 0x000028ac01007387 */ /* 0x0003e80000100a00 */
[----:B------:R1:W-:Y:S01]  /*71b0*/  LDGSTS.E [R241+0x14004], desc[UR16][R172.64], !P1 ;  /* 0x14004000acf17fae */ /* 0x0003e2000c921850 */
[----:B------:R-:W-:-:S03]  /*71c0*/  IMAD.WIDE R170, R184, 0x4, R170 ;  /* 0x00000004b8aa7825 */ /* 0x000fc600078e02aa */
[----:B------:R-:W-:Y:S01]  /*71d0*/  STL.64 [R1+0x30], R174 ;  /* 0x000030ae01007387 */ /* 0x000fe20000100a00 */
[----:B------:R-:W-:Y:S01]  /*71e0*/  ISETP.GE.U32.AND P1, PT, R168, 0x7fffff41, PT ;  /* 0x7fffff41a800780c */ /* 0x000fe20003f26070 */
[C---:B------:R-:W-:Y:S02]  /*71f0*/  IMAD.WIDE R166, R184.reuse, 0x4, R166 ;  /* 0x00000004b8a67825 */ /* 0x040fe400078e02a6 */
[----:B------:R-:W-:Y:S02]  /*7200*/  STL.64 [R1+0xe8], R170 ;  /* 0x0000e8aa01007387 */ /* 0x000fe40000100a00 */
[C---:B------:R-:W-:Y:S02]  /*7210*/  IMAD.WIDE R162, R184.reuse, 0x4, R162 ;  /* 0x00000004b8a27825 */ /* 0x040fe400078e02a2 */
[----:B------:R-:W-:Y:S02]  /*7220*/  STL.64 [R1+0x220], R166 ;  /* 0x000220a601007387 */ /* 0x000fe40000100a00 */
[----:B------:R-:W-:-:S02]  /*7230*/  IMAD.WIDE R158, R184, 0x4, R158 ;  /* 0x00000004b89e7825 */ /* 0x000fc400078e029e */
[----:B------:R-:W-:Y:S04]  /*7240*/  STL.64 [R1+0x260], R162 ;  /* 0x000260a201007387 */ /* 0x000fe80000100a00 */
[----:B------:R-:W-:Y:S01]  /*7250*/  STL.64 [R1+0x2e0], R158 ;  /* 0x0002e09e01007387 */ /* 0x000fe20000100a00 */
[----:B------:R-:W-:-:S04]  /*7260*/  IMAD.WIDE R154, R184, 0x4, R154 ;  /* 0x00000004b89a7825 */ /* 0x000fc800078e029a */
[----:B-1----:R-:W-:-:S04]  /*7270*/  IMAD.WIDE R172, R184, 0x4, R160 ;  /* 0x00000004b8ac7825 */ /* 0x002fc800078e02a0 */
[C---:B------:R-:W-:Y:S01]  /*7280*/  IMAD.WIDE R168, R184.reuse, 0x4, R218 ;  /* 0x00000004b8a87825 */ /* 0x040fe200078e02da */
[----:B------:R-:W-:Y:S03]  /*7290*/  STL.64 [R1+0x70], R172 ;  /* 0x000070ac01007387 */ /* 0x000fe60000100a00 */
[C---:B--2---:R-:W-:Y:S01]  /*72a0*/  IMAD.WIDE R164, R184.reuse, 0x4, R156 ;  /* 0x00000004b8a47825 */ /* 0x044fe200078e029c */
[----:B------:R-:W-:Y:S03]  /*72b0*/  STL.64 [R1+0x390], R154 ;  /* 0x0003909a01007387 */ /* 0x000fe60000100a00 */
[C---:B------:R-:W-:Y:S01]  /*72c0*/  IMAD.WIDE R156, R184.reuse, 0x4, R2 ;  /* 0x00000004b89c7825 */ /* 0x040fe200078e0202 */
[----:B------:R-:W-:Y:S03]  /*72d0*/  STL.64 [R1+0x148], R168 ;  /* 0x000148a801007387 */ /* 0x000fe60000100a00 */
[C---:B---3--:R-:W-:Y:S01]  /*72e0*/  IMAD.WIDE R160, R184.reuse, 0x4, R152 ;  /* 0x00000004b8a07825 */ /* 0x048fe200078e0298 */
[----:B------:R-:W5:Y:S03]  /*72f0*/  LDL.LU.64 R2, [R1+0x550] ;  /* 0x0005500001027983 */ /* 0x000f660000300a00 */
[----:B------:R-:W-:Y:S01]  /*7300*/  IMAD.WIDE R152, R184, 0x4, R188 ;  /* 0x00000004b8987825 */ /* 0x000fe200078e02bc */
[----:B------:R1:W-:Y:S04]  /*7310*/  STL.64 [R1+0x218], R164 ;  /* 0x000218a401007387 */ /* 0x0003e80000100a00 */
[----:B------:R-:W5:Y:S04]  /*7320*/  LDL.LU.64 R188, [R1+0x548] ;  /* 0x0005480001bc7983 */ /* 0x000f680000300a00 */
[----:B------:R-:W2:Y:S01]  /*7330*/  LDL R222, [R1+0x518] ;  /* 0x0005180001de7983 */ /* 0x000ea20000100800 */
[----:B------:R-:W-:Y:S01]  /*7340*/  IADD3 R75, R75, -0x5f, RZ ;  /* 0xffffffa14b4b7810 */ /* 0x000fe20007ffe0ff */
[----:B------:R-:W-:-:S02]  /*7350*/  VIADD R74, R74, 0xffffffa0 ;  /* 0xffffffa04a4a7836 */ /* 0x000fc40000000000 */
[----:B------:R-:W-:Y:S01]  /*7360*/  VIADD R72, R79, 0xffffff82 ;  /* 0xffffff824f487836 */ /* 0x000fe20000000000 */
[----:B------:R-:W-:Y:S01]  /*7370*/  ISETP.GE.U32.AND P2, PT, R75, 0x7fffff62, PT ;  /* 0x7fffff624b00780c */ /* 0x000fe20003f46070 */
[----:B------:R-:W-:Y:S01]  /*7380*/  VIADD R73, R78, 0xffffff83 ;  /* 0xffffff834e497836 */ /* 0x000fe20000000000 */
[----:B------:R-:W-:Y:S02]  /*7390*/  ISETP.GE.U32.AND P3, PT, R74, 0x7fffff61, PT ;  /* 0x7fffff614a00780c */ /* 0x000fe40003f66070 */
[----:B------:R-:W-:Y:S02]  /*73a0*/  ISETP.GE.U32.AND P5, PT, R72, 0x7fffff43, PT ;  /* 0x7fffff434800780c */ /* 0x000fe40003fa6070 */
[----:B------:R-:W-:Y:S02]  /*73b0*/  ISETP.GE.U32.AND P4, PT, R73, 0x7fffff44, PT ;  /* 0x7fffff444900780c */ /* 0x000fe40003f86070 */
[----:B------:R-:W-:-:S04]  /*73c0*/  IADD3 R72, R80, -0x7f, RZ ;  /* 0xffffff8150487810 */ /* 0x000fc80007ffe0ff */
[----:B------:R-:W-:Y:S01]  /*73d0*/  ISETP.GE.U32.AND P6, PT, R72, 0x7fffff42, PT ;  /* 0x7fffff424800780c */ /* 0x000fe20003fc6070 */
[----:B------:R-:W-:Y:S01]  /*73e0*/  LDGSTS.E [R241+0x10008], desc[UR16][R174.64], !P2 ;  /* 0x10008000aef17fae */ /* 0x000fe2000d121850 */
[----:B------:R-:W-:-:S03]  /*73f0*/  IMAD.SHL.U32 R186, R185, 0x40, RZ ;  /* 0x00000040b9ba7824 */ /* 0x000fc600078e00ff */
[----:B------:R-:W-:Y:S04]  /*7400*/  LDGSTS.E [R241+0x14008], desc[UR16][R172.64], !P2 ;  /* 0x14008000acf17fae */ /* 0x000fe8000d121850 */
[----:B------:R-:W-:Y:S04]  /*7410*/  LDGSTS.E [R241+0x1000c], desc[UR16][R170.64], !P3 ;  /* 0x1000c000aaf17fae */ /* 0x000fe8000d921850 */
[----:B------:R-:W-:Y:S04]  /*7420*/  LDGSTS.E [R241+0x1400c], desc[UR16][R168.64], !P3 ;  /* 0x1400c000a8f17fae */ /* 0x000fe8000d921850 */
[----:B------:R-:W-:Y:S04]  /*7430*/  LDGSTS.E [R241+0x18000], desc[UR16][R166.64], !P4 ;  /* 0x18000000a6f17fae */ /* 0x000fe8000e121850 */
[----:B------:R1:W-:Y:S01]  /*7440*/  LDGSTS.E [R241+0x1c000], desc[UR16][R164.64], !P4 ;  /* 0x1c000000a4f17fae */ /* 0x0003e2000e121850 */
[----:B------:R-:W-:-:S03]  /*7450*/  IMAD.WIDE R10, R186, 0x4, R10 ;  /* 0x00000004ba0a7825 */ /* 0x000fc600078e020a */
[----:B------:R3:W-:Y:S04]  /*7460*/  LDGSTS.E [R241+0x18004], desc[UR16][R162.64], !P5 ;  /* 0x18004000a2f17fae */ /* 0x0007e8000e921850 */
[----:B------:R-:W-:Y:S04]  /*7470*/  LDGSTS.E [R241+0x1c004], desc[UR16][R160.64], !P5 ;  /* 0x1c004000a0f17fae */ /* 0x000fe8000e921850 */
[----:B------:R4:W-:Y:S01]  /*7480*/  LDGSTS.E [R241+0x18008], desc[UR16][R158.64], !P6 ;  /* 0x180080009ef17fae */ /* 0x0009e2000f121850 */
[----:B-1----:R-:W-:-:S03]  /*7490*/  IMAD.WIDE R164, R186, 0x4, R52 ;  /* 0x00000004baa47825 */ /* 0x002fc600078e0234 */
[----:B------:R-:W-:Y:S01]  /*74a0*/  LDGSTS.E [R241+0x1c008], desc[UR16][R156.64], !P6 ;  /* 0x1c0080009cf17fae */ /* 0x000fe2000f121850 */
[----:B---3--:R-:W-:-:S03]  /*74b0*/  IMAD.WIDE R162, R186, 0x4, R56 ;  /* 0x00000004baa27825 */ /* 0x008fc600078e0238 */
[----:B------:R1:W-:Y:S04]  /*74c0*/  STL.64 [R1+0x228], R160 ;  /* 0x000228a001007387 */ /* 0x0003e80000100a00 */
[----:B------:R3:W-:Y:S01]  /*74d0*/  LDGSTS.E [R241+0x1800c], desc[UR16][R154.64], !P1 ;  /* 0x1800c0009af17fae */ /* 0x0007e2000c921850 */
[----:B----4-:R-:W-:-:S03]  /*74e0*/  IMAD.WIDE R158, R186, 0x4, R24 ;  /* 0x00000004ba9e7825 */ /* 0x010fc600078e0218 */
[----:B------:R4:W-:Y:S04]  /*74f0*/  STL.64 [R1+0x240], R156 ;  /* 0x0002409c01007387 */ /* 0x0009e80000100a00 */
[----:B------:R4:W-:Y:S01]  /*7500*/  LDGSTS.E [R241+0x1c00c], desc[UR16][R152.64], !P1 ;  /* 0x1c00c00098f17fae */ /* 0x0009e2000c921850 */
[----:B-1----:R-:W-:-:S03]  /*7510*/  IMAD.WIDE R160, R186, 0x4, R30 ;  /* 0x00000004baa07825 */ /* 0x002fc600078e021e */
[----:B------:R1:W-:Y:S01]  /*7520*/  STL.64 [R1+0x2a8], R152 ;  /* 0x0002a89801007387 */ /* 0x0003e20000100a00 */
[----:B---3--:R-:W-:-:S03]  /*7530*/  IMAD.WIDE R154, R186, 0x4, R46 ;  /* 0x00000004ba9a7825 */ /* 0x008fc600078e022e */
[----:B------:R-:W0:Y:S01]  /*7540*/  LDGDEPBAR ;  /* 0x00000000000079af */ /* 0x000e220000000000 */
[----:B----4-:R-:W-:-:S03]  /*7550*/  IMAD.WIDE R156, R186, 0x4, R62 ;  /* 0x00000004ba9c7825 */ /* 0x010fc600078e023e */
[----:B------:R-:W-:Y:S01]  /*7560*/  STL.64 [R1+0x460], R164 ;  /* 0x000460a401007387 */ /* 0x000fe20000100a00 */
[----:B------:R-:W-:-:S03]  /*7570*/  IMAD.WIDE R14, R186, 0x4, R14 ;  /* 0x00000004ba0e7825 */ /* 0x000fc600078e020e */
[----:B------:R-:W-:Y:S01]  /*7580*/  LDGSTS.E [R4+0x34000], desc[UR16][R164.64], P0 ;  /* 0x34000000a4047fae */ /* 0x000fe20008121850 */
[----:B-1----:R-:W-:-:S03]  /*7590*/  IMAD.WIDE R152, R186, 0x4, R58 ;  /* 0x00000004ba987825 */ /* 0x002fc600078e023a */
[----:B------:R-:W-:Y:S04]  /*75a0*/  STL.64 [R1+0x480], R10 ;  /* 0x0004800a01007387 */ /* 0x000fe80000100a00 */
[----:B------:R-:W-:Y:S04]  /*75b0*/  LDGSTS.E [R4+0x34400], desc[UR16][R10.64], P0 ;  /* 0x344000000a047fae */ /* 0x000fe80008121850 */
[----:B------:R-:W-:Y:S04]  /*75c0*/  STL.64 [R1+0x4a0], R162 ;  /* 0x0004a0a201007387 */ /* 0x000fe80000100a00 */
[----:B------:R-:W-:Y:S04]  /*75d0*/  LDGSTS.E [R4+0x34800], desc[UR16][R162.64], P0 ;  /* 0x34800000a2047fae */ /* 0x000fe80008121850 */
[----:B------:R1:W-:Y:S04]  /*75e0*/  STL.64 [R1+0x4c0], R160 ;  /* 0x0004c0a001007387 */ /* 0x0003e80000100a00 */
[----:B------:R1:W-:Y:S04]  /*75f0*/  LDGSTS.E [R4+0x34c00], desc[UR16][R160.64], P0 ;  /* 0x34c00000a0047fae */ /* 0x0003e80008121850 */
[----:B------:R3:W-:Y:S04]  /*7600*/  STL.64 [R1+0x4e0], R158 ;  /* 0x0004e09e01007387 */ /* 0x0007e80000100a00 */
[----:B------:R3:W-:Y:S01]  /*7610*/  LDGSTS.E [R4+0x35000], desc[UR16][R158.64], P0 ;  /* 0x350000009e047fae */ /* 0x0007e20008121850 */
[----:B-1----:R-:W-:-:S03]  /*7620*/  IMAD.WIDE R160, R186, 0x4, R54 ;  /* 0x00000004baa07825 */ /* 0x002fc600078e0236 */
[----:B------:R1:W-:Y:S04]  /*7630*/  STL.64 [R1+0x4f8], R156 ;  /* 0x0004f89c01007387 */ /* 0x0003e80000100a00 */
[----:B------:R1:W-:Y:S01]  /*7640*/  LDGSTS.E [R4+0x35400], desc[UR16][R156.64], P0 ;  /* 0x354000009c047fae */ /* 0x0003e20008121850 */
[----:B---3--:R-:W-:-:S03]  /*7650*/  IMAD.WIDE R158, R186, 0x4, R50 ;  /* 0x00000004ba9e7825 */ /* 0x008fc600078e0232 */
[----:B------:R3:W-:Y:S04]  /*7660*/  STL.64 [R1+0x508], R154 ;  /* 0x0005089a01007387 */ /* 0x0007e80000100a00 */
[----:B------:R3:W-:Y:S01]  /*7670*/  LDGSTS.E [R4+0x35800], desc[UR16][R154.64], P0 ;  /* 0x358000009a047fae */ /* 0x0007e20008121850 */
[----:B------:R-:W-:-:S03]  /*7680*/  IMAD.WIDE R8, R186, 0x4, R8 ;  /* 0x00000004ba087825 */ /* 0x000fc600078e0208 */
[----:B------:R4:W-:Y:S01]  /*7690*/  STL.64 [R1+0x510], R152 ;  /* 0x0005109801007387 */ /* 0x0009e20000100a00 */
[----:B-1----:R-:W-:-:S03]  /*76a0*/  IMAD.WIDE R156, R186, 0x4, R44 ;  /* 0x00000004ba9c7825 */ /* 0x002fc600078e022c */
[----:B------:R4:W-:Y:S01]  /*76b0*/  LDGSTS.E [R4+0x35c00], desc[UR16][R152.64], P0 ;  /* 0x35c0000098047fae */ /* 0x0009e20008121850 */
[----:B------:R-:W-:-:S03]  /*76c0*/  IMAD.WIDE R10, R186, 0x4, R32 ;  /* 0x00000004ba0a7825 */ /* 0x000fc600078e0220 */
[----:B------:R-:W-:Y:S01]  /*76d0*/  STL.64 [R1+0x440], R14 ;  /* 0x0004400e01007387 */ /* 0x000fe20000100a00 */
[----:B---3--:R-:W-:-:S03]  /*76e0*/  IMAD.WIDE R154, R186, 0x4, R40 ;  /* 0x00000004ba9a7825 */ /* 0x008fc600078e0228 */
[----:B------:R-:W-:Y:S01]  /*76f0*/  LDGSTS.E [R6+0x34100], desc[UR16][R14.64], P0 ;  /* 0x341000000e067fae */ /* 0x000fe20008121850 */
[----:B----4-:R-:W-:-:S03]  /*7700*/  IMAD.WIDE R152, R186, 0x4, R38 ;  /* 0x00000004ba987825 */ /* 0x010fc600078e0226 */
[----:B------:R1:W-:Y:S04]  /*7710*/  STL.64 [R1+0x458], R160 ;  /* 0x000458a001007387 */ /* 0x0003e80000100a00 */
[----:B------:R1:W-:Y:S04]  /*7720*/  LDGSTS.E [R6+0x34500], desc[UR16][R160.64], P0 ;  /* 0x34500000a0067fae */ /* 0x0003e80008121850 */
[----:B------:R3:W-:Y:S04]  /*7730*/  STL.64 [R1+0x478], R158 ;  /* 0x0004789e01007387 */ /* 0x0007e80000100a00 */
[----:B------:R3:W-:Y:S04]  /*7740*/  LDGSTS.E [R6+0x34900], desc[UR16][R158.64], P0 ;  /* 0x349000009e067fae */ /* 0x0007e80008121850 */
[----:B------:R4:W-:Y:S01]  /*7750*/  STL.64 [R1+0x498], R156 ;  /* 0x0004989c01007387 */ /* 0x0009e20000100a00 */
[----:B-1----:R-:W-:-:S03]  /*7760*/  IMAD.WIDE R160, R186, 0x4, R26 ;  /* 0x00000004baa07825 */ /* 0x002fc600078e021a */
[----:B------:R4:W-:Y:S04]  /*7770*/  LDGSTS.E [R6+0x34d00], desc[UR16][R156.64], P0 ;  /* 0x34d000009c067fae */ /* 0x0009e80008121850 */
[----:B------:R1:W-:Y:S01]  /*7780*/  STL.64 [R1+0x4b8], R154 ;  /* 0x0004b89a01007387 */ /* 0x0003e20000100a00 */
[----:B---3--:R-:W-:-:S03]  /*7790*/  IMAD.WIDE R158, R186, 0x4, R28 ;  /* 0x00000004ba9e7825 */ /* 0x008fc600078e021c */
[----:B------:R1:W-:Y:S04]  /*77a0*/  LDGSTS.E [R6+0x35100], desc[UR16][R154.64], P0 ;  /* 0x351000009a067fae */ /* 0x0003e80008121850 */
[----:B------:R3:W-:Y:S01]  /*77b0*/  STL.64 [R1+0x4d8], R152 ;  /* 0x0004d89801007387 */ /* 0x0007e20000100a00 */
[----:B----4-:R-:W-:-:S03]  /*77c0*/  IMAD.WIDE R156, R186, 0x4, R34 ;  /* 0x00000004ba9c7825 */ /* 0x010fc600078e0222 */
[----:B------:R3:W-:Y:S04]  /*77d0*/  LDGSTS.E [R6+0x35500], desc[UR16][R152.64], P0 ;  /* 0x3550000098067fae */ /* 0x0007e80008121850 */
[----:B------:R4:W-:Y:S01]  /*77e0*/  STL.64 [R1+0x4f0], R8 ;  /* 0x0004f00801007387 */ /* 0x0009e20000100a00 */
[----:B-1----:R-:W-:-:S03]  /*77f0*/  IMAD.WIDE R154, R186, 0x4, R48 ;  /* 0x00000004ba9a7825 */ /* 0x002fc600078e0230 */
[----:B------:R4:W-:Y:S01]  /*7800*/  LDGSTS.E [R6+0x35900], desc[UR16][R8.64], P0 ;  /* 0x3590000008067fae */ /* 0x0009e20008121850 */
[----:B------:R-:W-:-:S03]  /*7810*/  IMAD.WIDE R14, R186, 0x4, R16 ;  /* 0x00000004ba0e7825 */ /* 0x000fc600078e0210 */
[----:B------:R1:W-:Y:S01]  /*7820*/  STL.64 [R1+0x500], R10 ;  /* 0x0005000a01007387 */ /* 0x0003e20000100a00 */
[----:B---3--:R-:W-:-:S03]  /*7830*/  IMAD.WIDE R152, R186, 0x4, R66 ;  /* 0x00000004ba987825 */ /* 0x008fc600078e0242 */
[----:B------:R1:W-:Y:S04]  /*7840*/  LDGSTS.E [R6+0x35d00], desc[UR16][R10.64], P0 ;  /* 0x35d000000a067fae */ /* 0x0003e80008121850 */
[----:B------:R-:W-:Y:S04]  /*7850*/  STL.64 [R1+0x428], R160 ;  /* 0x000428a001007387 */ /* 0x000fe80000100a00 */
[----:B------:R-:W-:Y:S01]  /*7860*/  LDGSTS.E [R7+0x34200], desc[UR16][R160.64], P0 ;  /* 0x34200000a0077fae */ /* 0x000fe20008121850 */
[----:B----4-:R-:W-:-:S03]  /*7870*/  IMAD.WIDE R8, R186, 0x4, R20 ;  /* 0x00000004ba087825 */ /* 0x010fc600078e0214 */
[----:B------:R-:W-:Y:S01]  /*7880*/  STL.64 [R1+0x438], R158 ;  /* 0x0004389e01007387 */ /* 0x000fe20000100a00 */
[----:B-1----:R-:W-:-:S03]  /*7890*/  IMAD.WIDE R10, R186, 0x4, R18 ;  /* 0x00000004ba0a7825 */ /* 0x002fc600078e0212 */
[----:B------:R-:W-:Y:S04]  /*78a0*/  LDGSTS.E [R7+0x34600], desc[UR16][R158.64], P0 ;  /* 0x346000009e077fae */ /* 0x000fe80008121850 */
[----:B------:R-:W-:Y:S04]  /*78b0*/  STL.64 [R1+0x450], R156 ;  /* 0x0004509c01007387 */ /* 0x000fe80000100a00 */
[----:B------:R-:W-:Y:S01]  /*78c0*/  LDGSTS.E [R7+0x34a00], desc[UR16][R156.64], P0 ;  /* 0x34a000009c077fae */ /* 0x000fe20008121850 */
[----:B------:R-:W-:-:S03]  /*78d0*/  IMAD.WIDE R12, R186, 0x4, R12 ;  /* 0x00000004ba0c7825 */ /* 0x000fc600078e020c */
[----:B------:R-:W-:Y:S04]  /*78e0*/  STL.64 [R1+0x470], R154 ;  /* 0x0004709a01007387 */ /* 0x000fe80000100a00 */
[----:B------:R-:W-:Y:S01]  /*78f0*/  LDGSTS.E [R7+0x34e00], desc[UR16][R154.64], P0 ;  /* 0x34e000009a077fae */ /* 0x000fe20008121850 */
[----:B------:R-:W-:-:S03]  /*7900*/  IMAD.WIDE R20, R186, 0x4, R36 ;  /* 0x00000004ba147825 */ /* 0x000fc600078e0224 */
[----:B------:R1:W-:Y:S04]  /*7910*/  STL.64 [R1+0x490], R152 ;  /* 0x0004909801007387 */ /* 0x0003e80000100a00 */
[----:B------:R1:W-:Y:S01]  /*7920*/  LDGSTS.E [R7+0x35200], desc[UR16][R152.64], P0 ;  /* 0x3520000098077fae */ /* 0x0003e20008121850 */
[----:B------:R-:W-:-:S03]  /*7930*/  IMAD.WIDE R18, R186, 0x4, R22 ;  /* 0x00000004ba127825 */ /* 0x000fc600078e0216 */
[----:B------:R3:W-:Y:S01]  /*7940*/  STL.64 [R1+0x4b0], R14 ;  /* 0x0004b00e01007387 */ /* 0x0007e20000100a00 */
[----:B------:R-:W-:-:S03]  /*7950*/  IMAD.WIDE R16, R186, 0x4, R70 ;  /* 0x00000004ba107825 */ /* 0x000fc600078e0246 */
[----:B------:R4:W-:Y:S01]  /*7960*/  STL.64 [R1+0x4d0], R10 ;  /* 0x0004d00a01007387 */ /* 0x0009e20000100a00 */
[----:B-1----:R-:W-:-:S03]  /*7970*/  IMAD.WIDE R152, R186, 0x4, R64 ;  /* 0x00000004ba987825 */ /* 0x002fc600078e0240 */
[----:B------:R1:W-:Y:S04]  /*7980*/  STL.64 [R1+0x4e8], R8 ;  /* 0x0004e80801007387 */ /* 0x0003e80000100a00 */
[----:B------:R3:W-:Y:S04]  /*7990*/  LDGSTS.E [R7+0x35600], desc[UR16][R14.64], P0 ;  /* 0x356000000e077fae */ /* 0x0007e80008121850 */
[----:B------:R4:W-:Y:S04]  /*79a0*/  LDGSTS.E [R7+0x35a00], desc[UR16][R10.64], P0 ;  /* 0x35a000000a077fae */ /* 0x0009e80008121850 */
[----:B------:R1:W-:Y:S01]  /*79b0*/  STL.64 [R1+0x418], R152 ;  /* 0x0004189801007387 */ /* 0x0003e20000100a00 */
[----:B---3--:R-:W-:-:S03]  /*79c0*/  IMAD.WIDE R14, R186, 0x4, R60 ;  /* 0x00000004ba0e7825 */ /* 0x008fc600078e023c */
[----:B------:R1:W-:Y:S01]  /*79d0*/  LDGSTS.E [R7+0x35e00], desc[UR16][R8.64], P0 ;  /* 0x35e0000008077fae */ /* 0x0003e20008121850 */
[----:B----4-:R-:W-:-:S03]  /*79e0*/  IMAD.WIDE R10, R186, 0x4, R68 ;  /* 0x00000004ba0a7825 */ /* 0x010fc600078e0244 */
[----:B------:R3:W-:Y:S04]  /*79f0*/  STL.64 [R1+0x420], R12 ;  /* 0x0004200c01007387 */ /* 0x0007e80000100a00 */
[----:B------:R3:W-:Y:S01]  /*7a00*/  STL.64 [R1+0x430], R20 ;  /* 0x0004301401007387 */ /* 0x0007e20000100a00 */
[----:B-1----:R-:W-:-:S03]  /*7a10*/  IMAD.WIDE R8, R186, 0x4, R42 ;  /* 0x00000004ba087825 */ /* 0x002fc600078e022a */
[----:B------:R3:W-:Y:S04]  /*7a20*/  STL.64 [R1+0x448], R18 ;  /* 0x0004481201007387 */ /* 0x0007e80000100a00 */
[----:B------:R3:W-:Y:S04]  /*7a30*/  STL.64 [R1+0x468], R16 ;  /* 0x0004681001007387 */ /* 0x0007e80000100a00 */
[----:B------:R3:W-:Y:S04]  /*7a40*/  LDGSTS.E [R240+0x34300], desc[UR16][R152.64], P0 ;  /* 0x3430000098f07fae */ /* 0x0007e80008121850 */
[----:B------:R3:W-:Y:S04]  /*7a50*/  STL.64 [R1+0x488], R14 ;  /* 0x0004880e01007387 */ /* 0x0007e80000100a00 */
[----:B------:R3:W-:Y:S04]  /*7a60*/  LDGSTS.E [R240+0x34700], desc[UR16][R12.64], P0 ;  /* 0x347000000cf07fae */ /* 0x0007e80008121850 */
[----:B------:R3:W-:Y:S04]  /*7a70*/  STL.64 [R1+0x4a8], R10 ;  /* 0x0004a80a01007387 */ /* 0x0007e80000100a00 */
[----:B------:R3:W-:Y:S04]  /*7a80*/  LDGSTS.E [R240+0x34b00], desc[UR16][R20.64], P0 ;  /* 0x34b0000014f07fae */ /* 0x0007e80008121850 */
[----:B------:R3:W-:Y:S04]  /*7a90*/  STL.64 [R1+0x4c8], R8 ;  /* 0x0004c80801007387 */ /* 0x0007e80000100a00 */
[----:B------:R3:W-:Y:S04]  /*7aa0*/  LDGSTS.E [R240+0x34f00], desc[UR16][R18.64], P0 ;  /* 0x34f0000012f07fae */ /* 0x0007e80008121850 */
[----:B------:R3:W-:Y:S04]  /*7ab0*/  LDGSTS.E [R240+0x35300], desc[UR16][R16.64], P0 ;  /* 0x3530000010f07fae */ /* 0x0007e80008121850 */
[----:B------:R3:W-:Y:S04]  /*7ac0*/  LDGSTS.E [R240+0x35700], desc[UR16][R14.64], P0 ;  /* 0x357000000ef07fae */ /* 0x0007e80008121850 */
[----:B------:R3:W-:Y:S04]  /*7ad0*/  LDGSTS.E [R240+0x35b00], desc[UR16][R10.64], P0 ;  /* 0x35b000000af07fae */ /* 0x0007e80008121850 */
[----:B------:R3:W-:Y:S01]  /*7ae0*/  LDGSTS.E [R240+0x35f00], desc[UR16][R8.64], P0 ;  /* 0x35f0000008f07fae */ /* 0x0007e20008121850 */
[----:B--2---:R-:W-:-:S03]  /*7af0*/  ISETP.GE.AND P0, PT, R222, 0x40, PT ;  /* 0x00000040de00780c */ /* 0x004fc60003f06270 */
[----:B------:R-:W0:Y:S01]  /*7b00*/  LDGDEPBAR ;  /* 0x00000000000079af */ /* 0x000e220000000000 */
[----:B------:R-:W-:Y:S02]  /*7b10*/  CS2R R120, SRZ ;  /* 0x0000000000787805 */ /* 0x000fe4000001ff00 */
[----:B------:R-:W-:Y:S02]  /*7b20*/  CS2R R122, SRZ ;  /* 0x00000000007a7805 */ /* 0x000fe4000001ff00 */
[----:B------:R-:W-:Y:S02]  /*7b30*/  CS2R R124, SRZ ;  /* 0x00000000007c7805 */ /* 0x000fe4000001ff00 */
[----:B------:R-:W-:Y:S02]  /*7b40*/  CS2R R126, SRZ ;  /* 0x00000000007e7805 */ /* 0x000fe4000001ff00 */
[----:B------:R-:W-:Y:S02]  /*7b50*/  CS2R R128, SRZ ;  /* 0x0000000000807805 */ /* 0x000fe4000001ff00 */
[----:B------:R-:W-:-:S02]  /*7b60*/  CS2R R130, SRZ ;  /* 0x0000000000827805 */ /* 0x000fc4000001ff00 */
        /* <DEDUP_REMOVED lines=57> */
[----:B------:R-:W-:Y:S01]  /*7f00*/  CS2R R54, SRZ ;  /* 0x0000000000367805 */ /* 0x000fe2000001ff00 */
[----:B---3--:R-:W-:Y:S06]  /*7f10*/  @!P0 BRA `(.L_x_0) ;  /* 0x00000090001c8947 */ /* 0x008fec0003800000 */
[----:B------:R-:W2:Y:S04]  /*7f20*/  LDL.LU.64 R152, [R1+0x200] ;  /* 0x0002000001987983 */ /* 0x000ea80000300a00 */
[----:B------:R-:W3:Y:S04]  /*7f30*/  LDL.LU.64 R170, [R1+0x208] ;  /* 0x0002080001aa7983 */ /* 0x000ee80000300a00 */
[----:B------:R-:W4:Y:S04]  /*7f40*/  LDL.LU.64 R154, [R1+0x118] ;  /* 0x00011800019a7983 */ /* 0x000f280000300a00 */
[----:B------:R-:W4:Y:S04]  /*7f50*/  LDL.LU.64 R156, [R1+0x140] ;  /* 0x00014000019c7983 */ /* 0x000f280000300a00 */
[----:B------:R-:W4:Y:S04]  /*7f60*/  LDL.LU.64 R158, [R1+0x168] ;  /* 0x00016800019e7983 */ /* 0x000f280000300a00 */
[----:B------:R-:W4:Y:S04]  /*7f70*/  LDL.LU.64 R162, [R1+0x180] ;  /* 0x0001800001a27983 */ /* 0x000f280000300a00 */
[----:B------:R-:W4:Y:S04]  /*7f80*/  LDL.LU.64 R166, [R1+0x190] ;  /* 0x0001900001a67983 */ /* 0x000f280000300a00 */
[----:B------:R-:W4:Y:S04]  /*7f90*/  LDL.LU.64 R160, [R1+0x198] ;  /* 0x0001980001a07983 */ /* 0x000f280000300a00 */
[----:B------:R-:W-:Y:S04]  /*7fa0*/  STL [R1+0x558], R184 ;  /* 0x000558b801007387 */ /* 0x000fe80000100800 */
[----:B-----5:R-:W-:Y:S04]  /*7fb0*/  STL.64 [R1+0x550], R188 ;  /* 0x000550bc01007387 */ /* 0x020fe80000100a00 */
[----:B------:R-:W-:Y:S01]  /*7fc0*/  STL.64 [R1+0x548], R2 ;  /* 0x0005480201007387 */ /* 0x000fe20000100a00 */
[----:B--2---:R-:W-:Y:S01]  /*7fd0*/  IMAD.MOV.U32 R4, RZ, RZ, R152 ;  /* 0x000000ffff047224 */ /* 0x004fe200078e0098 */
[----:B------:R-:W-:Y:S01]  /*7fe0*/  MOV R6, R153 ;  /* 0x0000009900067202 */ /* 0x000fe20000000f00 */
[----:B---3--:R-:W-:-:S03]  /*7ff0*/  IMAD.MOV.U32 R7, RZ, RZ, R170 ;  /* 0x000000ffff077224 */ /* 0x008fc600078e00aa */
[----:B------:R-:W-:Y:S01]  /*8000*/  STL.64 [R1+0x560], R4 ;  /* 0x0005600401007387 */ /* 0x000fe20000100a00 */
[----:B------:R-:W-:Y:S02]  /*8010*/  IMAD.MOV.U32 R8, RZ, RZ, R171 ;  /* 0x000000ffff087224 */ /* 0x000fe400078e00ab */
[----:B----4-:R-:W-:Y:S01]  /*8020*/  IMAD.MOV.U32 R9, RZ, RZ, R154 ;  /* 0x000000ffff097224 */ /* 0x010fe200078e009a */
[----:B------:R-:W2:Y:S01]  /*8030*/  LDL.LU.64 R152, [R1+0xc8] ;  /* 0x0000c80001987983 */ /* 0x000ea20000300a00 */
[----:B------:R-:W-:-:S03]  /*8040*/  MOV R10, R155 ;  /* 0x0000009b000a7202 */ /* 0x000fc60000000f00 */
[----:B------:R-:W-:Y:S01]  /*8050*/  STL.64 [R1+0x568], R6 ;  /* 0x0005680601007387 */ /* 0x000fe20000100a00 */
[----:B------:R-:W-:-:S03]  /*8060*/  IMAD.MOV.U32 R11, RZ, RZ, R156 ;  /* 0x000000ffff0b7224 */ /* 0x000fc600078e009c */
[----:B------:R-:W3:Y:S01]  /*8070*/  LDL.LU.64 R170, [R1+0xc0] ;  /* 0x0000c00001aa7983 */ /* 0x000ee20000300a00 */
[----:B------:R-:W-:Y:S02]  /*8080*/  IMAD.MOV.U32 R12, RZ, RZ, R157 ;  /* 0x000000ffff0c7224 */ /* 0x000fe400078e009d */
[----:B------:R-:W-:Y:S01]  /*8090*/  IMAD.MOV.U32 R13, RZ, RZ, R158 ;  /* 0x000000ffff0d7224 */ /* 0x000fe200078e009e */
[----:B------:R1:W-:Y:S04]  /*80a0*/  STL.64 [R1+0x570], R8 ;  /* 0x0005700801007387 */ /* 0x0003e80000100a00 */
[----:B------:R-:W4:Y:S01]  /*80b0*/  LDL.LU.64 R154, [R1+0xe0] ;  /* 0x0000e000019a7983 */ /* 0x000f220000300a00 */
[----:B------:R-:W-:-:S03]  /*80c0*/  MOV R14, R159 ;  /* 0x0000009f000e7202 */ /* 0x000fc60000000f00 */
[----:B------:R1:W-:Y:S04]  /*80d0*/  STL.64 [R1+0x578], R10 ;  /* 0x0005780a01007387 */ /* 0x0003e80000100a00 */
[----:B------:R-:W4:Y:S04]  /*80e0*/  LDL.LU.64 R156, [R1+0x110] ;  /* 0x00011000019c7983 */ /* 0x000f280000300a00 */
[----:B------:R-:W-:Y:S04]  /*80f0*/  STL.64 [R1+0x580], R12 ;  /* 0x0005800c01007387 */ /* 0x000fe80000100a00 */
[----:B------:R-:W4:Y:S04]  /*8100*/  LDL.LU.64 R158, [R1+0x138] ;  /* 0x00013800019e7983 */ /* 0x000f280000300a00 */
[----:B------:R-:W4:Y:S01]  /*8110*/  LDL.LU.64 R218, [R1+0x160] ;  /* 0x0001600001da7983 */ /* 0x000f220000300a00 */
[----:B------:R-:W-:-:S02]  /*8120*/  IMAD.MOV.U32 R15, RZ, RZ, R162 ;  /* 0x000000ffff0f7224 */ /* 0x000fc400078e00a2 */
[----:B------:R-:W-:Y:S02]  /*8130*/  IMAD.MOV.U32 R16, RZ, RZ, R163 ;  /* 0x000000ffff107224 */ /* 0x000fe400078e00a3 */
[----:B------:R-:W-:Y:S01]  /*8140*/  IMAD.MOV.U32 R17, RZ, RZ, R166 ;  /* 0x000000ffff117224 */ /* 0x000fe200078e00a6 */
[----:B------:R-:W-:Y:S01]  /*8150*/  STL.64 [R1+0x588], R14 ;  /* 0x0005880e01007387 */ /* 0x000fe20000100a00 */
[----:B------:R-:W-:Y:S01]  /*8160*/  MOV R18, R167 ;  /* 0x000000a700127202 */ /* 0x000fe20000000f00 */
[----:B------:R-:W-:Y:S02]  /*8170*/  IMAD.MOV.U32 R19, RZ, RZ, R160 ;  /* 0x000000ffff137224 */ /* 0x000fe400078e00a0 */
[----:B------:R-:W4:Y:S01]  /*8180*/  LDL.LU.64 R162, [R1+0x178] ;  /* 0x0001780001a27983 */ /* 0x000f220000300a00 */
[----:B------:R-:W-:-:S03]  /*8190*/  IMAD.MOV.U32 R20, RZ, RZ, R161 ;  /* 0x000000ffff147224 */ /* 0x000fc600078e00a1 */
[----:B------:R-:W-:Y:S04]  /*81a0*/  STL.64 [R1+0x590], R16 ;  /* 0x0005901001007387 */ /* 0x000fe80000100a00 */
[----:B------:R-:W4:Y:S04]  /*81b0*/  LDL.LU.64 R164, [R1+0x188] ;  /* 0x0001880001a47983 */ /* 0x000f280000300a00 */
[----:B------:R-:W4:Y:S04]  /*81c0*/  LDL.LU.64 R168, [R1+0x88] ;  /* 0x0000880001a87983 */ /* 0x000f280000300a00 */
[----:B------:R1:W-:Y:S04]  /*81d0*/  STL.64 [R1+0x598], R18 ;  /* 0x0005981201007387 */ /* 0x0003e80000100a00 */
[----:B------:R-:W4:Y:S01]  /*81e0*/  LDL.LU.64 R166, [R1+0x80] ;  /* 0x0000800001a67983 */ /* 0x000f220000300a00 */
[----:B--2---:R-:W-:Y:S01]  /*81f0*/  IMAD.MOV.U32 R21, RZ, RZ, R152 ;  /* 0x000000ffff157224 */ /* 0x004fe200078e0098 */
[----:B------:R-:W-:-:S04]  /*8200*/  MOV R22, R153 ;  /* 0x0000009900167202 */ /* 0x000fc80000000f00 */
[----:B------:R-:W-:Y:S01]  /*8210*/  STL.64 [R1+0x5a0], R20 ;  /* 0x0005a01401007387 */ /* 0x000fe20000100a00 */
[----:B---3--:R-:W-:-:S03]  /*8220*/  IMAD.MOV.U32 R23, RZ, RZ, R170 ;  /* 0x000000ffff177224 */ /* 0x008fc600078e00aa */
[----:B------:R-:W2:Y:S01]  /*8230*/  LDL.LU.64 R172, [R1+0xa0] ;  /* 0x0000a00001ac7983 */ /* 0x000ea20000300a00 */
[----:B------:R-:W-:-:S03]  /*8240*/  IMAD.MOV.U32 R152, RZ, RZ, R171 ;  /* 0x000000ffff987224 */ /* 0x000fc600078e00ab */
[----:B------:R-:W-:Y:S01]  /*8250*/  STL.64 [R1+0x5a8], R22 ;  /* 0x0005a81601007387 */ /* 0x000fe20000100a00 */
[----:B----4-:R-:W-:-:S03]  /*8260*/  IMAD.MOV.U32 R153, RZ, RZ, R154 ;  /* 0x000000ffff997224 */ /* 0x010fc600078e009a */
[----:B------:R-:W3:Y:S01]  /*8270*/  LDL.LU.64 R170, [R1+0xd8] ;  /* 0x0000d80001aa7983 */ /* 0x000ee20000300a00 */
[----:B------:R-:W-:-:S03]  /*8280*/  MOV R154, R155 ;  /* 0x0000009b009a7202 */ /* 0x000fc60000000f00 */
[----:B------:R-:W4:Y:S01]  /*8290*/  LDL.LU.64 R176, [R1+0x108] ;  /* 0x0001080001b07983 */ /* 0x000f220000300a00 */
[----:B------:R-:W-:-:S03]  /*82a0*/  IMAD.MOV.U32 R155, RZ, RZ, R156 ;  /* 0x000000ffff9b7224 */ /* 0x000fc600078e009c */
[----:B------:R-:W-:Y:S01]  /*82b0*/  STL.64 [R1+0x5b0], R152 ;  /* 0x0005b09801007387 */ /* 0x000fe20000100a00 */
[----:B------:R-:W-:-:S03]  /*82c0*/  IMAD.MOV.U32 R156, RZ, RZ, R157 ;  /* 0x000000ffff9c7224 */ /* 0x000fc600078e009d */
[----:B------:R-:W4:Y:S01]  /*82d0*/  LDL.LU.64 R174, [R1+0x130] ;  /* 0x0001300001ae7983 */ /* 0x000f220000300a00 */
[----:B------:R-:W-:-:S03]  /*82e0*/  IMAD.MOV.U32 R157, RZ, RZ, R158 ;  /* 0x000000ffff9d7224 */ /* 0x000fc600078e009e */
[----:B------:R-:W4:Y:S01]  /*82f0*/  LDL.LU.64 R192, [R1+0x158] ;  /* 0x0001580001c07983 */ /* 0x000f220000300a00 */
[----:B------:R-:W-:Y:S01]  /*8300*/  MOV R158, R159 ;  /* 0x0000009f009e7202 */ /* 0x000fe20000000f00 */
[----:B------:R-:W-:Y:S02]  /*8310*/  IMAD.MOV.U32 R159, RZ, RZ, R218 ;  /* 0x000000ffff9f7224 */ /* 0x000fe400078e00da */
[----:B------:R-:W4:Y:S01]  /*8320*/  LDL.LU.64 R178, [R1+0x170] ;  /* 0x0001700001b27983 */ /* 0x000f220000300a00 */
[----:B------:R-:W-:-:S03]  /*8330*/  IMAD.MOV.U32 R160, RZ, RZ, R219 ;  /* 0x000000ffffa07224 */ /* 0x000fc600078e00db */
[----:B------:R-:W4:Y:S04]  /*8340*/  LDL.LU.64 R218, [R1+0x48] ;  /* 0x0000480001da7983 */ /* 0x000f280000300a00 */
[----:B------:R-:W4:Y:S01]  /*8350*/  LDL.LU.64 R230, [R1+0x50] ;  /* 0x0000500001e67983 */ /* 0x000f220000300a00 */
[----:B------:R-:W-:Y:S01]  /*8360*/  IMAD.MOV.U32 R161, RZ, RZ, R162 ;  /* 0x000000ffffa17224 */ /* 0x000fe200078e00a2 */
[----:B------:R-:W-:Y:S02]  /*8370*/  MOV R162, R163 ;  /* 0x000000a300a27202 */ /* 0x000fe40000000f00 */
[----:B------:R-:W4:Y:S04]  /*8380*/  LDL.LU.64 R198, [R1+0x68] ;  /* 0x0000680001c67983 */ /* 0x000f280000300a00 */
[----:B------:R-:W4:Y:S01]  /*8390*/  LDL.LU.64 R200, [R1+0x98] ;  /* 0x0000980001c87983 */ /* 0x000f220000300a00 */
[----:B------:R-:W-:-:S03]  /*83a0*/  IMAD.MOV.U32 R163, RZ, RZ, R164 ;  /* 0x000000ffffa37224 */ /* 0x000fc600078e00a4 */
[----:B------:R-:W4:Y:S01]  /*83b0*/  LDL.LU.64 R202, [R1+0xd0] ;  /* 0x0000d00001ca7983 */ /* 0x000f220000300a00 */
[----:B------:R-:W-:-:S03]  /*83c0*/  IMAD.MOV.U32 R187, RZ, RZ, R168 ;  /* 0x000000ffffbb7224 */ /* 0x000fc600078e00a8 */
[----:B------:R-:W4:Y:S01]  /*83d0*/  LDL.LU.64 R204, [R1+0x100] ;  /* 0x0001000001cc7983 */ /* 0x000f220000300a00 */
[----:B------:R-:W-:Y:S01]  /*83e0*/  IMAD.MOV.U32 R164, RZ, RZ, R165 ;  /* 0x000000ffffa47224 */ /* 0x000fe200078e00a5 */
[----:B------:R-:W-:Y:S02]  /*83f0*/  MOV R165, R169 ;  /* 0x000000a900a57202 */ /* 0x000fe40000000f00 */
[----:B------:R-:W4:Y:S01]  /*8400*/  LDL.LU.64 R206, [R1+0x128] ;  /* 0x0001280001ce7983 */ /* 0x000f220000300a00 */
[----:B------:R-:W-:Y:S02]  /*8410*/  IMAD.MOV.U32 R180, RZ, RZ, R166 ;  /* 0x000000ffffb47224 */ /* 0x000fe400078e00a6 */
[----:B------:R-:W-:Y:S01]  /*8420*/  IMAD.MOV.U32 R168, RZ, RZ, R167 ;  /* 0x000000ffffa87224 */ /* 0x000fe200078e00a7 */
[----:B------:R-:W4:Y:S04]  /*8430*/  LDL.LU.64 R208, [R1+0x150] ;  /* 0x0001500001d07983 */ /* 0x000f280000300a00 */
[----:B------:R-:W4:Y:S04]  /*8440*/  LDL.LU.64 R212, [R1+0x10] ;  /* 0x0000100001d47983 */ /* 0x000f280000300a00 */
[----:B------:R-:W4:Y:S04]  /*8450*/  LDL.LU.64 R214, [R1+0x40] ;  /* 0x0000400001d67983 */ /* 0x000f280000300a00 */
[----:B------:R-:W4:Y:S01]  /*8460*/  LDL.LU.64 R224, [R1+0x60] ;  /* 0x0000600001e07983 */ /* 0x000f220000300a00 */
[----:B--2---:R-:W-:Y:S01]  /*8470*/  IMAD.MOV.U32 R166, RZ, RZ, R172 ;  /* 0x000000ffffa67224 */ /* 0x004fe200078e00ac */
[----:B------:R-:W-:Y:S01]  /*8480*/  MOV R167, R173 ;  /* 0x000000ad00a77202 */ /* 0x000fe20000000f00 */
[----:B---3--:R-:W-:-:S02]  /*8490*/  IMAD.MOV.U32 R172, RZ, RZ, R171 ;  /* 0x000000ffffac7224 */ /* 0x008fc400078e00ab */
[----:B------:R-:W-:Y:S01]  /*84a0*/  IMAD.MOV.U32 R169, RZ, RZ, R170 ;  /* 0x000000ffffa97224 */ /* 0x000fe200078e00aa */
[----:B----4-:R-:W-:Y:S01]  /*84b0*/  MOV R171, R177 ;  /* 0x000000b100ab7202 */ /* 0x010fe20000000f00 */
[----:B------:R-:W-:Y:S02]  /*84c0*/  IMAD.MOV.U32 R170, RZ, RZ, R176 ;  /* 0x000000ffffaa7224 */ /* 0x000fe400078e00b0 */
[----:B------:R-:W-:Y:S02]  /*84d0*/  IMAD.MOV.U32 R173, RZ, RZ, R174 ;  /* 0x000000ffffad7224 */ /* 0x000fe400078e00ae */
[----:B------:R-:W-:Y:S02]  /*84e0*/  IMAD.MOV.U32 R176, RZ, RZ, R175 ;  /* 0x000000ffffb07224 */ /* 0x000fe400078e00af */
[----:B------:R-:W-:Y:S01]  /*84f0*/  IMAD.MOV.U32 R174, RZ, RZ, R192 ;  /* 0x000000ffffae7224 */ /* 0x000fe200078e00c0 */
[----:B------:R-:W-:Y:S01]  /*8500*/  MOV R175, R193 ;  /* 0x000000c100af7202 */ /* 0x000fe20000000f00 */
[----:B------:R-:W-:-:S02]  /*8510*/  IMAD.MOV.U32 R177, RZ, RZ, R178 ;  /* 0x000000ffffb17224 */ /* 0x000fc400078e00b2 */
[----:B------:R-:W-:Y:S02]  /*8520*/  IMAD.MOV.U32 R192, RZ, RZ, R218 ;  /* 0x000000ffffc07224 */ /* 0x000fe400078e00da */
[----:B------:R-:W-:Y:S02]  /*8530*/  IMAD.MOV.U32 R178, RZ, RZ, R219 ;  /* 0x000000ffffb27224 */ /* 0x000fe400078e00db */
[----:B------:R-:W2:Y:S01]  /*8540*/  LDL.LU.64 R218, [R1+0x90] ;  /* 0x0000900001da7983 */ /* 0x000ea20000300a00 */
[----:B------:R-:W-:Y:S01]  /*8550*/  MOV R194, R230 ;  /* 0x000000e600c27202 */ /* 0x000fe20000000f00 */
[----:B------:R-:W-:Y:S02]  /*8560*/  IMAD.MOV.U32 R193, RZ, RZ, R231 ;  /* 0x000000ffffc17224 */ /* 0x000fe400078e00e7 */
[----:B------:R-:W3:Y:S04]  /*8570*/  LDL.LU.64 R226, [R1+0xb8] ;  /* 0x0000b80001e27983 */ /* 0x000ee80000300a00 */
[----:B------:R-:W4:Y:S04]  /*8580*/  LDL.LU.64 R228, [R1+0xf8] ;  /* 0x0000f80001e47983 */ /* 0x000f280000300a00 */
[----:B------:R-:W2:Y:S04]  /*8590*/  LDL.LU.64 R230, [R1+0x120] ;  /* 0x0001200001e67983 */ /* 0x000ea80000300a00 */
[----:B-1----:R-:W3:Y:S04]  /*85a0*/  LDL.LU.64 R8, [R1+0x38] ;  /* 0x0000380001087983 */ /* 0x002ee80000300a00 */
[----:B------:R-:W4:Y:S04]  /*85b0*/  LDL.LU.64 R6, [R1+0x58] ;  /* 0x0000580001067983 */ /* 0x000f280000300a00 */
[----:B------:R-:W4:Y:S04]  /*85c0*/  LDL.LU.64 R4, [R1+0x78] ;  /* 0x0000780001047983 */ /* 0x000f280000300a00 */
[----:B------:R-:W4:Y:S04]  /*85d0*/  LDL.LU.64 R240, [R1+0xb0] ;  /* 0x0000b00001f07983 */ /* 0x000f280000300a00 */
[----:B------:R-:W4:Y:S04]  /*85e0*/  LDL.LU.64 R248, [R1+0xf0] ;  /* 0x0000f00001f87983 */ /* 0x000f280000300a00 */
[----:B------:R-:W4:Y:S04]  /*85f0*/  LDL.LU.64 R188, [R1+0x18] ;  /* 0x0000180001bc7983 */ /* 0x000f280000300a00 */
[----:B------:R-:W4:Y:S04]  /*8600*/  LDL.LU.64 R184, [R1] ;  /* 0x0000000001b87983 */ /* 0x000f280000300a00 */
[----:B------:R-:W4:Y:S04]  /*8610*/  LDL.LU.64 R2, [R1+0xa8] ;  /* 0x0000a80001027983 */ /* 0x000f280000300a00 */
[----:B------:R-:W4:Y:S01]  /*8620*/  LDL.LU.64 R10, [R1+0x8] ;  /* 0x00000800010a7983 */ /* 0x000f220000300a00 */
[----:B------:R-:W-:Y:S01]  /*8630*/  IMAD.MOV.U32 R197, RZ, RZ, R201 ;  /* 0x000000ffffc57224 */ /* 0x000fe200078e00c9 */
[----:B------:R-:W-:Y:S01]  /*8640*/  MOV R210, R212 ;  /* 0x000000d400d27202 */ /* 0x000fe20000000f00 */
[----:B------:R-:W-:-:S02]  /*8650*/  IMAD.MOV.U32 R201, RZ, RZ, R205 ;  /* 0x000000ffffc97224 */ /* 0x000fc400078e00cd */
[----:B------:R-:W-:Y:S02]  /*8660*/  IMAD.MOV.U32 R205, RZ, RZ, R209 ;  /* 0x000000ffffcd7224 */ /* 0x000fe400078e00d1 */
[----:B------:R-:W-:Y:S02]  /*8670*/  IMAD.MOV.U32 R209, RZ, RZ, R213 ;  /* 0x000000ffffd17224 */ /* 0x000fe400078e00d5 */
[----:B------:R-:W-:Y:S01]  /*8680*/  IMAD.MOV.U32 R212, RZ, RZ, R214 ;  /* 0x000000ffffd47224 */ /* 0x000fe200078e00d6 */
[----:B------:R-:W-:Y:S01]  /*8690*/  MOV R214, R224 ;  /* 0x000000e000d67202 */ /* 0x000fe20000000f00 */
[----:B------:R-:W-:Y:S02]  /*86a0*/  IMAD.MOV.U32 R213, RZ, RZ, R225 ;  /* 0x000000ffffd57224 */ /* 0x000fe400078e00e1 */
[----:B------:R-:W-:Y:S02]  /*86b0*/  IMAD.MOV.U32 R225, RZ, RZ, R232 ;  /* 0x000000ffffe17224 */ /* 0x000fe400078e00e8 */
[----:B------:R-:W-:-:S02]  /*86c0*/  IMAD.MOV.U32 R224, RZ, RZ, R233 ;  /* 0x000000ffffe07224 */ /* 0x000fc400078e00e9 */
[----:B------:R-:W-:Y:S01]  /*86d0*/  IMAD.MOV.U32 R196, RZ, RZ, R198 ;  /* 0x000000ffffc47224 */ /* 0x000fe200078e00c6 */
[----:B------:R-:W-:Y:S01]  /*86e0*/  MOV R198, R200 ;  /* 0x000000c800c67202 */ /* 0x000fe20000000f00 */
[----:B------:R-:W-:Y:S02]  /*86f0*/  IMAD.MOV.U32 R211, RZ, RZ, R215 ;  /* 0x000000ffffd37224 */ /* 0x000fe400078e00d7 */
[----:B------:R-:W-:Y:S01]  /*8700*/  IMAD.MOV.U32 R200, RZ, RZ, R202 ;  /* 0x000000ffffc87224 */ /* 0x000fe200078e00ca */
[----:B------:R-:W-:Y:S01]  /*8710*/  MOV R202, R204 ;  /* 0x000000cc00ca7202 */ /* 0x000fe20000000f00 */
[----:B------:R-:W-:Y:S02]  /*8720*/  IMAD.MOV.U32 R195, RZ, RZ, R199 ;  /* 0x000000ffffc37224 */ /* 0x000fe400078e00c7 */
[----:B------:R-:W-:Y:S02]  /*8730*/  IMAD.MOV.U32 R199, RZ, RZ, R203 ;  /* 0x000000ffffc77224 */ /* 0x000fe400078e00cb */
[----:B------:R-:W-:Y:S01]  /*8740*/  IMAD.MOV.U32 R204, RZ, RZ, R206 ;  /* 0x000000ffffcc7224 */ /* 0x000fe200078e00ce */
[----:B------:R-:W-:Y:S01]  /*8750*/  MOV R206, R208 ;  /* 0x000000d000ce7202 */ /* 0x000fe20000000f00 */
[----:B------:R-:W-:-:S02]  /*8760*/  IMAD.MOV.U32 R203, RZ, RZ, R207 ;  /* 0x000000ffffcb7224 */ /* 0x000fc400078e00cf */
[----:B------:R-:W-:Y:S02]  /*8770*/  IMAD.MOV.U32 R208, RZ, RZ, R236 ;  /* 0x000000ffffd07224 */ /* 0x000fe400078e00ec */
[----:B------:R-:W-:Y:S01]  /*8780*/  IMAD.MOV.U32 R207, RZ, RZ, R237 ;  /* 0x000000ffffcf7224 */ /* 0x000fe200078e00ed */
[----:B--2---:R-:W-:Y:S01]  /*8790*/  MOV R223, R230 ;  /* 0x000000e600df7202 */ /* 0x004fe20000000f00 */
[----:B------:R-:W-:Y:S01]  /*87a0*/  IMAD.MOV.U32 R221, RZ, RZ, R231 ;  /* 0x000000ffffdd7224 */ /* 0x000fe200078e00e7 */
[----:B---3--:R-:W-:Y:S01]  /*87b0*/  MOV R231, R8 ;  /* 0x0000000800e77202 */ /* 0x008fe20000000f00 */
[----:B------:R-:W-:Y:S02]  /*87c0*/  IMAD.MOV.U32 R230, RZ, RZ, R9 ;  /* 0x000000ffffe67224 */ /* 0x000fe400078e0009 */
[----:B------:R-:W2:Y:S01]  /*87d0*/  LDL.LU.64 R8, [R1+0x20] ;  /* 0x0000200001087983 */ /* 0x000ea20000300a00 */
[----:B----4-:R-:W-:Y:S02]  /*87e0*/  IMAD.MOV.U32 R233, RZ, RZ, R6 ;  /* 0x000000ffffe97224 */ /* 0x010fe400078e0006 */
[----:B------:R-:W-:-:S02]  /*87f0*/  IMAD.MOV.U32 R232, RZ, RZ, R7 ;  /* 0x000000ffffe87224 */ /* 0x000fc400078e0007 */
[----:B------:R-:W3:Y:S04]  /*8800*/  LDL.LU.64 R6, [R1+0x28] ;  /* 0x0000280001067983 */ /* 0x000ee80000300a00 */
[----:B------:R-:W4:Y:S04]  /*8810*/  LDL.LU.64 R18, [R1+0x30] ;  /* 0x0000300001127983 */ /* 0x000f280000300a00 */
[----:B------:R-:W4:Y:S01]  /*8820*/  LDL.LU.64 R16, [R1+0x70] ;  /* 0x0000700001107983 */ /* 0x000f220000300a00 */
[----:B------:R-:W-:Y:S01]  /*8830*/  IMAD.MOV.U32 R216, RZ, RZ, R218 ;  /* 0x000000ffffd87224 */ /* 0x000fe200078e00da */
[----:B------:R-:W-:Y:S01]  /*8840*/  MOV R218, R226 ;  /* 0x000000e200da7202 */ /* 0x000fe20000000f00 */
[----:B------:R-:W-:Y:S01]  /*8850*/  IMAD.MOV.U32 R217, RZ, RZ, R227 ;  /* 0x000000ffffd97224 */ /* 0x000fe200078e00e3 */
[----:B------:R-:W-:Y:S01]  /*8860*/  MOV R227, R234 ;  /* 0x000000ea00e37202 */ /* 0x000fe20000000f00 */
[----:B------:R-:W-:Y:S01]  /*8870*/  IMAD.MOV.U32 R226, RZ, RZ, R235 ;  /* 0x000000ffffe27224 */ /* 0x000fe200078e00eb */
[----:B------:R-:W-:Y:S01]  /*8880*/  MOV R235, R4 ;  /* 0x0000000400eb7202 */ /* 0x000fe20000000f00 */
[----:B------:R-:W-:-:S02]  /*8890*/  IMAD.MOV.U32 R234, RZ, RZ, R5 ;  /* 0x000000ffffea7224 */ /* 0x000fc400078e0005 */
[----:B------:R-:W4:Y:S01]  /*88a0*/  LDL.LU.64 R4, [R1+0xe8] ;  /* 0x0000e80001047983 */ /* 0x000f220000300a00 */
[----:B------:R-:W-:Y:S02]  /*88b0*/  IMAD.MOV.U32 R215, RZ, RZ, R219 ;  /* 0x000000ffffd77224 */ /* 0x000fe400078e00db */
        /* <DEDUP_REMOVED lines=8> */
[----:B------:R-:W-:Y:S01]  /*8940*/  IMAD.MOV.U32 R237, RZ, RZ, R240 ;  /* 0x000000ffffed7224 */ /* 0x000fe200078e00f0 */
[----:B------:R-:W4:Y:S01]  /*8950*/  LDL.LU.64 R188, [R1+0x148] ;  /* 0x0001480001bc7983 */ /* 0x000f220000300a00 */
[----:B------:R-:W-:Y:S02]  /*8960*/  IMAD.MOV.U32 R236, RZ, RZ, R241 ;  /* 0x000000ffffec7224 */ /* 0x000fe400078e00f1 */
[----:B------:R-:W-:Y:S02]  /*8970*/  IMAD.MOV.U32 R241, RZ, RZ, R242 ;  /* 0x000000fffff17224 */ /* 0x000fe400078e00f2 */
[----:B------:R-:W-:Y:S01]  /*8980*/  IMAD.MOV.U32 R240, RZ, RZ, R243 ;  /* 0x000000fffff07224 */ /* 0x000fe200078e00f3 */
[----:B------:R-:W-:Y:S01]  /*8990*/  MOV R243, R244 ;  /* 0x000000f400f37202 */ /* 0x000fe20000000f00 */
[----:B------:R-:W-:-:S02]  /*89a0*/  IMAD.MOV.U32 R242, RZ, RZ, R245 ;  /* 0x000000fffff27224 */ /* 0x000fc400078e00f5 */
[----:B------:R-:W-:Y:S02]  /*89b0*/  IMAD.MOV.U32 R245, RZ, RZ, R246 ;  /* 0x000000fffff57224 */ /* 0x000fe400078e00f6 */
[----:B------:R-:W-:Y:S01]  /*89c0*/  IMAD.MOV.U32 R244, RZ, RZ, R247 ;  /* 0x000000fffff47224 */ /* 0x000fe200078e00f7 */
[----:B------:R-:W-:Y:S01]  /*89d0*/  MOV R247, R250 ;  /* 0x000000fa00f77202 */ /* 0x000fe20000000f00 */
[----:B------:R-:W-:Y:S01]  /*89e0*/  IMAD.MOV.U32 R246, RZ, RZ, R251 ;  /* 0x000000fffff67224 */ /* 0x000fe200078e00fb */
[----:B------:R-:W-:Y:S01]  /*89f0*/  MOV R251, R184 ;  /* 0x000000b800fb7202 */ /* 0x000fe20000000f00 */
[----:B------:R-:W-:Y:S02]  /*8a00*/  IMAD.MOV.U32 R250, RZ, RZ, R185 ;  /* 0x000000fffffa7224 */ /* 0x000fe400078e00b9 */
[----:B------:R-:W4:Y:S01]  /*8a10*/  LDL.LU.64 R184, [R1+0x310] ;  /* 0x0003100001b87983 */ /* 0x000f220000300a00 */
[----:B------:R-:W-:-:S03]  /*8a20*/  IMAD.MOV.U32 R252, RZ, RZ, R3 ;  /* 0x000000fffffc7224 */ /* 0x000fc600078e0003 */
[----:B------:R1:W-:Y:S04]  /*8a30*/  STL [R1], R2 ;  /* 0x0000000201007387 */ /* 0x0003e80000100800 */
[----:B-1----:R-:W4:Y:S04]  /*8a40*/  LDL.LU.64 R2, [R1+0x350] ;  /* 0x0003500001027983 */ /* 0x002f280000300a00 */
[----:B------:R1:W-:Y:S04]  /*8a50*/  STL [R1+0x8], R10 ;  /* 0x0000080a01007387 */ /* 0x0003e80000100800 */
[----:B------:R-:W4:Y:S01]  /*8a60*/  LDL.LU.64 R14, [R1+0x388] ;  /* 0x00038800010e7983 */ /* 0x000f220000300a00 */
[----:B-1----:R-:W-:-:S05]  /*8a70*/  IMAD.MOV.U32 R10, RZ, RZ, R11 ;  /* 0x000000ffff0a7224 */ /* 0x002fca00078e000b */
[----:B------:R1:W-:Y:S04]  /*8a80*/  STL [R1+0x4], R10 ;  /* 0x0000040a01007387 */ /* 0x0003e80000100800 */
[----:B------:R-:W-:Y:S04]  /*8a90*/  STL [R1+0x10], R182 ;  /* 0x000010b601007387 */ /* 0x000fe80000100800 */
[----:B------:R-:W-:Y:S04]  /*8aa0*/  STL [R1+0xc], R183 ;  /* 0x00000cb701007387 */ /* 0x000fe80000100800 */
[----:B------:R-:W4:Y:S04]  /*8ab0*/  LDL.LU.64 R12, [R1+0x3b8] ;  /* 0x0003b800010c7983 */ /* 0x000f280000300a00 */
[----:B------:R-:W-:Y:S04]  /*8ac0*/  STL [R1+0x18], R190 ;  /* 0x000018be01007387 */ /* 0x000fe80000100800 */
[----:B------:R-:W-:Y:S04]  /*8ad0*/  STL [R1+0x14], R191 ;  /* 0x000014bf01007387 */ /* 0x000fe80000100800 */
[----:B-1----:R-:W4:Y:S04]  /*8ae0*/  LDL.LU.64 R10, [R1+0x3d8] ;  /* 0x0003d800010a7983 */ /* 0x002f280000300a00 */
[----:B--2---:R1:W-:Y:S01]  /*8af0*/  STL [R1+0x20], R8 ;  /* 0x0000200801007387 */ /* 0x0043e20000100800 */
[----:B------:R-:W-:-:S03]  /*8b00*/  MOV R20, R9 ;  /* 0x0000000900147202 */ /* 0x000fc60000000f00 */
[----:B-1----:R-:W2:Y:S04]  /*8b10*/  LDL.LU.64 R8, [R1+0x3f8] ;  /* 0x0003f80001087983 */ /* 0x002ea80000300a00 */
[----:B------:R1:W-:Y:S04]  /*8b20*/  STL [R1+0x1c], R20 ;  /* 0x00001c1401007387 */ /* 0x0003e80000100800 */
[----:B---3--:R3:W-:Y:S01]  /*8b30*/  STL [R1+0x28], R6 ;  /* 0x0000280601007387 */ /* 0x0087e20000100800 */
[----:B-1----:R-:W-:-:S03]  /*8b40*/  IMAD.MOV.U32 R20, RZ, RZ, R7 ;  /* 0x000000ffff147224 */ /* 0x002fc600078e0007 */
[----:B---3--:R-:W3:Y:S04]  /*8b50*/  LDL.LU.64 R6, [R1+0x408] ;  /* 0x0004080001067983 */ /* 0x008ee80000300a00 */
[----:B------:R1:W-:Y:S04]  /*8b60*/  STL [R1+0x24], R20 ;  /* 0x0000241401007387 */ /* 0x0003e80000100800 */
[----:B----4-:R4:W-:Y:S01]  /*8b70*/  STL [R1+0x30], R18 ;  /* 0x0000301201007387 */ /* 0x0109e20000100800 */
[----:B-1----:R-:W-:-:S03]  /*8b80*/  IMAD.MOV.U32 R20, RZ, RZ, R19 ;  /* 0x000000ffff147224 */ /* 0x002fc600078e0013 */
[----:B----4-:R-:W4:Y:S04]  /*8b90*/  LDL.LU.64 R18, [R1+0x410] ;  /* 0x0004100001127983 */ /* 0x010f280000300a00 */
[----:B------:R1:W-:Y:S04]  /*8ba0*/  STL [R1+0x2c], R20 ;  /* 0x00002c1401007387 */ /* 0x0003e80000100800 */
[----:B------:R1:W-:Y:S02]  /*8bb0*/  STL [R1+0x38], R16 ;  /* 0x0000381001007387 */ /* 0x0003e40000100800 */
[----:B-1----:R-:W-:-:S02]  /*8bc0*/  IMAD.MOV.U32 R20, RZ, RZ, R17 ;  /* 0x000000ffff147224 */ /* 0x002fc400078e0011 */
[----:B------:R-:W4:Y:S04]  /*8bd0*/  LDL.LU.64 R16, [R1+0x2d8] ;  /* 0x0002d80001107983 */ /* 0x000f280000300a00 */
[----:B------:R1:W-:Y:S04]  /*8be0*/  STL [R1+0x34], R20 ;  /* 0x0000341401007387 */ /* 0x0003e80000100800 */
[----:B------:R1:W-:Y:S02]  /*8bf0*/  STL [R1+0x40], R4 ;  /* 0x0000400401007387 */ /* 0x0003e40000100800 */
[----:B-1----:R-:W-:-:S02]  /*8c00*/  MOV R20, R5 ;  /* 0x0000000500147202 */ /* 0x002fc40000000f00 */
[----:B------:R-:W4:Y:S04]  /*8c10*/  LDL.LU.64 R4, [R1+0x308] ;  /* 0x0003080001047983 */ /* 0x000f280000300a00 */
[----:B------:R1:W-:Y:S04]  /*8c20*/  STL [R1+0x3c], R20 ;  /* 0x00003c1401007387 */ /* 0x0003e80000100800 */
[----:B------:R1:W-:Y:S02]  /*8c30*/  STL [R1+0x48], R188 ;  /* 0x000048bc01007387 */ /* 0x0003e40000100800 */
[----:B-1----:R-:W-:-:S02]  /*8c40*/  IMAD.MOV.U32 R20, RZ, RZ, R189 ;  /* 0x000000ffff147224 */ /* 0x002fc400078e00bd */
        /* <DEDUP_REMOVED lines=22> */
[----:B--2---:R2:W-:Y:S01]  /*8db0*/  STL [R1+0x78], R8 ;  /* 0x0000780801007387 */ /* 0x0045e20000100800 */
[----:B-1----:R-:W-:-:S03]  /*8dc0*/  IMAD.MOV.U32 R20, RZ, RZ, R9 ;  /* 0x000000ffff147224 */ /* 0x002fc600078e0009 */
[----:B--2---:R-:W2:Y:S04]  /*8dd0*/  LDL.LU.64 R8, [R1+0x2a0] ;  /* 0x0002a00001087983 */ /* 0x004ea80000300a00 */
[----:B------:R1:W-:Y:S04]  /*8de0*/  STL [R1+0x74], R20 ;  /* 0x0000741401007387 */ /* 0x0003e80000100800 */
[----:B---3--:R3:W-:Y:S01]  /*8df0*/  STL [R1+0x80], R6 ;  /* 0x0000800601007387 */ /* 0x0087e20000100800 */
[----:B-1----:R-:W-:-:S03]  /*8e00*/  MOV R20, R7 ;  /* 0x0000000700147202 */ /* 0x002fc60000000f00 */
        /* <DEDUP_REMOVED lines=43> */
[----:B-1----:R-:W-:-:S03]  /*90c0*/  IMAD.MOV.U32 R20, RZ, RZ, R7 ;  /* 0x000000ffff147224 */ /* 0x002fc600078e0007 */
[----:B---3--:R-:W3:Y:S04]  /*90d0*/  LDL.LU.64 R6, [R1+0x330] ;  /* 0x0003300001067983 */ /* 0x008ee80000300a00 */
[----:B------:R1:W-:Y:S04]  /*90e0*/  STL [R1+0xd4], R20 ;  /* 0x0000d41401007387 */ /* 0x0003e80000100800 */
[----:B----4-:R4:W-:Y:S01]  /*90f0*/  STL [R1+0xe0], R18 ;  /* 0x0000e01201007387 */ /* 0x0109e20000100800 */
[----:B-1----:R-:W-:-:S03]  /*9100*/  MOV R20, R19 ;  /* 0x0000001300147202 */ /* 0x002fc60000000f00 */
        /* <DEDUP_REMOVED lines=46> */
[----:B------:R1:W-:Y:S04]  /*93f0*/  STL [R1+0x140], R16 ;  /* 0x0001401001007387 */ /* 0x0003e80000100800 */
[----:B-1----:R-:W4:Y:S01]  /*9400*/  LDL.LU.64 R20, [R1+0x250] ;  /* 0x0002500001147983 */ /* 0x002f220000300a00 */
[----:B------:R-:W-:-:S05]  /*9410*/  MOV R16, R17 ;  /* 0x0000001100107202 */ /* 0x000fca0000000f00 */
[----:B------:R1:W-:Y:S04]  /*9420*/  STL [R1+0x13c], R16 ;  /* 0x00013c1001007387 */ /* 0x0003e80000100800 */
[----:B------:R1:W-:Y:S02]  /*9430*/  STL [R1+0x148], R4 ;  /* 0x0001480401007387 */ /* 0x0003e40000100800 */
[----:B-1----:R-:W-:Y:S02]  /*9440*/  IMAD.MOV.U32 R16, RZ, RZ, R5 ;  /* 0x000000ffff107224 */ /* 0x002fe400078e0005 */
        /* <DEDUP_REMOVED lines=14> */
[----:B------:R1:W-:Y:S04]  /*9530*/  STL [R1+0x168], R14 ;  /* 0x0001680e01007387 */ /* 0x0003e80000100800 */
[----:B-1----:R-:W4:Y:S01]  /*9540*/  LDL.LU.64 R16, [R1+0x320] ;  /* 0x0003200001107983 */ /* 0x002f220000300a00 */
[----:B------:R-:W-:-:S05]  /*9550*/  IMAD.MOV.U32 R14, RZ, RZ, R15 ;  /* 0x000000ffff0e7224 */ /* 0x000fca00078e000f */
[----:B------:R1:W-:Y:S04]  /*9560*/  STL [R1+0x164], R14 ;  /* 0x0001640e01007387 */ /* 0x0003e80000100800 */
[----:B------:R1:W-:Y:S04]  /*9570*/  STL [R1+0x170], R12 ;  /* 0x0001700c01007387 */ /* 0x0003e80000100800 */
[----:B-1----:R-:W4:Y:S01]  /*9580*/  LDL.LU.64 R14, [R1+0x360] ;  /* 0x00036000010e7983 */ /* 0x002f220000300a00 */
[----:B------:R-:W-:-:S05]  /*9590*/  IMAD.MOV.U32 R12, RZ, RZ, R13 ;  /* 0x000000ffff0c7224 */ /* 0x000fca00078e000d */
[----:B------:R1:W-:Y:S04]  /*95a0*/  STL [R1+0x16c], R12 ;  /* 0x00016c0c01007387 */ /* 0x0003e80000100800 */
[----:B------:R1:W-:Y:S04]  /*95b0*/  STL [R1+0x178], R10 ;  /* 0x0001780a01007387 */ /* 0x0003e80000100800 */
[----:B-1----:R-:W4:Y:S01]  /*95c0*/  LDL.LU.64 R12, [R1+0x248] ;  /* 0x00024800010c7983 */ /* 0x002f220000300a00 */
[----:B------:R-:W-:-:S03]  /*95d0*/  IMAD.MOV.U32 R10, RZ, RZ, R11 ;  /* 0x000000ffff0a7224 */ /* 0x000fc600078e000b */
[----:B--2---:R1:W-:Y:S04]  /*95e0*/  STL [R1+0x180], R8 ;  /* 0x0001800801007387 */ /* 0x0043e80000100800 */
[----:B------:R2:W-:Y:S01]  /*95f0*/  STL [R1+0x174], R10 ;  /* 0x0001740a01007387 */ /* 0x0005e20000100800 */
[----:B-1----:R-:W-:-:S03]  /*9600*/  MOV R8, R9 ;  /* 0x0000000900087202 */ /* 0x002fc60000000f00 */
[----:B--2---:R-:W2:Y:S04]  /*9610*/  LDL.LU.64 R10, [R1+0x210] ;  /* 0x00021000010a7983 */ /* 0x004ea80000300a00 */
[----:B---3--:R1:W-:Y:S04]  /*9620*/  STL [R1+0x188], R6 ;  /* 0x0001880601007387 */ /* 0x0083e80000100800 */
[----:B------:R3:W-:Y:S01]  /*9630*/  STL [R1+0x17c], R8 ;  /* 0x00017c0801007387 */ /* 0x0007e20000100800 */
[----:B-1----:R-:W-:-:S03]  /*9640*/  IMAD.MOV.U32 R6, RZ, RZ, R7 ;  /* 0x000000ffff067224 */ /* 0x002fc600078e0007 */
[----:B---3--:R-:W3:Y:S04]  /*9650*/  LDL.LU.64 R8, [R1+0x2b0] ;  /* 0x0002b00001087983 */ /* 0x008ee80000300a00 */
[----:B----4-:R1:W-:Y:S04]  /*9660*/  STL [R1+0x190], R18 ;  /* 0x0001901201007387 */ /* 0x0103e80000100800 */
[----:B------:R4:W-:Y:S01]  /*9670*/  STL [R1+0x184], R6 ;  /* 0x0001840601007387 */ /* 0x0009e20000100800 */
[----:B-1----:R-:W-:-:S03]  /*9680*/  IMAD.MOV.U32 R18, RZ, RZ, R19 ;  /* 0x000000ffff127224 */ /* 0x002fc600078e0013 */
[----:B----4-:R-:W4:Y:S04]  /*9690*/  LDL.LU.64 R6, [R1+0x230] ;  /* 0x0002300001067983 */ /* 0x010f280000300a00 */
[----:B------:R-:W-:Y:S04]  /*96a0*/  STL [R1+0x198], R20 ;  /* 0x0001981401007387 */ /* 0x000fe80000100800 */
[----:B------:R1:W-:Y:S04]  /*96b0*/  STL [R1+0x18c], R18 ;  /* 0x00018c1201007387 */ /* 0x0003e80000100800 */
[----:B-1----:R-:W4:Y:S01]  /*96c0*/  LDL.LU.64 R18, [R1+0x358] ;  /* 0x0003580001127983 */ /* 0x002f220000300a00 */
[----:B------:R-:W-:-:S03]  /*96d0*/  IMAD.MOV.U32 R20, RZ, RZ, R21 ;  /* 0x000000ffff147224 */ /* 0x000fc600078e0015 */
[----:B------:R-:W-:Y:S04]  /*96e0*/  STL [R1+0x1a0], R4 ;  /* 0x0001a00401007387 */ /* 0x000fe80000100800 */
[----:B------:R1:W-:Y:S02]  /*96f0*/  STL [R1+0x194], R20 ;  /* 0x0001941401007387 */ /* 0x0003e40000100800 */
[----:B-1----:R-:W-:Y:S02]  /*9700*/  MOV R20, R5 ;  /* 0x0000000500147202 */ /* 0x002fe40000000f00 */
        /* <DEDUP_REMOVED lines=17> */
[----:B------:R-:W-:Y:S04]  /*9820*/  STL [R1+0x1bc], R20 ;  /* 0x0001bc1401007387 */ /* 0x000fe80000100800 */
[----:B------:R1:W-:Y:S02]  /*9830*/  STL [R1+0x1c8], R14 ;  /* 0x0001c80e01007387 */ /* 0x0003e40000100800 */
[----:B-1----:R-:W-:-:S02]  /*9840*/  IMAD.MOV.U32 R14, RZ, RZ, R15 ;  /* 0x000000ffff0e7224 */ /* 0x002fc400078e000f */
[----:B------:R1:W-:Y:S04]  /*9850*/  STL [R1+0x1d0], R12 ;  /* 0x0001d00c01007387 */ /* 0x0003e80000100800 */
[----:B------:R1:W-:Y:S02]  /*9860*/  STL [R1+0x1c4], R14 ;  /* 0x0001c40e01007387 */ /* 0x0003e40000100800 */
[----:B-1----:R-:W-:Y:S02]  /*9870*/  IMAD.MOV.U32 R12, RZ, RZ, R13 ;  /* 0x000000ffff0c7224 */ /* 0x002fe400078e000d */
[----:B------:R-:W4:Y:S04]  /*9880*/  LDL.LU.64 R14, [R1+0x260] ;  /* 0x00026000010e7983 */ /* 0x000f280000300a00 */
[----:B--2---:R1:W-:Y:S04]  /*9890*/  STL [R1+0x1d8], R10 ;  /* 0x0001d80a01007387 */ /* 0x0043e80000100800 */
[----:B------:R2:W-:Y:S01]  /*98a0*/  STL [R1+0x1cc], R12 ;  /* 0x0001cc0c01007387 */ /* 0x0005e20000100800 */
[----:B-1----:R-:W-:-:S03]  /*98b0*/  IMAD.MOV.U32 R10, RZ, RZ, R11 ;  /* 0x000000ffff0a7224 */ /* 0x002fc600078e000b */
[----:B--2---:R-:W2:Y:S04]  /*98c0*/  LDL.LU.64 R12, [R1+0x228] ;  /* 0x00022800010c7983 */ /* 0x004ea80000300a00 */
[----:B---3--:R1:W-:Y:S04]  /*98d0*/  STL [R1+0x1e0], R8 ;  /* 0x0001e00801007387 */ /* 0x0083e80000100800 */
[----:B------:R3:W-:Y:S01]  /*98e0*/  STL [R1+0x1d4], R10 ;  /* 0x0001d40a01007387 */ /* 0x0007e20000100800 */
[----:B-1----:R-:W-:-:S03]  /*98f0*/  MOV R8, R9 ;  /* 0x0000000900087202 */ /* 0x002fc60000000f00 */
[----:B---3--:R-:W3:Y:S04]  /*9900*/  LDL.LU.64 R10, [R1+0x2e0] ;  /* 0x0002e000010a7983 */ /* 0x008ee80000300a00 */
[----:B----4-:R1:W-:Y:S04]  /*9910*/  STL [R1+0x1e8], R6 ;  /* 0x0001e80601007387 */ /* 0x0103e80000100800 */
[----:B------:R4:W-:Y:S01]  /*9920*/  STL [R1+0x1dc], R8 ;  /* 0x0001dc0801007387 */ /* 0x0009e20000100800 */
[----:B-1----:R-:W-:-:S03]  /*9930*/  IMAD.MOV.U32 R6, RZ, RZ, R7 ;  /* 0x000000ffff067224 */ /* 0x002fc600078e0007 */
[----:B----4-:R-:W4:Y:S04]  /*9940*/  LDL.LU.64 R8, [R1+0x240] ;  /* 0x0002400001087983 */ /* 0x010f280000300a00 */
[----:B------:R-:W-:Y:S04]  /*9950*/  STL [R1+0x1f0], R18 ;  /* 0x0001f01201007387 */ /* 0x000fe80000100800 */
[----:B------:R1:W-:Y:S04]  /*9960*/  STL [R1+0x1e4], R6 ;  /* 0x0001e40601007387 */ /* 0x0003e80000100800 */
[----:B-1----:R-:W4:Y:S04]  /*9970*/  LDL.LU.64 R6, [R1+0x390] ;  /* 0x0003900001067983 */ /* 0x002f280000300a00 */
[----:B------:R-:W4:Y:S01]  /*9980*/  LDL.LU.64 R20, [R1+0x2a8] ;  /* 0x0002a80001147983 */ /* 0x000f220000300a00 */
[----:B------:R-:W-:-:S05]  /*9990*/  IMAD.MOV.U32 R18, RZ, RZ, R19 ;  /* 0x000000ffff127224 */ /* 0x000fca00078e0013 */
[----:B------:R1:W-:Y:S04]  /*99a0*/  STL [R1+0x1ec], R18 ;  /* 0x0001ec1201007387 */ /* 0x0003e80000100800 */
[----:B------:R1:W-:Y:S02]  /*99b0*/  STL [R1+0x1f8], R4 ;  /* 0x0001f80401007387 */ /* 0x0003e40000100800 */
[----:B-1----:R-:W-:Y:S02]  /*99c0*/  IMAD.MOV.U32 R18, RZ, RZ, R5 ;  /* 0x000000ffff127224 */ /* 0x002fe400078e0005 */
[----:B------:R-:W4:Y:S04]  /*99d0*/  LDL.LU.64 R4, [R1+0x460] ;  /* 0x0004600001047983 */ /* 0x000f280000300a00 */
[----:B------:R1:W-:Y:S04]  /*99e0*/  STL [R1+0x1f4], R18 ;  /* 0x0001f41201007387 */ /* 0x0003e80000100800 */
[----:B------:R1:W-:Y:S02]  /*99f0*/  STL [R1+0x200], R188 ;  /* 0x000200bc01007387 */ /* 0x0003e40000100800 */
[----:B-1----:R-:W-:-:S02]  /*9a00*/  MOV R18, R189 ;  /* 0x000000bd00127202 */ /* 0x002fc40000000f00 */
[----:B------:R-:W4:Y:S04]  /*9a10*/  LDL.LU.64 R188, [R1+0x440] ;  /* 0x0004400001bc7983 */ /* 0x000f280000300a00 */
[----:B------:R1:W-:Y:S04]  /*9a20*/  STL [R1+0x1fc], R18 ;  /* 0x0001fc1201007387 */ /* 0x0003e80000100800 */
[----:B------:R1:W-:Y:S01]  /*9a30*/  STL [R1+0x208], R184 ;  /* 0x000208b801007387 */ /* 0x0003e20000100800 */
[----:B------:R-:W-:-:S03]  /*9a40*/  IMAD.MOV.U32 R22, RZ, RZ, R185 ;  /* 0x000000ffff167224 */ /* 0x000fc600078e00b9 */
[----:B-1----:R-:W4:Y:S04]  /*9a50*/  LDL.LU.64 R18, [R1+0x428] ;  /* 0x0004280001127983 */ /* 0x002f280000300a00 */
[----:B------:R1:W-:Y:S04]  /*9a60*/  STL [R1+0x210], R2 ;  /* 0x0002100201007387 */ /* 0x0003e80000100800 */
[----:B------:R1:W-:Y:S04]  /*9a70*/  STL [R1+0x204], R22 ;  /* 0x0002041601007387 */ /* 0x0003e80000100800 */
[----:B------:R-:W4:Y:S01]  /*9a80*/  LDL.LU.64 R184, [R1+0x418] ;  /* 0x0004180001b87983 */ /* 0x000f220000300a00 */
[----:B-1----:R-:W-:-:S03]  /*9a90*/  IMAD.MOV.U32 R2, RZ, RZ, R3 ;  /* 0x000000ffff027224 */ /* 0x002fc600078e0003 */
[----:B------:R-:W-:Y:S01]  /*9aa0*/  STL [R1+0x218], R16 ;  /* 0x0002181001007387 */ /* 0x000fe20000100800 */
[----:B------:R-:W-:-:S03]  /*9ab0*/  IMAD.MOV.U32 R22, RZ, RZ, R17 ;  /* 0x000000ffff167224 */ /* 0x000fc600078e0011 */
[----:B------:R1:W-:Y:S04]  /*9ac0*/  STL [R1+0x20c], R2 ;  /* 0x00020c0201007387 */ /* 0x0003e80000100800 */
[----:B-1----:R-:W4:Y:S04]  /*9ad0*/  LDL.LU.64 R2, [R1+0x480] ;  /* 0x0004800001027983 */ /* 0x002f280000300a00 */
        /* <DEDUP_REMOVED lines=17> */
[----:B------:R-:W-:Y:S04]  /*9bf0*/  STL [R1+0x234], R22 ;  /* 0x0002341601007387 */ /* 0x000fe80000100800 */
[----:B------:R1:W-:Y:S04]  /*9c00*/  STL [R1+0x240], R6 ;  /* 0x0002400601007387 */ /* 0x0003e80000100800 */
[----:B------:R1:W-:Y:S02]  /*9c10*/  STL [R1+0x248], R20 ;  /* 0x0002481401007387 */ /* 0x0003e40000100800 */
[----:B-1----:R-:W-:-:S05]  /*9c20*/  MOV R6, R7 ;  /* 0x0000000700067202 */ /* 0x002fca0000000f00 */
[----:B------:R1:W-:Y:S01]  /*9c30*/  STL [R1+0x23c], R6 ;  /* 0x00023c0601007387 */ /* 0x0003e20000100800 */
[----:B------:R-:W-:-:S03]  /*9c40*/  IMAD.MOV.U32 R20, RZ, RZ, R21 ;  /* 0x000000ffff147224 */ /* 0x000fc600078e0015 */
[----:B-1----:R-:W4:Y:S04]  /*9c50*/  LDL.LU.64 R6, [R1+0x450] ;  /* 0x0004500001067983 */ /* 0x002f280000300a00 */
[----:B------:R-:W-:Y:S04]  /*9c60*/  STL [R1+0x250], R4 ;  /* 0x0002500401007387 */ /* 0x000fe80000100800 */
[----:B------:R1:W-:Y:S02]  /*9c70*/  STL [R1+0x244], R20 ;  /* 0x0002441401007387 */ /* 0x0003e40000100800 */
[----:B-1----:R-:W-:-:S02]  /*9c80*/  IMAD.MOV.U32 R20, RZ, RZ, R5 ;  /* 0x000000ffff147224 */ /* 0x002fc400078e0005 */
[----:B------:R-:W4:Y:S04]  /*9c90*/  LDL.LU.64 R4, [R1+0x430] ;  /* 0x0004300001047983 */ /* 0x000f280000300a00 */
[----:B------:R1:W-:Y:S04]  /*9ca0*/  STL [R1+0x24c], R20 ;  /* 0x00024c1401007387 */ /* 0x0003e80000100800 */
[----:B------:R1:W-:Y:S02]  /*9cb0*/  STL [R1+0x258], R188 ;  /* 0x000258bc01007387 */ /* 0x0003e40000100800 */
[----:B-1----:R-:W-:-:S02]  /*9cc0*/  IMAD.MOV.U32 R20, RZ, RZ, R189 ;  /* 0x000000ffff147224 */ /* 0x002fc400078e00bd */
[----:B------:R1:W-:Y:S04]  /*9cd0*/  STL [R1+0x260], R18 ;  /* 0x0002601201007387 */ /* 0x0003e80000100800 */
[----:B------:R-:W-:Y:S04]  /*9ce0*/  STL [R1+0x254], R20 ;  /* 0x0002541401007387 */ /* 0x000fe80000100800 */
[----:B------:R-:W4:Y:S01]  /*9cf0*/  LDL.LU.64 R188, [R1+0x4c0] ;  /* 0x0004c00001bc7983 */ /* 0x000f220000300a00 */
[----:B-1----:R-:W-:-:S03]  /*9d00*/  MOV R18, R19 ;  /* 0x0000001300127202 */ /* 0x002fc60000000f00 */
[----:B------:R-:W-:Y:S04]  /*9d10*/  STL [R1+0x268], R184 ;  /* 0x000268b801007387 */ /* 0x000fe80000100800 */
[----:B------:R1:W-:Y:S02]  /*9d20*/  STL [R1+0x25c], R18 ;  /* 0x00025c1201007387 */ /* 0x0003e40000100800 */
[----:B-1----:R-:W-:Y:S02]  /*9d30*/  IMAD.MOV.U32 R18, RZ, RZ, R185 ;  /* 0x000000ffff127224 */ /* 0x002fe400078e00b9 */
[----:B------:R-:W4:Y:S04]  /*9d40*/  LDL.LU.64 R184, [R1+0x498] ;  /* 0x0004980001b87983 */ /* 0x000f280000300a00 */
[----:B------:R-:W-:Y:S04]  /*9d50*/  STL [R1+0x264], R18 ;  /* 0x0002641201007387 */ /* 0x000fe80000100800 */
[----:B------:R1:W-:Y:S04]  /*9d60*/  STL [R1+0x270], R2 ;  /* 0x0002700201007387 */ /* 0x0003e80000100800 */
[----:B------:R1:W-:Y:S02]  /*9d70*/  STL [R1+0x278], R16 ;  /* 0x0002781001007387 */ /* 0x0003e40000100800 */
[----:B-1----:R-:W-:-:S02]  /*9d80*/  IMAD.MOV.U32 R2, RZ, RZ, R3 ;  /* 0x000000ffff027224 */ /* 0x002fc400078e0003 */
[----:B------:R-:W-:-:S03]  /*9d90*/  IMAD.MOV.U32 R16, RZ, RZ, R17 ;  /* 0x000000ffff107224 */ /* 0x000fc600078e0011 */
[----:B------:R1:W-:Y:S04]  /*9da0*/  STL [R1+0x26c], R2 ;  /* 0x00026c0201007387 */ /* 0x0003e80000100800 */
[----:B-1----:R-:W4:Y:S04]  /*9db0*/  LDL.LU.64 R2, [R1+0x470] ;  /* 0x0004700001027983 */ /* 0x002f280000300a00 */
[----:B------:R1:W-:Y:S04]  /*9dc0*/  STL [R1+0x280], R14 ;  /* 0x0002800e01007387 */ /* 0x0003e80000100800 */
[----:B------:R-:W-:Y:S04]  /*9dd0*/  STL [R1+0x274], R16 ;  /* 0x0002741001007387 */ /* 0x000fe80000100800 */
[----:B------:R-:W4:Y:S01]  /*9de0*/  LDL.LU.64 R182, [R1+0x448] ;  /* 0x0004480001b67983 */ /* 0x000f220000300a00 */
[----:B-1----:R-:W-:-:S05]  /*9df0*/  MOV R14, R15 ;  /* 0x0000000f000e7202 */ /* 0x002fca0000000f00 */
[----:B------:R-:W-:Y:S04]  /*9e00*/  STL [R1+0x27c], R14 ;  /* 0x00027c0e01007387 */ /* 0x000fe80000100800 */
[----:B--2---:R1:W-:Y:S04]  /*9e10*/  STL [R1+0x288], R12 ;  /* 0x0002880c01007387 */ /* 0x0043e80000100800 */
[----:B------:R-:W2:Y:S01]  /*9e20*/  LDL.LU.64 R152, [R1+0x4e0] ;  /* 0x0004e00001987983 */ /* 0x000ea20000300a00 */
[----:B-1----:R-:W-:-:S05]  /*9e30*/  IMAD.MOV.U32 R12, RZ, RZ, R13 ;  /* 0x000000ffff0c7224 */ /* 0x002fca00078e000d */
[----:B------:R-:W-:Y:S04]  /*9e40*/  STL [R1+0x284], R12 ;  /* 0x0002840c01007387 */ /* 0x000fe80000100800 */
[----:B---3--:R1:W-:Y:S04]  /*9e50*/  STL [R1+0x290], R10 ;  /* 0x0002900a01007387 */ /* 0x0083e80000100800 */
[----:B------:R-:W3:Y:S01]  /*9e60*/  LDL.LU.64 R22, [R1+0x4b8] ;  /* 0x0004b80001167983 */ /* 0x000ee20000300a00 */
[----:B-1----:R-:W-:-:S05]  /*9e70*/  IMAD.MOV.U32 R10, RZ, RZ, R11 ;  /* 0x000000ffff0a7224 */ /* 0x002fca00078e000b */
[----:B------:R-:W-:Y:S04]  /*9e80*/  STL [R1+0x28c], R10 ;  /* 0x00028c0a01007387 */ /* 0x000fe80000100800 */
[----:B----4-:R1:W-:Y:S04]  /*9e90*/  STL [R1+0x298], R8 ;  /* 0x0002980801007387 */ /* 0x0103e80000100800 */
[----:B------:R-:W4:Y:S04]  /*9ea0*/  LDL.LU.64 R20, [R1+0x490] ;  /* 0x0004900001147983 */ /* 0x000f280000300a00 */
[----:B------:R-:W4:Y:S01]  /*9eb0*/  LDL.LU.64 R18, [R1+0x468] ;  /* 0x0004680001127983 */ /* 0x000f220000300a00 */
[----:B-1----:R-:W-:-:S05]  /*9ec0*/  IMAD.MOV.U32 R8, RZ, RZ, R9 ;  /* 0x000000ffff087224 */ /* 0x002fca00078e0009 */
[----:B------:R-:W-:Y:S04]  /*9ed0*/  STL [R1+0x294], R8 ;  /* 0x0002940801007387 */ /* 0x000fe80000100800 */
[----:B------:R1:W-:Y:S04]  /*9ee0*/  STL [R1+0x2a0], R6 ;  /* 0x0002a00601007387 */ /* 0x0003e80000100800 */
[----:B------:R-:W4:Y:S04]  /*9ef0*/  LDL.LU.64 R16, [R1+0x4f8] ;  /* 0x0004f80001107983 */ /* 0x000f280000300a00 */
[----:B------:R-:W4:Y:S01]  /*9f00*/  LDL.LU.64 R14, [R1+0x4d8] ;  /* 0x0004d800010e7983 */ /* 0x000f220000300a00 */
[----:B-1----:R-:W-:-:S05]  /*9f10*/  MOV R6, R7 ;  /* 0x0000000700067202 */ /* 0x002fca0000000f00 */
[----:B------:R-:W-:Y:S04]  /*9f20*/  STL [R1+0x29c], R6 ;  /* 0x00029c0601007387 */ /* 0x000fe80000100800 */
[----:B------:R1:W-:Y:S04]  /*9f30*/  STL [R1+0x2a8], R4 ;  /* 0x0002a80401007387 */ /* 0x0003e80000100800 */
[----:B------:R-:W4:Y:S04]  /*9f40*/  LDL.LU.64 R12, [R1+0x4b0] ;  /* 0x0004b000010c7983 */ /* 0x000f280000300a00 */
[----:B------:R-:W4:Y:S01]  /*9f50*/  LDL.LU.64 R10, [R1+0x488] ;  /* 0x00048800010a7983 */ /* 0x000f220000300a00 */
[----:B-1----:R-:W-:-:S05]  /*9f60*/  IMAD.MOV.U32 R4, RZ, RZ, R5 ;  /* 0x000000ffff047224 */ /* 0x002fca00078e0005 */
[----:B------:R1:W-:Y:S04]  /*9f70*/  STL [R1+0x2a4], R4 ;  /* 0x0002a40401007387 */ /* 0x0003e80000100800 */
[----:B------:R-:W-:Y:S04]  /*9f80*/  STL [R1+0x2b0], R188 ;  /* 0x0002b0bc01007387 */ /* 0x000fe80000100800 */
[----:B------:R-:W4:Y:S01]  /*9f90*/  LDL.LU.64 R8, [R1+0x508] ;  /* 0x0005080001087983 */ /* 0x000f220000300a00 */
[----:B-1----:R-:W-:-:S03]  /*9fa0*/  IMAD.MOV.U32 R4, RZ, RZ, R189 ;  /* 0x000000ffff047224 */ /* 0x002fc600078e00bd */
[----:B------:R-:W4:Y:S04]  /*9fb0*/  LDL.LU.64 R6, [R1+0x4f0] ;  /* 0x0004f00001067983 */ /* 0x000f280000300a00 */
[----:B------:R1:W-:Y:S04]  /*9fc0*/  STL [R1+0x2ac], R4 ;  /* 0x0002ac0401007387 */ /* 0x0003e80000100800 */
[----:B------:R1:W-:Y:S04]  /*9fd0*/  STL [R1+0x2b8], R184 ;  /* 0x0002b8b801007387 */ /* 0x0003e80000100800 */
[----:B-1----:R-:W4:Y:S01]  /*9fe0*/  LDL.LU.64 R4, [R1+0x4d0] ;  /* 0x0004d00001047983 */ /* 0x002f220000300a00 */
[----:B------:R-:W-:-:S03]  /*9ff0*/  IMAD.MOV.U32 R181, RZ, RZ, R185 ;  /* 0x000000ffffb57224 */ /* 0x000fc600078e00b9 */
[----:B------:R-:W4:Y:S04]  /*a000*/  LDL.LU.64 R184, [R1+0x4a8] ;  /* 0x0004a80001b87983 */ /* 0x000f280000300a00 */
[----:B------:R1:W-:Y:S02]  /*a010*/  STL [R1+0x2b4], R181 ;  /* 0x0002b4b501007387 */ /* 0x0003e40000100800 */
[----:B-1----:R-:W-:Y:S02]  /*a020*/  MOV R181, R3 ;  /* 0x0000000300b57202 */ /* 0x002fe40000000f00 */
[----:B------:R1:W-:Y:S04]  /*a030*/  STL [R1+0x2c0], R2 ;  /* 0x0002c00201007387 */ /* 0x0003e80000100800 */
[----:B------:R-:W4:Y:S04]  /*a040*/  LDL.LU.64 R188, [R1+0x510] ;  /* 0x0005100001bc7983 */ /* 0x000f280000300a00 */
[----:B-1----:R-:W4:Y:S04]  /*a050*/  LDL.LU.64 R2, [R1+0x500] ;  /* 0x0005000001027983 */ /* 0x002f280000300a00 */
[----:B------:R1:W-:Y:S04]  /*a060*/  STL [R1+0x2bc], R181 ;  /* 0x0002bcb501007387 */ /* 0x0003e80000100800 */
[----:B------:R2:W-:Y:S04]  /*a070*/  STL [R1+0x2c8], R182 ;  /* 0x0002c8b601007387 */ /* 0x0005e80000100800 */
[----:B------:R-:W4:Y:S01]  /*a080*/  LDL.LU.64 R190, [R1+0x4e8] ;  /* 0x0004e80001be7983 */ /* 0x000f220000300a00 */
[----:B-1----:R-:W-:-:S03]  /*a090*/  IMAD.MOV.U32 R181, RZ, RZ, R183 ;  /* 0x000000ffffb57224 */ /* 0x002fc600078e00b7 */
[----:B--2---:R-:W-:Y:S04]  /*a0a0*/  STL [R1+0x2d0], R152 ;  /* 0x0002d09801007387 */ /* 0x004fe80000100800 */
[----:B------:R1:W-:Y:S04]  /*a0b0*/  STL [R1+0x2c4], R181 ;  /* 0x0002c4b501007387 */ /* 0x0003e80000100800 */
[----:B------:R-:W2:Y:S01]  /*a0c0*/  LDL.LU.64 R182, [R1+0x4c8] ;  /* 0x0004c80001b67983 */ /* 0x000ea20000300a00 */
[----:B-1----:R-:W-:-:S03]  /*a0d0*/  IMAD.MOV.U32 R181, RZ, RZ, R153 ;  /* 0x000000ffffb57224 */ /* 0x002fc600078e0099 */
[----:B------:R1:W5:Y:S04]  /*a0e0*/  LDL.LU.64 R152, [R1+0x5b0] ;  /* 0x0005b00001987983 */ /* 0x0003680000300a00 */
[----:B---3--:R-:W-:Y:S04]  /*a0f0*/  STL [R1+0x2d8], R22 ;  /* 0x0002d81601007387 */ /* 0x008fe80000100800 */
[----:B------:R3:W-:Y:S02]  /*a100*/  STL [R1+0x2cc], R181 ;  /* 0x0002ccb501007387 */ /* 0x0007e40000100800 */
[----:B---3--:R-:W-:-:S02]  /*a110*/  IMAD.MOV.U32 R181, RZ, RZ, R23 ;  /* 0x000000ffffb57224 */ /* 0x008fc400078e0017 */
[----:B------:R1:W5:Y:S04]  /*a120*/  LDL.LU.64 R22, [R1+0x5a8] ;  /* 0x0005a80001167983 */ /* 0x0003680000300a00 */
[----:B----4-:R-:W-:Y:S04]  /*a130*/  STL [R1+0x2e0], R20 ;  /* 0x0002e01401007387 */ /* 0x010fe80000100800 */
[----:B------:R3:W-:Y:S02]  /*a140*/  STL [R1+0x2d4], R181 ;  /* 0x0002d4b501007387 */ /* 0x0007e40000100800 */
[----:B---3--:R-:W-:-:S02]  /*a150*/  MOV R181, R21 ;  /* 0x0000001500b57202 */ /* 0x008fc40000000f00 */
[----:B------:R1:W5:Y:S04]  /*a160*/  LDL.LU.64 R20, [R1+0x5a0] ;  /* 0x0005a00001147983 */ /* 0x0003680000300a00 */
[----:B------:R-:W-:Y:S04]  /*a170*/  STL [R1+0x2e8], R18 ;  /* 0x0002e81201007387 */ /* 0x000fe80000100800 */
[----:B------:R3:W-:Y:S02]  /*a180*/  STL [R1+0x2dc], R181 ;  /* 0x0002dcb501007387 */ /* 0x0007e40000100800 */
[----:B---3--:R-:W-:-:S02]  /*a190*/  IMAD.MOV.U32 R181, RZ, RZ, R19 ;  /* 0x000000ffffb57224 */ /* 0x008fc400078e0013 */
        /* <DEDUP_REMOVED lines=29> */
[----:B------:R3:W-:Y:S04]  /*a370*/  STL [R1+0x328], R184 ;  /* 0x000328b801007387 */ /* 0x0007e80000100800 */
[----:B------:R4:W-:Y:S04]  /*a380*/  STL [R1+0x31c], R181 ;  /* 0x00031cb501007387 */ /* 0x0009e80000100800 */
[----:B---3--:R-:W3:Y:S01]  /*a390*/  LDL.LU R184, [R1+0x558] ;  /* 0x0005580001b87983 */ /* 0x008ee20000300800 */
[----:B----4-:R-:W-:-:S03]  /*a3a0*/  IMAD.MOV.U32 R181, RZ, RZ, R185 ;  /* 0x000000ffffb57224 */ /* 0x010fc600078e00b9 */
[----:B------:R-:W-:Y:S04]  /*a3b0*/  STL [R1+0x330], R188 ;  /* 0x000330bc01007387 */ /* 0x000fe80000100800 */
[----:B------:R4:W-:Y:S02]  /*a3c0*/  STL [R1+0x324], R181 ;  /* 0x000324b501007387 */ /* 0x0009e40000100800 */
[----:B----4-:R-:W-:Y:S02]  /*a3d0*/  IMAD.MOV.U32 R181, RZ, RZ, R189 ;  /* 0x000000ffffb57224 */ /* 0x010fe400078e00bd */
[----:B------:R1:W5:Y:S04]  /*a3e0*/  LDL.LU.64 R188, [R1+0x550] ;  /* 0x0005500001bc7983 */ /* 0x0003680000300a00 */
[----:B------:R-:W-:Y:S04]  /*a3f0*/  STL [R1+0x338], R2 ;  /* 0x0003380201007387 */ /* 0x000fe80000100800 */
[----:B------:R4:W-:Y:S02]  /*a400*/  STL [R1+0x32c], R181 ;  /* 0x00032cb501007387 */ /* 0x0009e40000100800 */
[----:B----4-:R-:W-:-:S02]  /*a410*/  IMAD.MOV.U32 R181, RZ, RZ, R3 ;  /* 0x000000ffffb57224 */ /* 0x010fc400078e0003 */
[----:B------:R1:W5:Y:S04]  /*a420*/  LDL.LU.64 R2, [R1+0x548] ;  /* 0x0005480001027983 */ /* 0x0003680000300a00 */
[----:B------:R-:W-:Y:S04]  /*a430*/  STL [R1+0x340], R190 ;  /* 0x000340be01007387 */ /* 0x000fe80000100800 */
[----:B------:R4:W-:Y:S01]  /*a440*/  STL [R1+0x334], R181 ;  /* 0x000334b501007387 */ /* 0x0009e20000100800 */
[----:B------:R-:W-:Y:S02]  /*a450*/  SHF.R.S32.HI R27, RZ, 0x1f, R222 ;  /* 0x0000001fff1b7819 */ /* 0x000fe400000114de */
[----:B----4-:R-:W-:-:S02]  /*a460*/  MOV R181, R191 ;  /* 0x000000bf00b57202 */ /* 0x010fc40000000f00 */
[----:B------:R-:W-:-:S03]  /*a470*/  LEA.HI R27, R27, R222, RZ, 0x6 ;  /* 0x000000de1b1b7211 */ /* 0x000fc600078f30ff */
[----:B------:R2:W-:Y:S02]  /*a480*/  STL [R1+0x33c], R181 ;  /* 0x00033cb501007387 */ /* 0x0005e40000100800 */
[----:B--2---:R-:W-:Y:S02]  /*a490*/  IMAD.MOV.U32 R181, RZ, RZ, R183 ;  /* 0x000000ffffb57224 */ /* 0x004fe400078e00b7 */
[----:B------:R-:W-:Y:S04]  /*a4a0*/  STL [R1+0x348], R182 ;  /* 0x000348b601007387 */ /* 0x000fe80000100800 */
[----:B------:R2:W-:Y:S02]  /*a4b0*/  STL [R1+0x344], R181 ;  /* 0x000344b501007387 */ /* 0x0005e40000100800 */
[----:B--2---:R-:W-:-:S05]  /*a4c0*/  SHF.R.S32.HI R181, RZ, 0x6, R27 ;  /* 0x00000006ffb57819 */ /* 0x004fca000001141b */
[----:B------:R2:W-:Y:S02]  /*a4d0*/  STL [R1+0x350], R181 ;  /* 0x000350b501007387 */ /* 0x0005e40000100800 */
[----:B--2---:R-:W-:-:S05]  /*a4e0*/  VIADD R181, R181, 0xfffffffe ;  /* 0xfffffffeb5b57836 */ /* 0x004fca0000000000 */
[----:B------:R1:W-:Y:S01]  /*a4f0*/  STL [R1+0x354], R181 ;  /* 0x000354b501007387 */ /* 0x0003e20000100800 */
[----:B------:R-:W-:Y:S02]  /*a500*/  SHF.R.S32.HI R185, RZ, 0x1f, R186 ;  /* 0x0000001fffb97819 */ /* 0x000fe400000114ba */
[----:B------:R-:W-:Y:S02]  /*a510*/  CS2R R120, SRZ ;  /* 0x0000000000787805 */ /* 0x000fe4000001ff00 */
[----:B------:R-:W-:Y:S02]  /*a520*/  MOV R182, RZ ;  /* 0x000000ff00b67202 */ /* 0x000fe40000000f00 */
[----:B------:R-:W-:Y:S02]  /*a530*/  CS2R R122, SRZ ;  /* 0x00000000007a7805 */ /* 0x000fe4000001ff00 */
[C---:B------:R-:W-:Y:S01]  /*a540*/  SHF.L.U64.HI R185, R186.reuse, 0x2, R185 ;  /* 0x00000002bab97819 */ /* 0x040fe200000102b9 */
[----:B------:R-:W-:Y:S01]  /*a550*/  IMAD.SHL.U32 R186, R186, 0x4, RZ ;  /* 0x00000004baba7824 */ /* 0x000fe200078e00ff */
        /* <DEDUP_REMOVED lines=61> */
[----:B------:R-:W-:Y:S01]  /*a930*/  CS2R R54, SRZ ;  /* 0x0000000000367805 */ /* 0x000fe2000001ff00 */
[----:B------:R-:W-:Y:S01]  /*a940*/  UMOV UR10, 0x1 ;  /* 0x00000001000a7882 */ /* 0x000fe20000000000 */
[----:B------:R-:W-:Y:S01]  /*a950*/  UMOV UR9, 0xffffffff ;  /* 0xffffffff00097882 */ /* 0x000fe20000000000 */
[----:B---3--:R-:W-:-:S04]  /*a960*/  SHF.R.S32.HI R183, RZ, 0x1f, R184 ;  /* 0x0000001fffb77819 */ /* 0x008fc800000114b8 */
[C---:B------:R-:W-:Y:S01]  /*a970*/  SHF.L.U64.HI R183, R184.reuse, 0x2, R183 ;  /* 0x00000002b8b77819 */ /* 0x040fe200000102b7 */
[----:B-1----:R-:W-:-:S07]  /*a980*/  IMAD.SHL.U32 R184, R184, 0x4, RZ ;  /* 0x00000004b8b87824 */ /* 0x002fce00078e00ff */
.L_x_1:
[----:B------:R-:W-:Y:S01]  /*a990*/  UIADD3 UR9, UR9, 0x1, URZ ;  /* 0x0000000109097890 */ /* 0x000fe2000fffe03f */
[----:B------:R-:W-:-:S04]  /*a9a0*/  DEPBAR.LE SB0, 0x2 ;  /* 0x000080800000791a */ /* 0x000fc80000000000 */
[----:B------:R-:W-:Y:S01]  /*a9b0*/  BAR.SYNC.DEFER_BLOCKING 0x0 ;  /* 0x0000000000007b1d */ /* 0x000fe20000010000 */
[----:B------:R-:W-:-:S04]  /*a9c0*/  UISETP.GT.AND UP0, UPT, UR9, 0x2, UPT ;  /* 0x000000020900788c */ /* 0x000fc8000bf04270 */
[----:B------:R-:W-:-:S03]  /*a9d0*/  USEL UR9, UR9, URZ, !UP0 ;  /* 0x0000003f09097287 */ /* 0x000fc6000c000000 */
[----:B------:R-:W1:Y:S01]  /*a9e0*/  LDC R181, c[0x0][0x230] ;  /* 0x00008c00ffb57b82 */ /* 0x000e620000000800 */
[----:B------:R-:W2:Y:S01]  /*a9f0*/  LDL R190, [R1+0x354] ;  /* 0x0003540001be7983 */ /* 0x000ea20000100800 */
[----:B------:R-:W-:Y:S02]  /*aa00*/  ULEA UR5, UR9, UR8, 0xe ;  /* 0x0000000809057291 */ /* 0x000fe4000f8e703f */
[----:B------:R-:W-:Y:S01]  /*aa10*/  ULEA UR4, UR9, UR8, 0x10 ;  /* 0x0000000809047291 */ /* 0x000fe2000f8e803f */
[----:B------:R-:W-:Y:S01]  /*aa20*/  STL [R1+0x564], R185 ;  /* 0x000564b901007387 */ /* 0x000fe20000100800 */
[----:B------:R-:W-:Y:S02]  /*aa30*/  UIADD3 UR5, UR5, 0x30000, URZ ;  /* 0x0003000005057890 */ /* 0x000fe4000fffe03f */
[----:B------:R-:W-:Y:S01]  /*aa40*/  USHF.R.U32.HI UR4, URZ, 0x4, UR4 ;  /* 0x000000043f047899 */ /* 0x000fe20008011604 */
[----:B-----5:R-:W-:Y:S01]  /*aa50*/  STL [R1+0x558], R189 ;  /* 0x000558bd01007387 */ /* 0x020fe20000100800 */
[----:B------:R-:W-:-:S02]  /*aa60*/  USHF.R.U32.HI UR5, URZ, 0x4, UR5 ;  /* 0x000000043f057899 */ /* 0x000fc40008011605 */
[----:B------:R-:W-:Y:S01]  /*aa70*/  USGXT.U32 UR4, UR4, 0xe ;  /* 0x0000000e0404789a */ /* 0x000fe20008000000 */
[----:B------:R-:W-:Y:S01]  /*aa80*/  STL [R1+0x554], R188 ;  /* 0x000554bc01007387 */ /* 0x000fe20000100800 */
[----:B------:R-:W-:Y:S01]  /*aa90*/  USGXT.U32 UR6, UR5, 0xe ;  /* 0x0000000e0506789a */ /* 0x000fe20008000000 */
[----:B------:R-:W-:Y:S01]  /*aaa0*/  UMOV UR7, 0x40000040 ;  /* 0x4000004000077882 */ /* 0x000fe20000000000 */
[----:B------:R-:W-:Y:S01]  /*aab0*/  WARPGROUP.ARRIVE ;  /* 0x00000000000079c5 */ /* 0x000fe20000000000 */
[----:B------:R-:W-:Y:S01]  /*aac0*/  UMOV UR5, 0x40000040 ;  /* 0x4000004000057882 */ /* 0x000fe20000000000 */
[----:B------:R-:W-:Y:S01]  /*aad0*/  UIADD3 UR12, UP0, UR4, 0x2, URZ ;  /* 0x00000002040c7890 */ /* 0x000fe2000ff1e03f */
[----:B------:R-:W-:Y:S01]  /*aae0*/  STL [R1+0x550], R5 ;  /* 0x0005500501007387 */ /* 0x000fe20000100800 */
[----:B------:R-:W-:-:S03]  /*aaf0*/  UIADD3 UR14, UP1, UR6, 0x2, URZ ;  /* 0x00000002060e7890 */ /* 0x000fc6000ff3e03f */
[----:B------:R-:W-:Y:S01]  /*ab00*/  HGMMA.64x64x8.F32.TF32 R120, gdesc[UR4], R120 ;  /* 0x04e00000047879f0 */ /* 0x000fe20008702878 */
[----:B------:R-:W-:Y:S01]  /*ab10*/  UMOV UR4, URZ ;  /* 0x0000003f00047c82 */ /* 0x000fe20008000000 */
[----:B------:R-:W-:Y:S01]  /*ab20*/  UMOV UR5, URZ ;  /* 0x0000003f00057c82 */ /* 0x000fe20008000000 */
[----:B------:R-:W-:Y:S01]  /*ab30*/  UIADD3.X UR13, UR4, 0x40000040, URZ, UP0, !UPT ;  /* 0x40000040040d7890 */ /* 0x000fe200087fe43f */
[----:B------:R3:W-:Y:S01]  /*ab40*/  STL [R1+0x54c], R3 ;  /* 0x00054c0301007387 */ /* 0x0007e20000100800 */
[----:B------:R-:W-:Y:S01]  /*ab50*/  UIADD3.X UR15, UR5, 0x40000040, URZ, UP1, !UPT ;  /* 0x40000040050f7890 */ /* 0x000fe20008ffe43f */
[----:B-1----:R-:W-:Y:S01]  /*ab60*/  VIADD R181, R181, 0xffffff80 ;  /* 0xffffff80b5b57836 */ /* 0x002fe20000000000 */
[----:B------:R-:W-:Y:S01]  /*ab70*/  UIADD3.64 UR40, UR12, 0x2, URZ ;  /* 0x000000020c287897 */ /* 0x000fe2000fffe03f */
[----:B------:R1:W-:Y:S01]  /*ab80*/  STL [R1+0x548], R0 ;  /* 0x0005480001007387 */ /* 0x0003e20000100800 */
[----:B------:R-:W-:Y:S01]  /*ab90*/  UIADD3.64 UR42, UR14, 0x2, URZ ;  /* 0x000000020e2a7897 */ /* 0x000fe2000fffe03f */
[----:B------:R-:W-:Y:S01]  /*aba0*/  IMAD R181, R182, -0x40, R181 ;  /* 0xffffffc0b6b57824 */ /* 0x000fe200078e02b5 */
[----:B------:R-:W-:-:S02]  /*abb0*/  UIADD3.64 UR36, UR12, 0x4, URZ ;  /* 0x000000040c247897 */ /* 0x000fc4000fffe03f */
[----:B------:R-:W-:Y:S01]  /*abc0*/  UIADD3.64 UR38, UR14, 0x4, URZ ;  /* 0x000000040e267897 */ /* 0x000fe2000fffe03f */
[----:B---3--:R-:W3:Y:S01]  /*abd0*/  LDL.LU R3, [R1+0x4c] ;  /* 0x00004c0001037983 */ /* 0x008ee20000300800 */
[----:B------:R-:W-:Y:S01]  /*abe0*/  UIADD3.64 UR32, UR12, 0x7fe, URZ ;  /* 0x000007fe0c207897 */ /* 0x000fe2000fffe03f */
[----:B------:R-:W-:Y:S01]  /*abf0*/  ISETP.GT.AND P1, PT, R181, RZ, PT ;  /* 0x000000ffb500720c */ /* 0x000fe20003f24270 */
[----:B------:R-:W-:Y:S01]  /*ac00*/  UIADD3.64 UR34, UR14, 0x1fe, URZ ;  /* 0x000001fe0e227897 */ /* 0x000fe2000fffe03f */
[----:B-1----:R-:W4:Y:S01]  /*ac10*/  LDL.LU R0, [R1+0x50] ;  /* 0x0000500001007983 */ /* 0x002f220000300800 */
[----:B------:R-:W-:Y:S02]  /*ac20*/  UIADD3.64 UR28, UR12, 0x800, URZ ;  /* 0x000008000c1c7897 */ /* 0x000fe4000fffe03f */
[----:B------:R-:W-:Y:S02]  /*ac30*/  UIADD3.64 UR30, UR14, 0x200, URZ ;  /* 0x000002000e1e7897 */ /* 0x000fe4000fffe03f */
[----:B------:R-:W-:Y:S01]  /*ac40*/  UIADD3 UR10, UR10, 0x1, URZ ;  /* 0x000000010a0a7890 */ /* 0x000fe2000fffe03f */
[-C--:B------:R-:W-:Y:S01]  /*ac50*/  IADD3 R7, P3, R7, R184.reuse, RZ ;  /* 0x000000b807077210 */ /* 0x080fe20007f7e0ff */
[----:B------:R-:W-:Y:S01]  /*ac60*/  UIADD3.64 UR24, UR12, 0x802, URZ ;  /* 0x000008020c187897 */ /* 0x000fe2000fffe03f */
[----:B------:R-:W-:Y:S01]  /*ac70*/  IADD3 R9, P4, R9, R184, RZ ;  /* 0x000000b809097210 */ /* 0x000fe20007f9e0ff */
[----:B------:R-:W-:Y:S01]  /*ac80*/  UIADD3.64 UR26, UR14, 0x202, URZ ;  /* 0x000002020e1a7897 */ /* 0x000fe2000fffe03f */
[----:B------:R-:W3:Y:S01]  /*ac90*/  LDL.LU R188, [R1+0x58] ;  /* 0x0000580001bc7983 */ /* 0x000ee20000300800 */
[----:B------:R-:W-:-:S02]  /*aca0*/  UIADD3.64 UR20, UR12, 0x804, URZ ;  /* 0x000008040c147897 */ /* 0x000fc4000fffe03f */
[----:B------:R-:W-:Y:S02]  /*acb0*/  UIADD3.64 UR22, UR14, 0x204, URZ ;  /* 0x000002040e167897 */ /* 0x000fe4000fffe03f */
[----:B------:R-:W-:Y:S02]  /*acc0*/  UIADD3.64 UR4, UR12, 0x1fe, URZ ;  /* 0x000001fe0c047897 */ /* 0x000fe4000fffe03f */
[----:B------:R-:W-:Y:S01]  /*acd0*/  UIADD3.64 UR44, UR12, 0x200, URZ ;  /* 0x000002000c2c7897 */ /* 0x000fe2000fffe03f */
[----:B------:R-:W-:Y:S01]  /*ace0*/  UMOV UR46, UR14 ;  /* 0x0000000e002e7c82 */ /* 0x000fe20008000000 */
[----:B------:R-:W-:Y:S01]  /*acf0*/  UMOV UR47, UR15 ;  /* 0x0000000f002f7c82 */ /* 0x000fe20008000000 */
[----:B------:R-:W-:Y:S01]  /*ad00*/  HGMMA.64x64x8.F32.TF32 R120, gdesc[UR12], R120 ;  /* 0x04e000000c7879f0 */ /* 0x000fe20008702878 */
[----:B------:R-:W-:Y:S01]  /*ad10*/  UISETP.GT.AND UP0, UPT, UR10, 0x2, UPT ;  /* 0x000000020a00788c */ /* 0x000fe2000bf04270 */
[----:B------:R-:W-:Y:S01]  /*ad20*/  IMAD.X R8, R8, 0x1, R183, P3 ;  /* 0x0000000108087824 */ /* 0x000fe200018e06b7 */
[----:B------:R-:W-:Y:S01]  /*ad30*/  IADD3.X R10, R10, R183, RZ, P4, !PT ;  /* 0x000000b70a0a7210 */ /* 0x000fe200027fe4ff */
[----:B------:R-:W3:Y:S01]  /*ad40*/  LDL.LU R185, [R1+0x5c] ;  /* 0x00005c0001b97983 */ /* 0x000ee20000300800 */
[----:B------:R-:W-:Y:S01]  /*ad50*/  HGMMA.64x64x8.F32.TF32 R120, gdesc[UR40], R120 ;  /* 0x04e00000287879f0 */ /* 0x000fe20008702878 */
[----:B------:R-:W-:-:S02]  /*ad60*/  UIADD3.64 UR40, UR12, 0x202, URZ ;  /* 0x000002020c287897 */ /* 0x000fc4000fffe03f */
[----:B------:R-:W-:Y:S01]  /*ad70*/  USEL UR10, UR10, URZ, !UP0 ;  /* 0x0000003f0a0a7287 */ /* 0x000fe2000c000000 */
[----:B------:R-:W-:Y:S01]  /*ad80*/  IADD3 R11, P3, R11, R184, RZ ;  /* 0x000000b80b0b7210 */ /* 0x000fe20007f7e0ff */
[----:B------:R-:W3:Y:S01]  /*ad90*/  LDL.LU R5, [R1+0x60] ;  /* 0x0000600001057983 */ /* 0x000ee20000300800 */
[----:B------:R-:W-:Y:S01]  /*ada0*/  HGMMA.64x64x8.F32.TF32 R120, gdesc[UR36], R120 ;  /* 0x04e00000247879f0 */ /* 0x000fe20008702878 */
[----:B------:R-:W-:Y:S01]  /*adb0*/  UIADD3.64 UR36, UR12, 0x204, URZ ;  /* 0x000002040c247897 */ /* 0x000fe2000fffe03f */
[----:B--2---:R-:W-:Y:S02]  /*adc0*/  ISETP.GE.AND P0, PT, R182, R190, PT ;  /* 0x000000beb600720c */ /* 0x004fe40003f06270 */
[----:B------:R-:W-:Y:S01]  /*add0*/  HGMMA.64x64x8.F32.TF32 R120, gdesc[UR32], R120 ;  /* 0x04e00000207879f0 */ /* 0x000fe20008702878 */
[----:B------:R-:W-:-:S03]  /*ade0*/  UIADD3.64 UR32, UR12, 0x9fe, URZ ;  /* 0x000009fe0c207897 */ /* 0x000fc6000fffe03f */
        /* <DEDUP_REMOVED lines=9> */
[----:B------:R-:W-:Y:S01]  /*ae80*/  UIADD3.64 UR44, UR12, 0x400, URZ ;  /* 0x000004000c2c7897 */ /* 0x000fe2000fffe03f */
[----:B------:R-:W-:Y:S01]  /*ae90*/  UMOV UR46, UR14 ;  /* 0x0000000e002e7c82 */ /* 0x000fe20008000000 */
[----:B------:R-:W-:Y:S01]  /*aea0*/  UMOV UR47, UR15 ;  /* 0x0000000f002f7c82 */ /* 0x000fe20008000000 */
        /* <DEDUP_REMOVED lines=14> */
[----:B------:R-:W-:Y:S04]  /*af90*/  HGMMA.64x64x8.F32.TF32 R56, gdesc[UR44], R56 ;  /* 0x04e000002c3879f0 */ /* 0x000fe80008702838 */
        /* <DEDUP_REMOVED lines=12> */
[----:B------:R-:W-:Y:S01]  /*b060*/  UIADD3.64 UR4, UR12, 0x600, URZ ;  /* 0x000006000c047897 */ /* 0x000fe2000fffe03f */
[----:B------:R-:W-:Y:S01]  /*b070*/  UMOV UR6, UR14 ;  /* 0x0000000e00067c82 */ /* 0x000fe20008000000 */
[----:B------:R-:W-:Y:S01]  /*b080*/  UMOV UR7, UR15 ;  /* 0x0000000f00077c82 */ /* 0x000fe20008000000 */
[----:B------:R-:W-:Y:S01]  /*b090*/  UIADD3.64 UR12, UR12, 0xe04, URZ ;  /* 0x00000e040c0c7897 */ /* 0x000fe2000fffe03f */
[----:B------:R-:W-:Y:S01]  /*b0a0*/  UMOV UR14, UR22 ;  /* 0x00000016000e7c82 */ /* 0x000fe20008000000 */
[----:B------:R-:W-:-:S04]  /*b0b0*/  UMOV UR15, UR23 ;  /* 0x00000017000f7c82 */ /* 0x000fc80008000000 */
[----:B------:R-:W-:Y:S04]  /*b0c0*/  HGMMA.64x64x8.F32.TF32 R24, gdesc[UR4], R24 ;  /* 0x04e00000041879f0 */ /* 0x000fe80008702818 */
[----:B------:R-:W-:Y:S04]  /*b0d0*/  HGMMA.64x64x8.F32.TF32 R24, gdesc[UR40], R24 ;  /* 0x04e00000281879f0 */ /* 0x000fe80008702818 */
[----:B------:R-:W-:Y:S04]  /*b0e0*/  HGMMA.64x64x8.F32.TF32 R24, gdesc[UR36], R24 ;  /* 0x04e00000241879f0 */ /* 0x000fe80008702818 */
[----:B------:R-:W-:Y:S04]  /*b0f0*/  HGMMA.64x64x8.F32.TF32 R24, gdesc[UR32], R24 ;  /* 0x04e00000201879f0 */ /* 0x000fe80008702818 */
[----:B------:R-:W-:Y:S04]  /*b100*/  HGMMA.64x64x8.F32.TF32 R24, gdesc[UR28], R24 ;  /* 0x04e000001c1879f0 */ /* 0x000fe80008702818 */
[----:B------:R-:W-:Y:S04]  /*b110*/  HGMMA.64x64x8.F32.TF32 R24, gdesc[UR24], R24 ;  /* 0x04e00000181879f0 */ /* 0x000fe80008702818 */
[----:B------:R-:W-:Y:S01]  /*b120*/  HGMMA.64x64x8.F32.TF32 R24, gdesc[UR12], R24, gsb0 ;  /* 0x04e000000c1879f0 */ /* 0x000fe20008002818 */
[----:B------:R-:W-:-:S04]  /*b130*/  SEL R190, RZ, 0x4, !P1 ;  /* 0x00000004ffbe7807 */ /* 0x000fc80004800000 */
[----:B------:R-:W-:Y:S02]  /*b140*/  SEL R190, R190, RZ, !P0 ;  /* 0x000000ffbebe7207 */ /* 0x000fe40004000000 */
[-C--:B------:R-:W-:Y:S02]  /*b150*/  IADD3 R4, P1, R4, R184.reuse, RZ ;  /* 0x000000b804047210 */ /* 0x080fe40007f3e0ff */
[----:B------:R-:W-:Y:S01]  /*b160*/  ISETP.NE.U32.AND P2, PT, R190, RZ, PT ;  /* 0x000000ffbe00720c */ /* 0x000fe20003f45070 */
[----:B------:R-:W-:Y:S02]  /*b170*/  ULEA UR4, UR10, UR8, 0x10 ;  /* 0x000000080a047291 */ /* 0x000fe4000f8e803f */
[--C-:B------:R-:W-:Y:S02]  /*b180*/  IMAD.X R6, R6, 0x1, R183.reuse, P1 ;  /* 0x0000000106067824 */ /* 0x100fe400008e06b7 */
[----:B------:R-:W-:Y:S02]  /*b190*/  IMAD.MOV.U32 R190, RZ, RZ, R4 ;  /* 0x000000ffffbe7224 */ /* 0x000fe400078e0004 */
[----:B------:R-:W-:Y:S01]  /*b1a0*/  IADD3 R222, R2, UR4, RZ ;  /* 0x0000000402de7c10 */ /* 0x000fe2000fffe0ff */
[----:B------:R-:W-:Y:S01]  /*b1b0*/  IMAD.MOV.U32 R191, RZ, RZ, R6 ;  /* 0x000000ffffbf7224 */ /* 0x000fe200078e0006 */
[----:B------:R-:W-:Y:S01]  /*b1c0*/  ISETP.GT.AND P1, PT, R181, 0x1, PT ;  /* 0x00000001b500780c */ /* 0x000fe20003f24270 */
[----:B------:R-:W-:Y:S01]  /*b1d0*/  IMAD.X R12, R12, 0x1, R183, P3 ;  /* 0x000000010c0c7824 */ /* 0x000fe200018e06b7 */
[----:B------:R-:W-:Y:S01]  /*b1e0*/  IADD3 R13, P4, R13, R184, RZ ;  /* 0x000000b80d0d7210 */ /* 0x000fe20007f9e0ff */
[----:B------:R-:W-:-:S02]  /*b1f0*/  WARPGROUP.DEPBAR.LE gsb0, 0x1 ;  /* 0x00008000000079c5 */ /* 0x000fc40000010100 */
[----:B------:R-:W-:Y:S06]  /*b200*/  BAR.SYNC.DEFER_BLOCKING 0x0 ;  /* 0x0000000000007b1d */ /* 0x000fec0000010000 */
[----:B------:R-:W-:Y:S01]  /*b210*/  @!PT LDS RZ, [RZ] ;  /* 0x00000000fffff984 */ /* 0x000fe20000000800 */
[----:B------:R-:W-:Y:S01]  /*b220*/  @!PT LDS RZ, [RZ] ;  /* 0x00000000fffff984 */ /* 0x000fe20000000800 */
[----:B------:R-:W-:Y:S01]  /*b230*/  @!PT LDS RZ, [RZ] ;  /* 0x00000000fffff984 */ /* 0x000fe20000000800 */
[----:B------:R1:W-:Y:S02]  /*b240*/  LDGSTS.E [R222], desc[UR16][R190.64], P2 ;  /* 0x00000000bede7fae */ /* 0x0003e40009121850 */
[----:B-1----:R-:W-:-:S04]  /*b250*/  SEL R190, RZ, 0x4, !P1 ;  /* 0x00000004ffbe7807 */ /* 0x002fc80004800000 */
[----:B------:R-:W-:Y:S01]  /*b260*/  SEL R190, R190, RZ, !P0 ;  /* 0x000000ffbebe7207 */ /* 0x000fe20004000000 */
[----:B------:R-:W-:-:S03]  /*b270*/  IMAD.MOV.U32 R191, RZ, RZ, R8 ;  /* 0x000000ffffbf7224 */ /* 0x000fc600078e0008 */
[----:B------:R-:W-:Y:S01]  /*b280*/  ISETP.NE.U32.AND P1, PT, R190, RZ, PT ;  /* 0x000000ffbe00720c */ /* 0x000fe20003f25070 */
[----:B------:R-:W-:-:S05]  /*b290*/  IMAD.MOV.U32 R190, RZ, RZ, R7 ;  /* 0x000000ffffbe7224 */ /* 0x000fca00078e0007 */
[----:B------:R1:W-:Y:S01]  /*b2a0*/  LDGSTS.E [R222+0x4000], desc[UR16][R190.64], P2 ;  /* 0x04000000bede7fae */ /* 0x0003e20009121850 */
[----:B------:R-:W-:Y:S01]  /*b2b0*/  ISETP.GT.AND P2, PT, R181, 0x2, PT ;  /* 0x00000002b500780c */ /* 0x000fe20003f44270 */
[----:B-1----:R-:W-:Y:S01]  /*b2c0*/  IMAD.MOV.U32 R190, RZ, RZ, R9 ;  /* 0x000000ffffbe7224 */ /* 0x002fe200078e0009 */
[----:B------:R-:W-:-:S05]  /*b2d0*/  MOV R191, R10 ;  /* 0x0000000a00bf7202 */ /* 0x000fca0000000f00 */
[----:B------:R1:W-:Y:S02]  /*b2e0*/  LDGSTS.E [R222+0x4], desc[UR16][R190.64], P1 ;  /* 0x00004000bede7fae */ /* 0x0003e40008921850 */
[----:B-1----:R-:W-:-:S04]  /*b2f0*/  SEL R190, RZ, 0x4, !P2 ;  /* 0x00000004ffbe7807 */ /* 0x002fc80005000000 */
[----:B------:R-:W-:Y:S02]  /*b300*/  SEL R190, R190, RZ, !P0 ;  /* 0x000000ffbebe7207 */ /* 0x000fe40004000000 */
[----:B------:R-:W-:Y:S02]  /*b310*/  MOV R191, R12 ;  /* 0x0000000c00bf7202 */ /* 0x000fe40000000f00 */
[----:B------:R-:W-:Y:S01]  /*b320*/  ISETP.NE.U32.AND P2, PT, R190, RZ, PT ;  /* 0x000000ffbe00720c */ /* 0x000fe20003f45070 */
[----:B------:R-:W-:Y:S02]  /*b330*/  IMAD.MOV.U32 R190, RZ, RZ, R11 ;  /* 0x000000ffffbe7224 */ /* 0x000fe400078e000b */
[----:B------:R-:W-:-:S03]  /*b340*/  IMAD.X R14, R14, 0x1, R183, P4 ;  /* 0x000000010e0e7824 */ /* 0x000fc600020e06b7 */
[----:B------:R1:W-:Y:S01]  /*b350*/  LDGSTS.E [R222+0x4004], desc[UR16][R190.64], P1 ;  /* 0x04004000bede7fae */ /* 0x0003e20008921850 */
[----:B------:R-:W-:Y:S02]  /*b360*/  ISETP.GT.AND P1, PT, R181, 0x3, PT ;  /* 0x00000003b500780c */ /* 0x000fe40003f24270 */
[----:B------:R-:W-:Y:S01]  /*b370*/  IADD3 R15, P3, R15, R184, RZ ;  /* 0x000000b80f0f7210 */ /* 0x000fe20007f7e0ff */
[----:B-1----:R-:W-:Y:S02]  /*b380*/  IMAD.MOV.U32 R190, RZ, RZ, R13 ;  /* 0x000000ffffbe7224 */ /* 0x002fe400078e000d */
[----:B------:R-:W-:-:S05]  /*b390*/  IMAD.MOV.U32 R191, RZ, RZ, R14 ;  /* 0x000000ffffbf7224 */ /* 0x000fca00078e000e */
[----:B------:R1:W-:Y:S01]  /*b3a0*/  LDGSTS.E [R222+0x8], desc[UR16][R190.64], P2 ;  /* 0x00008000bede7fae */ /* 0x0003e20009121850 */
[----:B------:R-:W-:Y:S01]  /*b3b0*/  IMAD.X R16, R16, 0x1, R183, P3 ;  /* 0x0000000110107824 */ /* 0x000fe200018e06b7 */
[----:B------:R-:W-:Y:S02]  /*b3c0*/  IADD3 R17, P4, R17, R184, RZ ;  /* 0x000000b811117210 */ /* 0x000fe40007f9e0ff */
[----:B-1----:R-:W-:-:S04]  /*b3d0*/  SEL R190, RZ, 0x4, !P1 ;  /* 0x00000004ffbe7807 */ /* 0x002fc80004800000 */
[----:B------:R-:W-:Y:S01]  /*b3e0*/  SEL R190, R190, RZ, !P0 ;  /* 0x000000ffbebe7207 */ /* 0x000fe20004000000 */
[----:B------:R-:W-:-:S03]  /*b3f0*/  IMAD.MOV.U32 R191, RZ, RZ, R16 ;  /* 0x000000ffffbf7224 */ /* 0x000fc600078e0010 */
[----:B------:R-:W-:Y:S01]  /*b400*/  ISETP.NE.U32.AND P1, PT, R190, RZ, PT ;  /* 0x000000ffbe00720c */ /* 0x000fe20003f25070 */
[----:B------:R-:W-:Y:S01]  /*b410*/  IMAD.MOV.U32 R190, RZ, RZ, R15 ;  /* 0x000000ffffbe7224 */ /* 0x000fe200078e000f */
[----:B------:R-:W-:Y:S01]  /*b420*/  IADD3.X R18, R18, R183, RZ, P4, !PT ;  /* 0x000000b712127210 */ /* 0x000fe200027fe4ff */
[----:B------:R-:W-:Y:S04]  /*b430*/  STL [R1+0x55c], R182 ;  /* 0x00055cb601007387 */ /* 0x000fe80000100800 */
[----:B------:R1:W-:Y:S01]  /*b440*/  LDGSTS.E [R222+0x4008], desc[UR16][R190.64], P2 ;  /* 0x04008000bede7fae */ /* 0x0003e20009121850 */
[----:B------:R-:W-:-:S03]  /*b450*/  ISETP.GT.AND P2, PT, R181, 0x20, PT ;  /* 0x00000020b500780c */ /* 0x000fc60003f44270 */
[----:B------:R2:W-:Y:S01]  /*b460*/  STL [R1+0x560], R2 ;  /* 0x0005600201007387 */ /* 0x0005e20000100800 */
[----:B------:R-:W-:Y:S01]  /*b470*/  IADD3 R19, P3, R19, R184, RZ ;  /* 0x000000b813137210 */ /* 0x000fe20007f7e0ff */
[----:B-1----:R-:W-:Y:S01]  /*b480*/  IMAD.MOV.U32 R190, RZ, RZ, R17 ;  /* 0x000000ffffbe7224 */ /* 0x002fe200078e0011 */
[----:B------:R-:W-:Y:S01]  /*b490*/  MOV R191, R18 ;  /* 0x0000001200bf7202 */ /* 0x000fe20000000f00 */
[----:B--2---:R-:W2:Y:S04]  /*b4a0*/  LDL.LU R2, [R1+0x54] ;  /* 0x0000540001027983 */ /* 0x004ea80000300800 */
[----:B------:R1:W-:Y:S01]  /*b4b0*/  LDGSTS.E [R222+0xc], desc[UR16][R190.64], P1 ;  /* 0x0000c000bede7fae */ /* 0x0003e20008921850 */
[----:B----4-:R-:W-:Y:S01]  /*b4c0*/  IADD3 R0, P4, R0, R184, RZ ;  /* 0x000000b800007210 */ /* 0x010fe20007f9e0ff */
[----:B------:R-:W-:Y:S01]  /*b4d0*/  IMAD.X R20, R20, 0x1, R183, P3 ;  /* 0x0000000114147824 */ /* 0x000fe200018e06b7 */
[----:B-1----:R-:W-:-:S04]  /*b4e0*/  SEL R190, RZ, 0x4, !P2 ;  /* 0x00000004ffbe7807 */ /* 0x002fc80005000000 */
[----:B------:R-:W-:Y:S01]  /*b4f0*/  SEL R190, R190, RZ, !P0 ;  /* 0x000000ffbebe7207 */ /* 0x000fe20004000000 */
[----:B---3--:R-:W-:Y:S01]  /*b500*/  IMAD.X R3, R3, 0x1, R183, P4 ;  /* 0x0000000103037824 */ /* 0x008fe200020e06b7 */
[----:B------:R-:W-:Y:S02]  /*b510*/  MOV R191, R20 ;  /* 0x0000001400bf7202 */ /* 0x000fe40000000f00 */
[----:B------:R-:W-:Y:S01]  /*b520*/  ISETP.NE.U32.AND P2, PT, R190, RZ, PT ;  /* 0x000000ffbe00720c */ /* 0x000fe20003f45070 */
[----:B------:R-:W-:Y:S01]  /*b530*/  IMAD.MOV.U32 R190, RZ, RZ, R19 ;  /* 0x000000ffffbe7224 */ /* 0x000fe200078e0013 */
[----:B------:R-:W-:Y:S04]  /*b540*/  STL [R1+0x50], R0 ;  /* 0x0000500001007387 */ /* 0x000fe80000100800 */
[----:B------:R1:W-:Y:S04]  /*b550*/  LDGSTS.E [R222+0x400c], desc[UR16][R190.64], P1 ;  /* 0x0400c000bede7fae */ /* 0x0003e80008921850 */
[----:B------:R3:W-:Y:S04]  /*b560*/  STL [R1+0x4c], R3 ;  /* 0x00004c0301007387 */ /* 0x0007e80000100800 */
[----:B------:R-:W4:Y:S01]  /*b570*/  LDL.LU R182, [R1+0x64] ;  /* 0x0000640001b67983 */ /* 0x000f220000300800 */
[----:B-1----:R-:W-:-:S03]  /*b580*/  IMAD.MOV.U32 R191, RZ, RZ, R3 ;  /* 0x000000ffffbf7224 */ /* 0x002fc600078e0003 */
[----:B---3--:R-:W3:Y:S01]  /*b590*/  LDL.LU R3, [R1+0x68] ;  /* 0x0000680001037983 */ /* 0x008ee20000300800 */
[----:B------:R-:W-:-:S03]  /*b5a0*/  IMAD.MOV.U32 R190, RZ, RZ, R0 ;  /* 0x000000ffffbe7224 */ /* 0x000fc600078e0000 */
[----:B------:R-:W4:Y:S04]  /*b5b0*/  LDL.LU R189, [R1+0x6c] ;  /* 0x00006c0001bd7983 */ /* 0x000f280000300800 */
[----:B------:R-:W4:Y:S01]  /*b5c0*/  LDL.LU R0, [R1+0x70] ;  /* 0x0000700001007983 */ /* 0x000f220000300800 */
[----:B------:R-:W-:Y:S02]  /*b5d0*/  ISETP.GT.AND P1, PT, R181, 0x21, PT ;  /* 0x00000021b500780c */ /* 0x000fe40003f24270 */
[-C--:B------:R-:W-:Y:S01]  /*b5e0*/  IADD3 R188, P3, R188, R184.reuse, RZ ;  /* 0x000000b8bcbc7210 */ /* 0x080fe20007f7e0ff */
[----:B------:R1:W-:Y:S01]  /*b5f0*/  LDGSTS.E [R222+0x8000], desc[UR16][R190.64], P2 ;  /* 0x08000000bede7fae */ /* 0x0003e20009121850 */
[----:B------:R-:W-:Y:S02]  /*b600*/  IADD3 R5, P4, R5, R184, RZ ;  /* 0x000000b805057210 */ /* 0x000fe40007f9e0ff */
[----:B-1----:R-:W-:-:S04]  /*b610*/  SEL R190, RZ, 0x4, !P1 ;  /* 0x00000004ffbe7807 */ /* 0x002fc80004800000 */
[----:B------:R-:W-:Y:S02]  /*b620*/  SEL R190, R190, RZ, !P0 ;  /* 0x000000ffbebe7207 */ /* 0x000fe40004000000 */
[----:B------:R-:W-:Y:S02]  /*b630*/  IADD3.X R185, R185, R183, RZ, P4, !PT ;  /* 0x000000b7b9b97210 */ /* 0x000fe400027fe4ff */
[----:B------:R-:W-:Y:S01]  /*b640*/  ISETP.NE.U32.AND P1, PT, R190, RZ, PT ;  /* 0x000000ffbe00720c */ /* 0x000fe20003f25070 */
[----:B------:R-:W-:Y:S01]  /*b650*/  IMAD.MOV.U32 R190, RZ, RZ, R188 ;  /* 0x000000ffffbe7224 */ /* 0x000fe200078e00bc */
[----:B------:R1:W-:Y:S01]  /*b660*/  STL [R1+0x58], R188 ;  /* 0x000058bc01007387 */ /* 0x0003e20000100800 */
[----:B--2---:R-:W-:-:S04]  /*b670*/  IMAD.X R2, R2, 0x1, R183, P3 ;  /* 0x0000000102027824 */ /* 0x004fc800018e06b7 */
[----:B------:R-:W-:Y:S01]  /*b680*/  IMAD.MOV.U32 R191, RZ, RZ, R2 ;  /* 0x000000ffffbf7224 */ /* 0x000fe200078e0002 */
[----:B------:R-:W-:Y:S04]  /*b690*/  STL [R1+0x54], R2 ;  /* 0x0000540201007387 */ /* 0x000fe80000100800 */
[----:B------:R-:W-:Y:S04]  /*b6a0*/  STL [R1+0x60], R5 ;  /* 0x0000600501007387 */ /* 0x000fe80000100800 */
[----:B------:R2:W-:Y:S04]  /*b6b0*/  LDGSTS.E [R222+0xc000], desc[UR16][R190.64], P2 ;  /* 0x0c000000bede7fae */ /* 0x0005e80009121850 */
[----:B------:R2:W-:Y:S04]  /*b6c0*/  STL [R1+0x5c], R185 ;  /* 0x00005cb901007387 */ /* 0x0005e80000100800 */
[----:B-1----:R-:W4:Y:S01]  /*b6d0*/  LDL.LU R188, [R1+0x74] ;  /* 0x0000740001bc7983 */ /* 0x002f220000300800 */
[----:B--2---:R-:W-:-:S03]  /*b6e0*/  MOV R191, R185 ;  /* 0x000000b900bf7202 */ /* 0x004fc60000000f00 */
[----:B------:R-:W2:Y:S01]  /*b6f0*/  LDL.LU R185, [R1+0x78] ;  /* 0x0000780001b97983 */ /* 0x000ea20000300800 */
[----:B------:R-:W-:Y:S01]  /*b700*/  IMAD.MOV.U32 R190, RZ, RZ, R5 ;  /* 0x000000ffffbe7224 */ /* 0x000fe200078e0005 */
[----:B------:R-:W-:Y:S02]  /*b710*/  ISETP.GT.AND P2, PT, R181, 0x22, PT ;  /* 0x00000022b500780c */ /* 0x000fe40003f44270 */
[----:B------:R-:W2:Y:S04]  /*b720*/  LDL.LU R5, [R1+0x80] ;  /* 0x0000800001057983 */ /* 0x000ea80000300800 */
[----:B------:R1:W-:Y:S04]  /*b730*/  LDGSTS.E [R222+0x8004], desc[UR16][R190.64], P1 ;  /* 0x08004000bede7fae */ /* 0x0003e80008921850 */
[----:B------:R-:W2:Y:S01]  /*b740*/  LDL.LU R2, [R1+0x88] ;  /* 0x0000880001027983 */ /* 0x000ea20000300800 */
[----:B---3--:R-:W-:-:S05]  /*b750*/  IADD3 R3, P3, R3, R184, RZ ;  /* 0x000000b803037210 */ /* 0x008fca0007f7e0ff */
[----:B----4-:R-:W-:Y:S01]  /*b760*/  IMAD.X R182, R182, 0x1, R183, P3 ;  /* 0x00000001b6b67824 */ /* 0x010fe200018e06b7 */
[----:B-1----:R-:W-:Y:S02]  /*b770*/  SEL R190, RZ, 0x4, !P2 ;  /* 0x00000004ffbe7807 */ /* 0x002fe40005000000 */
[----:B------:R-:W-:Y:S01]  /*b780*/  IADD3 R0, P4, R0, R184, RZ ;  /* 0x000000b800007210 */ /* 0x000fe20007f9e0ff */
[----:B------:R-:W-:Y:S01]  /*b790*/  STL [R1+0x68], R3 ;  /* 0x0000680301007387 */ /* 0x000fe20000100800 */
[----:B------:R-:W-:-:S03]  /*b7a0*/  MOV R191, R182 ;  /* 0x000000b600bf7202 */ /* 0x000fc60000000f00 */
[----:B------:R1:W-:Y:S01]  /*b7b0*/  STL [R1+0x64], R182 ;  /* 0x000064b601007387 */ /* 0x0003e20000100800 */
[----:B------:R-:W-:Y:S01]  /*b7c0*/  SEL R190, R190, RZ, !P0 ;  /* 0x000000ffbebe7207 */ /* 0x000fe20004000000 */
[----:B------:R-:W-:Y:S02]  /*b7d0*/  IMAD.X R189, R189, 0x1, R183, P4 ;  /* 0x00000001bdbd7824 */ /* 0x000fe400020e06b7 */
[----:B------:R3:W-:Y:S01]  /*b7e0*/  STL [R1+0x70], R0 ;  /* 0x0000700001007387 */ /* 0x0007e20000100800 */
[----:B------:R-:W-:-:S03]  /*b7f0*/  ISETP.NE.U32.AND P2, PT, R190, RZ, PT ;  /* 0x000000ffbe00720c */ /* 0x000fc60003f45070 */
[----:B-1----:R-:W4:Y:S01]  /*b800*/  LDL.LU R182, [R1+0x7c] ;  /* 0x00007c0001b67983 */ /* 0x002f220000300800 */
[----:B------:R-:W-:-:S03]  /*b810*/  IMAD.MOV.U32 R190, RZ, RZ, R3 ;  /* 0x000000ffffbe7224 */ /* 0x000fc600078e0003 */
[----:B------:R-:W-:Y:S04]  /*b820*/  STL [R1+0x6c], R189 ;  /* 0x00006cbd01007387 */ /* 0x000fe80000100800 */
[----:B------:R-:W4:Y:S04]  /*b830*/  LDL.LU R3, [R1+0x84] ;  /* 0x0000840001037983 */ /* 0x000f280000300800 */
[----:B------:R1:W-:Y:S02]  /*b840*/  LDGSTS.E [R222+0xc004], desc[UR16][R190.64], P1 ;  /* 0x0c004000bede7fae */ /* 0x0003e40008921850 */
[----:B-1----:R-:W-:-:S02]  /*b850*/  IMAD.MOV.U32 R190, RZ, RZ, R0 ;  /* 0x000000ffffbe7224 */ /* 0x002fc400078e0000 */
[----:B---3--:R-:W3:Y:S01]  /*b860*/  LDL R0, [R1+0x544] ;  /* 0x0005440001007983 */ /* 0x008ee20000100800 */
[----:B------:R-:W-:Y:S01]  /*b870*/  IMAD.MOV.U32 R191, RZ, RZ, R189 ;  /* 0x000000ffffbf7224 */ /* 0x000fe200078e00bd */
[----:B------:R-:W-:-:S04]  /*b880*/  ISETP.GT.AND P1, PT, R181, 0x23, PT ;  /* 0x00000023b500780c */ /* 0x000fc80003f24270 */
[----:B------:R1:W-:Y:S02]  /*b890*/  LDGSTS.E [R222+0x8008], desc[UR16][R190.64], P2 ;  /* 0x08008000bede7fae */ /* 0x0003e40009121850 */
[----:B-1----:R-:W-:-:S04]  /*b8a0*/  SEL R190, RZ, 0x4, !P1 ;  /* 0x00000004ffbe7807 */ /* 0x002fc80004800000 */
[----:B------:R-:W-:-:S04]  /*b8b0*/  SEL R190, R190, RZ, !P0 ;  /* 0x000000ffbebe7207 */ /* 0x000fc80004000000 */
[----:B------:R-:W-:Y:S02]  /*b8c0*/  ISETP.NE.U32.AND P1, PT, R190, RZ, PT ;  /* 0x000000ffbe00720c */ /* 0x000fe40003f25070 */
[----:B--2---:R-:W-:-:S05]  /*b8d0*/  IADD3 R185, P3, R185, R184, RZ ;  /* 0x000000b8b9b97210 */ /* 0x004fca0007f7e0ff */
[----:B------:R-:W-:Y:S01]  /*b8e0*/  IMAD.X R188, R188, 0x1, R183, P3 ;  /* 0x00000001bcbc7824 */ /* 0x000fe200018e06b7 */
[----:B------:R-:W-:-:S03]  /*b8f0*/  MOV R190, R185 ;  /* 0x000000b900be7202 */ /* 0x000fc60000000f00 */
[----:B------:R-:W-:-:S05]  /*b900*/  IMAD.MOV.U32 R191, RZ, RZ, R188 ;  /* 0x000000ffffbf7224 */ /* 0x000fca00078e00bc */
[----:B------:R1:W-:Y:S01]  /*b910*/  LDGSTS.E [R222+0xc008], desc[UR16][R190.64], P2 ;  /* 0x0c008000bede7fae */ /* 0x0003e20009121850 */
[-C--:B------:R-:W-:Y:S02]  /*b920*/  IADD3 R5, P2, R5, R184.reuse, RZ ;  /* 0x000000b805057210 */ /* 0x080fe40007f5e0ff */
[----:B------:R-:W-:Y:S01]  /*b930*/  IADD3 R2, P3, R2, R184, RZ ;  /* 0x000000b802027210 */ /* 0x000fe20007f7e0ff */
[----:B------:R-:W-:Y:S01]  /*b940*/  STL [R1+0x78], R185 ;  /* 0x000078b901007387 */ /* 0x000fe20000100800 */
[----:B-1----:R-:W-:-:S03]  /*b950*/  MOV R190, R5 ;  /* 0x0000000500be7202 */ /* 0x002fc60000000f00 */
[----:B------:R-:W-:Y:S01]  /*b960*/  STL [R1+0x74], R188 ;  /* 0x000074bc01007387 */ /* 0x000fe20000100800 */
[----:B----4-:R-:W-:-:S04]  /*b970*/  IMAD.X R182, R182, 0x1, R183, P2 ;  /* 0x00000001b6b67824 */ /* 0x010fc800010e06b7 */
[----:B------:R-:W-:Y:S02]  /*b980*/  IMAD.MOV.U32 R191, RZ, RZ, R182 ;  /* 0x000000ffffbf7224 */ /* 0x000fe400078e00b6 */
[----:B------:R-:W-:-:S03]  /*b990*/  IMAD.X R3, R3, 0x1, R183, P3 ;  /* 0x0000000103037824 */ /* 0x000fc600018e06b7 */
[----:B------:R1:W-:Y:S04]  /*b9a0*/  LDGSTS.E [R222+0x800c], desc[UR16][R190.64], P1 ;  /* 0x0800c000bede7fae */ /* 0x0003e80008921850 */
[----:B------:R-:W-:Y:S04]  /*b9b0*/  STL [R1+0x80], R5 ;  /* 0x0000800501007387 */ /* 0x000fe80000100800 */
[----:B------:R-:W-:Y:S01]  /*b9c0*/  STL [R1+0x7c], R182 ;  /* 0x00007cb601007387 */ /* 0x000fe20000100800 */
[----:B-1----:R-:W-:Y:S02]  /*b9d0*/  IMAD.MOV.U32 R190, RZ, RZ, R2 ;  /* 0x000000ffffbe7224 */ /* 0x002fe400078e0002 */
[----:B------:R-:W-:Y:S01]  /*b9e0*/  IMAD.MOV.U32 R191, RZ, RZ, R3 ;  /* 0x000000ffffbf7224 */ /* 0x000fe200078e0003 */
[----:B------:R-:W-:Y:S04]  /*b9f0*/  STL [R1+0x88], R2 ;  /* 0x0000880201007387 */ /* 0x000fe80000100800 */
[----:B------:R1:W-:Y:S04]  /*ba00*/  STL [R1+0x84], R3 ;  /* 0x0000840301007387 */ /* 0x0003e80000100800 */
[----:B------:R3:W-:Y:S04]  /*ba10*/  LDGSTS.E [R222+0xc00c], desc[UR16][R190.64], P1 ;  /* 0x0c00c000bede7fae */ /* 0x0007e80008921850 */
[----:B-1----:R-:W2:Y:S01]  /*ba20*/  LDL.LU R3, [R1+0x8c] ;  /* 0x00008c0001037983 */ /* 0x002ea20000300800 */
[----:B---3--:R-:W-:-:S03]  /*ba30*/  VIADD R222, R0, UR4 ;  /* 0x0000000400de7c36 */ /* 0x008fc60008000000 */
[----:B------:R-:W3:Y:S01]  /*ba40*/  LDL.LU R0, [R1+0x90] ;  /* 0x0000900001007983 */ /* 0x000ee20000300800 */
[----:B------:R-:W-:Y:S02]  /*ba50*/  ISETP.GT.AND P1, PT, R181, 0x4, PT ;  /* 0x00000004b500780c */ /* 0x000fe40003f24270 */
[-C--:B------:R-:W-:Y:S01]  /*ba60*/  IADD3 R23, P3, R23, R184.reuse, RZ ;  /* 0x000000b817177210 */ /* 0x080fe20007f7e0ff */
[----:B------:R-:W4:Y:S01]  /*ba70*/  LDL.LU R188, [R1+0x94] ;  /* 0x0000940001bc7983 */ /* 0x000f220000300800 */
[----:B------:R-:W-:Y:S02]  /*ba80*/  SEL R190, RZ, 0x4, !P1 ;  /* 0x00000004ffbe7807 */ /* 0x000fe40004800000 */
[----:B------:R-:W-:Y:S01]  /*ba90*/  IADD3.X R152, R152, R183, RZ, P3, !PT ;  /* 0x000000b798987210 */ /* 0x000fe20001ffe4ff */
[----:B------:R-:W4:Y:S01]  /*baa0*/  LDL.LU R185, [R1+0x98] ;  /* 0x0000980001b97983 */ /* 0x000f220000300800 */
[----:B------:R-:W-:Y:S02]  /*bab0*/  SEL R190, R190, RZ, !P0 ;  /* 0x000000ffbebe7207 */ /* 0x000fe40004000000 */
[----:B------:R-:W-:Y:S01]  /*bac0*/  IADD3 R21, P1, R21, R184, RZ ;  /* 0x000000b815157210 */ /* 0x000fe20007f3e0ff */
[----:B------:R-:W4:Y:S01]  /*bad0*/  LDL.LU R5, [R1+0x9c] ;  /* 0x00009c0001057983 */ /* 0x000f220000300800 */
[----:B------:R-:W-:-:S02]  /*bae0*/  ISETP.NE.U32.AND P2, PT, R190, RZ, PT ;  /* 0x000000ffbe00720c */ /* 0x000fc40003f45070 */
[----:B------:R-:W-:Y:S01]  /*baf0*/  IADD3.X R22, R22, R183, RZ, P1, !PT ;  /* 0x000000b716167210 */ /* 0x000fe20000ffe4ff */
[----:B------:R-:W-:Y:S01]  /*bb00*/  IMAD.MOV.U32 R190, RZ, RZ, R21 ;  /* 0x000000ffffbe7224 */ /* 0x000fe200078e0015 */
[----:B------:R-:W-:Y:S01]  /*bb10*/  ISETP.GT.AND P1, PT, R181, 0x5, PT ;  /* 0x00000005b500780c */ /* 0x000fe20003f24270 */
[----:B------:R-:W4:Y:S02]  /*bb20*/  LDL.LU R2, [R1+0xa0] ;  /* 0x0000a00001027983 */ /* 0x000f240000300800 */
[----:B------:R-:W-:-:S06]  /*bb30*/  IMAD.MOV.U32 R191, RZ, RZ, R22 ;  /* 0x000000ffffbf7224 */ /* 0x000fcc00078e0016 */
[----:B------:R1:W-:Y:S01]  /*bb40*/  LDGSTS.E [R222], desc[UR16][R190.64], P2 ;  /* 0x00000000bede7fae */ /* 0x0003e20009121850 */
[----:B------:R-:W-:Y:S02]  /*bb50*/  IADD3 R153, P4, R153, R184, RZ ;  /* 0x000000b899997210 */ /* 0x000fe40007f9e0ff */
[----:B-1----:R-:W-:-:S04]  /*bb60*/  SEL R190, RZ, 0x4, !P1 ;  /* 0x00000004ffbe7807 */ /* 0x002fc80004800000 */
[----:B------:R-:W-:Y:S01]  /*bb70*/  SEL R190, R190, RZ, !P0 ;  /* 0x000000ffbebe7207 */ /* 0x000fe20004000000 */
[----:B------:R-:W-:-:S03]  /*bb80*/  IMAD.MOV.U32 R191, RZ, RZ, R152 ;  /* 0x000000ffffbf7224 */ /* 0x000fc600078e0098 */
[----:B------:R-:W-:Y:S01]  /*bb90*/  ISETP.NE.U32.AND P1, PT, R190, RZ, PT ;  /* 0x000000ffbe00720c */ /* 0x000fe20003f25070 */
[----:B------:R-:W-:Y:S02]  /*bba0*/  IMAD.MOV.U32 R190, RZ, RZ, R23 ;  /* 0x000000ffffbe7224 */ /* 0x000fe400078e0017 */
[----:B------:R-:W-:-:S03]  /*bbb0*/  IMAD.X R154, R154, 0x1, R183, P4 ;  /* 0x000000019a9a7824 */ /* 0x000fc600020e06b7 */
[----:B------:R1:W-:Y:S01]  /*bbc0*/  LDGSTS.E [R222+0x4000], desc[UR16][R190.64], P2 ;  /* 0x04000000bede7fae */ /* 0x0003e20009121850 */
[----:B------:R-:W-:Y:S02]  /*bbd0*/  ISETP.GT.AND P2, PT, R181, 0x6, PT ;  /* 0x00000006b500780c */ /* 0x000fe40003f44270 */
[----:B------:R-:W-:Y:S02]  /*bbe0*/  IADD3 R155, P3, R155, R184, RZ ;  /* 0x000000b89b9b7210 */ /* 0x000fe40007f7e0ff */
[----:B-1----:R-:W-:Y:S01]  /*bbf0*/  MOV R190, R153 ;  /* 0x0000009900be7202 */ /* 0x002fe20000000f00 */
[----:B------:R-:W-:-:S05]  /*bc00*/  IMAD.MOV.U32 R191, RZ, RZ, R154 ;  /* 0x000000ffffbf7224 */ /* 0x000fca00078e009a */
[----:B------:R1:W-:Y:S01]  /*bc10*/  LDGSTS.E [R222+0x4], desc[UR16][R190.64], P1 ;  /* 0x00004000bede7fae */ /* 0x0003e20008921850 */
[----:B------:R-:W-:Y:S01]  /*bc20*/  IMAD.X R156, R156, 0x1, R183, P3 ;  /* 0x000000019c9c7824 */ /* 0x000fe200018e06b7 */
[----:B------:R-:W-:Y:S02]  /*bc30*/  IADD3 R157, P4, R157, R184, RZ ;  /* 0x000000b89d9d7210 */ /* 0x000fe40007f9e0ff */
[----:B-1----:R-:W-:-:S04]  /*bc40*/  SEL R190, RZ, 0x4, !P2 ;  /* 0x00000004ffbe7807 */ /* 0x002fc80005000000 */
[----:B------:R-:W-:Y:S01]  /*bc50*/  SEL R190, R190, RZ, !P0 ;  /* 0x000000ffbebe7207 */ /* 0x000fe20004000000 */
[----:B------:R-:W-:-:S03]  /*bc60*/  IMAD.MOV.U32 R191, RZ, RZ, R156 ;  /* 0x000000ffffbf7224 */ /* 0x000fc600078e009c */
[----:B------:R-:W-:Y:S02]  /*bc70*/  ISETP.NE.U32.AND P2, PT, R190, RZ, PT ;  /* 0x000000ffbe00720c */ /* 0x000fe40003f45070 */
[----:B------:R-:W-:Y:S01]  /*bc80*/  MOV R190, R155 ;  /* 0x0000009b00be7202 */ /* 0x000fe20000000f00 */
[----:B------:R-:W-:-:S04]  /*bc90*/  IMAD.X R158, R158, 0x1, R183, P4 ;  /* 0x000000019e9e7824 */ /* 0x000fc800020e06b7 */
[----:B------:R1:W-:Y:S01]  /*bca0*/  LDGSTS.E [R222+0x4004], desc[UR16][R190.64], P1 ;  /* 0x04004000bede7fae */ /* 0x0003e20008921850 */
[----:B------:R-:W-:Y:S02]  /*bcb0*/  ISETP.GT.AND P1, PT, R181, 0x7, PT ;  /* 0x00000007b500780c */ /* 0x000fe40003f24270 */
[----:B------:R-:W-:Y:S01]  /*bcc0*/  IADD3 R159, P3, R159, R184, RZ ;  /* 0x000000b89f9f7210 */ /* 0x000fe20007f7e0ff */
[----:B-1----:R-:W-:Y:S02]  /*bcd0*/  IMAD.MOV.U32 R190, RZ, RZ, R157 ;  /* 0x000000ffffbe7224 */ /* 0x002fe400078e009d */
[----:B------:R-:W-:-:S05]  /*bce0*/  IMAD.MOV.U32 R191, RZ, RZ, R158 ;  /* 0x000000ffffbf7224 */ /* 0x000fca00078e009e */
[----:B------:R1:W-:Y:S01]  /*bcf0*/  LDGSTS.E [R222+0x8], desc[UR16][R190.64], P2 ;  /* 0x00008000bede7fae */ /* 0x0003e20009121850 */
[----:B------:R-:W-:Y:S02]  /*bd00*/  IADD3.X R160, R160, R183, RZ, P3, !PT ;  /* 0x000000b7a0a07210 */ /* 0x000fe40001ffe4ff */
        /* <DEDUP_REMOVED lines=14> */
[----:B-1----:R-:W-:-:S04]  /*bdf0*/  SEL R190, RZ, 0x4, !P2 ;  /* 0x00000004ffbe7807 */ /* 0x002fc80005000000 */
[----:B------:R-:W-:Y:S01]  /*be00*/  SEL R190, R190, RZ, !P0 ;  /* 0x000000ffbebe7207 */ /* 0x000fe20004000000 */
[----:B------:R-:W-:-:S03]  /*be10*/  IMAD.MOV.U32 R191, RZ, RZ, R164 ;  /* 0x000000ffffbf7224 */ /* 0x000fc600078e00a4 */
[----:B------:R-:W-:Y:S02]  /*be20*/  ISETP.NE.U32.AND P2, PT, R190, RZ, PT ;  /* 0x000000ffbe00720c */ /* 0x000fe40003f45070 */
[----:B------:R-:W-:-:S05]  /*be30*/  MOV R190, R163 ;  /* 0x000000a300be7202 */ /* 0x000fca0000000f00 */
[----:B------:R1:W-:Y:S01]  /*be40*/  LDGSTS.E [R222+0x400c], desc[UR16][R190.64], P1 ;  /* 0x0400c000bede7fae */ /* 0x0003e20008921850 */
[----:B---3--:R-:W-:-:S05]  /*be50*/  IADD3 R0, P4, R0, R184, RZ ;  /* 0x000000b800007210 */ /* 0x008fca0007f9e0ff */
[----:B--2---:R-:W-:Y:S01]  /*be60*/  IMAD.X R3, R3, 0x1, R183, P4 ;  /* 0x0000000103037824 */ /* 0x004fe200020e06b7 */
[----:B------:R-:W-:Y:S03]  /*be70*/  STL [R1+0x90], R0 ;  /* 0x0000900001007387 */ /* 0x000fe60000100800 */
[----:B-1----:R-:W-:Y:S01]  /*be80*/  IMAD.MOV.U32 R191, RZ, RZ, R3 ;  /* 0x000000ffffbf7224 */ /* 0x002fe200078e0003 */
[----:B------:R1:W-:Y:S04]  /*be90*/  STL [R1+0x8c], R3 ;  /* 0x00008c0301007387 */ /* 0x0003e80000100800 */
[----:B------:R-:W2:Y:S01]  /*bea0*/  LDL.LU R182, [R1+0xa4] ;  /* 0x0000a40001b67983 */ /* 0x000ea20000300800 */
[----:B------:R-:W-:-:S03]  /*beb0*/  IMAD.MOV.U32 R190, RZ, RZ, R0 ;  /* 0x000000ffffbe7224 */ /* 0x000fc600078e0000 */
[----:B-1----:R-:W3:Y:S04]  /*bec0*/  LDL.LU R3, [R1+0xa8] ;  /* 0x0000a80001037983 */ /* 0x002ee80000300800 */
[----:B------:R-:W2:Y:S04]  /*bed0*/  LDL.LU R189, [R1+0xac] ;  /* 0x0000ac0001bd7983 */ /* 0x000ea80000300800 */
[----:B------:R-:W2:Y:S01]  /*bee0*/  LDL.LU R0, [R1+0xb0] ;  /* 0x0000b00001007983 */ /* 0x000ea20000300800 */
[----:B------:R-:W-:Y:S02]  /*bef0*/  ISETP.GT.AND P1, PT, R181, 0x25, PT ;  /* 0x00000025b500780c */ /* 0x000fe40003f24270 */
[-C--:B----4-:R-:W-:Y:S01]  /*bf00*/  IADD3 R185, P3, R185, R184.reuse, RZ ;  /* 0x000000b8b9b97210 */ /* 0x090fe20007f7e0ff */
[----:B------:R1:W-:Y:S01]  /*bf10*/  LDGSTS.E [R222+0x8000], desc[UR16][R190.64], P2 ;  /* 0x08000000bede7fae */ /* 0x0003e20009121850 */
[----:B------:R-:W-:-:S02]  /*bf20*/  IADD3 R2, P4, R2, R184, RZ ;  /* 0x000000b802027210 */ /* 0x000fc40007f9e0ff */
[----:B------:R-:W-:Y:S01]  /*bf30*/  IADD3.X R188, R188, R183, RZ, P3, !PT ;  /* 0x000000b7bcbc7210 */ /* 0x000fe20001ffe4ff */
[----:B------:R-:W-:Y:S02]  /*bf40*/  STL [R1+0x98], R185 ;  /* 0x000098b901007387 */ /* 0x000fe40000100800 */
[----:B------:R-:W-:Y:S01]  /*bf50*/  IMAD.X R5, R5, 0x1, R183, P4 ;  /* 0x0000000105057824 */ /* 0x000fe200020e06b7 */
[----:B-1----:R-:W-:Y:S01]  /*bf60*/  SEL R190, RZ, 0x4, !P1 ;  /* 0x00000004ffbe7807 */ /* 0x002fe20004800000 */
[----:B------:R1:W-:Y:S03]  /*bf70*/  STL [R1+0x94], R188 ;  /* 0x000094bc01007387 */ /* 0x0003e60000100800 */
[----:B------:R-:W-:Y:S01]  /*bf80*/  SEL R190, R190, RZ, !P0 ;  /* 0x000000ffbebe7207 */ /* 0x000fe20004000000 */
[----:B------:R-:W-:Y:S01]  /*bf90*/  STL [R1+0xa0], R2 ;  /* 0x0000a00201007387 */ /* 0x000fe20000100800 */
[----:B------:R-:W-:-:S02]  /*bfa0*/  IMAD.MOV.U32 R191, RZ, RZ, R188 ;  /* 0x000000ffffbf7224 */ /* 0x000fc400078e00bc */
[----:B------:R-:W-:Y:S01]  /*bfb0*/  ISETP.NE.U32.AND P1, PT, R190, RZ, PT ;  /* 0x000000ffbe00720c */ /* 0x000fe20003f25070 */
[----:B------:R4:W-:Y:S01]  /*bfc0*/  STL [R1+0x9c], R5 ;  /* 0x00009c0501007387 */ /* 0x0009e20000100800 */
[----:B------:R-:W-:-:S03]  /*bfd0*/  IMAD.MOV.U32 R190, RZ, RZ, R185 ;  /* 0x000000ffffbe7224 */ /* 0x000fc600078e00b9 */
[----:B-1----:R-:W2:Y:S04]  /*bfe0*/  LDL.LU R188, [R1+0xb4] ;  /* 0x0000b40001bc7983 */ /* 0x002ea80000300800 */
[----:B------:R-:W2:Y:S04]  /*bff0*/  LDL.LU R185, [R1+0xb8] ;  /* 0x0000b80001b97983 */ /* 0x000ea80000300800 */
[----:B------:R1:W-:Y:S01]  /*c000*/  LDGSTS.E [R222+0xc000], desc[UR16][R190.64], P2 ;  /* 0x0c000000bede7fae */ /* 0x0003e20009121850 */
[----:B------:R-:W-:Y:S02]  /*c010*/  ISETP.GT.AND P2, PT, R181, 0x26, PT ;  /* 0x00000026b500780c */ /* 0x000fe40003f44270 */
[----:B-1----:R-:W-:Y:S01]  /*c020*/  MOV R190, R2 ;  /* 0x0000000200be7202 */ /* 0x002fe20000000f00 */
[----:B------:R-:W-:-:S02]  /*c030*/  IMAD.MOV.U32 R191, RZ, RZ, R5 ;  /* 0x000000ffffbf7224 */ /* 0x000fc400078e0005 */
[----:B----4-:R-:W4:Y:S04]  /*c040*/  LDL.LU R5, [R1+0xc0] ;  /* 0x0000c00001057983 */ /* 0x010f280000300800 */
[----:B------:R1:W-:Y:S04]  /*c050*/  LDGSTS.E [R222+0x8004], desc[UR16][R190.64], P1 ;  /* 0x08004000bede7fae */ /* 0x0003e80008921850 */
[----:B------:R-:W4:Y:S01]  /*c060*/  LDL.LU R2, [R1+0xc8] ;  /* 0x0000c80001027983 */ /* 0x000f220000300800 */
[----:B-1----:R-:W-:-:S04]  /*c070*/  SEL R190, RZ, 0x4, !P2 ;  /* 0x00000004ffbe7807 */ /* 0x002fc80005000000 */
[----:B------:R-:W-:-:S04]  /*c080*/  SEL R190, R190, RZ, !P0 ;  /* 0x000000ffbebe7207 */ /* 0x000fc80004000000 */
[----:B------:R-:W-:Y:S02]  /*c090*/  ISETP.NE.U32.AND P2, PT, R190, RZ, PT ;  /* 0x000000ffbe00720c */ /* 0x000fe40003f45070 */
[----:B---3--:R-:W-:-:S05]  /*c0a0*/  IADD3 R3, P3, R3, R184, RZ ;  /* 0x000000b803037210 */ /* 0x008fca0007f7e0ff */
[--C-:B--2---:R-:W-:Y:S01]  /*c0b0*/  IMAD.X R182, R182, 0x1, R183.reuse, P3 ;  /* 0x00000001b6b67824 */ /* 0x104fe200018e06b7 */
[----:B------:R-:W-:Y:S01]  /*c0c0*/  IADD3 R0, P4, R0, R184, RZ ;  /* 0x000000b800007210 */ /* 0x000fe20007f9e0ff */
[----:B------:R-:W-:Y:S02]  /*c0d0*/  STL [R1+0xa8], R3 ;  /* 0x0000a80301007387 */ /* 0x000fe40000100800 */
[----:B------:R-:W-:Y:S02]  /*c0e0*/  IMAD.MOV.U32 R191, RZ, RZ, R182 ;  /* 0x000000ffffbf7224 */ /* 0x000fe400078e00b6 */
[----:B------:R1:W-:Y:S01]  /*c0f0*/  STL [R1+0xa4], R182 ;  /* 0x0000a4b601007387 */ /* 0x0003e20000100800 */
[----:B------:R-:W-:-:S03]  /*c100*/  IMAD.X R189, R189, 0x1, R183, P4 ;  /* 0x00000001bdbd7824 */ /* 0x000fc600020e06b7 */
[----:B------:R2:W-:Y:S01]  /*c110*/  STL [R1+0xb0], R0 ;  /* 0x0000b00001007387 */ /* 0x0005e20000100800 */
[----:B------:R-:W-:-:S03]  /*c120*/  MOV R190, R3 ;  /* 0x0000000300be7202 */ /* 0x000fc60000000f00 */
[----:B-1----:R-:W3:Y:S04]  /*c130*/  LDL.LU R182, [R1+0xbc] ;  /* 0x0000bc0001b67983 */ /* 0x002ee80000300800 */
[----:B------:R-:W-:Y:S04]  /*c140*/  STL [R1+0xac], R189 ;  /* 0x0000acbd01007387 */ /* 0x000fe80000100800 */
[----:B------:R-:W3:Y:S04]  /*c150*/  LDL.LU R3, [R1+0xc4] ;  /* 0x0000c40001037983 */ /* 0x000ee80000300800 */
[----:B------:R1:W-:Y:S02]  /*c160*/  LDGSTS.E [R222+0xc004], desc[UR16][R190.64], P1 ;  /* 0x0c004000bede7fae */ /* 0x0003e40008921850 */
[----:B-1----:R-:W-:-:S02]  /*c170*/  IMAD.MOV.U32 R190, RZ, RZ, R0 ;  /* 0x000000ffffbe7224 */ /* 0x002fc400078e0000 */
[----:B--2---:R-:W2:Y:S01]  /*c180*/  LDL R0, [R1+0x540] ;  /* 0x0005400001007983 */ /* 0x004ea20000100800 */
[----:B------:R-:W-:Y:S01]  /*c190*/  IMAD.MOV.U32 R191, RZ, RZ, R189 ;  /* 0x000000ffffbf7224 */ /* 0x000fe200078e00bd */
[----:B------:R-:W-:Y:S02]  /*c1a0*/  ISETP.GT.AND P1, PT, R181, 0x27, PT ;  /* 0x00000027b500780c */ /* 0x000fe40003f24270 */
[----:B------:R-:W-:Y:S02]  /*c1b0*/  IADD3 R185, P3, R185, R184, RZ ;  /* 0x000000b8b9b97210 */ /* 0x000fe40007f7e0ff */
[----:B------:R1:W-:Y:S02]  /*c1c0*/  LDGSTS.E [R222+0x8008], desc[UR16][R190.64], P2 ;  /* 0x08008000bede7fae */ /* 0x0003e40009121850 */
[----:B------:R-:W-:Y:S02]  /*c1d0*/  IADD3.X R188, R188, R183, RZ, P3, !PT ;  /* 0x000000b7bcbc7210 */ /* 0x000fe40001ffe4ff */
[----:B-1----:R-:W-:-:S04]  /*c1e0*/  SEL R190, RZ, 0x4, !P1 ;  /* 0x00000004ffbe7807 */ /* 0x002fc80004800000 */
[----:B------:R-:W-:Y:S01]  /*c1f0*/  SEL R190, R190, RZ, !P0 ;  /* 0x000000ffbebe7207 */ /* 0x000fe20004000000 */
[----:B------:R-:W-:-:S03]  /*c200*/  IMAD.MOV.U32 R191, RZ, RZ, R188 ;  /* 0x000000ffffbf7224 */ /* 0x000fc600078e00bc */
[----:B------:R-:W-:Y:S01]  /*c210*/  ISETP.NE.U32.AND P1, PT, R190, RZ, PT ;  /* 0x000000ffbe00720c */ /* 0x000fe20003f25070 */
[----:B------:R-:W-:-:S05]  /*c220*/  IMAD.MOV.U32 R190, RZ, RZ, R185 ;  /* 0x000000ffffbe7224 */ /* 0x000fca00078e00b9 */
[----:B------:R1:W-:Y:S01]  /*c230*/  LDGSTS.E [R222+0xc008], desc[UR16][R190.64], P2 ;  /* 0x0c008000bede7fae */ /* 0x0003e20009121850 */
[-C--:B----4-:R-:W-:Y:S02]  /*c240*/  IADD3 R5, P2, R5, R184.reuse, RZ ;  /* 0x000000b805057210 */ /* 0x090fe40007f5e0ff */
[----:B------:R-:W-:Y:S01]  /*c250*/  IADD3 R2, P3, R2, R184, RZ ;  /* 0x000000b802027210 */ /* 0x000fe20007f7e0ff */
[----:B------:R-:W-:Y:S02]  /*c260*/  STL [R1+0xb8], R185 ;  /* 0x0000b8b901007387 */ /* 0x000fe40000100800 */
[----:B-1----:R-:W-:Y:S02]  /*c270*/  IMAD.MOV.U32 R190, RZ, RZ, R5 ;  /* 0x000000ffffbe7224 */ /* 0x002fe400078e0005 */
[----:B------:R-:W-:Y:S04]  /*c280*/  STL [R1+0xb4], R188 ;  /* 0x0000b4bc01007387 */ /* 0x000fe80000100800 */
[----:B------:R-:W-:Y:S01]  /*c290*/  STL [R1+0xc0], R5 ;  /* 0x0000c00501007387 */ /* 0x000fe20000100800 */
[----:B---3--:R-:W-:-:S04]  /*c2a0*/  IMAD.X R182, R182, 0x1, R183, P2 ;  /* 0x00000001b6b67824 */ /* 0x008fc800010e06b7 */
[----:B------:R-:W-:Y:S01]  /*c2b0*/  IMAD.MOV.U32 R191, RZ, RZ, R182 ;  /* 0x000000ffffbf7224 */ /* 0x000fe200078e00b6 */
[----:B------:R-:W-:-:S04]  /*c2c0*/  IADD3.X R3, R3, R183, RZ, P3, !PT ;  /* 0x000000b703037210 */ /* 0x000fc80001ffe4ff */
[----:B------:R1:W-:Y:S04]  /*c2d0*/  LDGSTS.E [R222+0x800c], desc[UR16][R190.64], P1 ;  /* 0x0800c000bede7fae */ /* 0x0003e80008921850 */
[----:B------:R-:W-:Y:S04]  /*c2e0*/  STL [R1+0xbc], R182 ;  /* 0x0000bcb601007387 */ /* 0x000fe80000100800 */
[----:B------:R-:W-:Y:S01]  /*c2f0*/  STL [R1+0xc8], R2 ;  /* 0x0000c80201007387 */ /* 0x000fe20000100800 */
[----:B-1----:R-:W-:Y:S01]  /*c300*/  IMAD.MOV.U32 R190, RZ, RZ, R2 ;  /* 0x000000ffffbe7224 */ /* 0x002fe200078e0002 */
[----:B------:R-:W-:-:S02]  /*c310*/  MOV R191, R3 ;  /* 0x0000000300bf7202 */ /* 0x000fc40000000f00 */
[----:B------:R1:W-:Y:S04]  /*c320*/  STL [R1+0xc4], R3 ;  /* 0x0000c40301007387 */ /* 0x0003e80000100800 */
[----:B------:R2:W-:Y:S04]  /*c330*/  LDGSTS.E [R222+0xc00c], desc[UR16][R190.64], P1 ;  /* 0x0c00c000bede7fae */ /* 0x0005e80008921850 */
[----:B-1----:R-:W3:Y:S01]  /*c340*/  LDL.LU R3, [R1+0xcc] ;  /* 0x0000cc0001037983 */ /* 0x002ee20000300800 */
[----:B--2---:R-:W-:-:S03]  /*c350*/  VIADD R222, R0, UR4 ;  /* 0x0000000400de7c36 */ /* 0x004fc60008000000 */
[----:B------:R-:W2:Y:S01]  /*c360*/  LDL.LU R0, [R1+0xd0] ;  /* 0x0000d00001007983 */ /* 0x000ea20000300800 */
[----:B------:R-:W-:Y:S02]  /*c370*/  ISETP.GT.AND P1, PT, R181, 0x8, PT ;  /* 0x00000008b500780c */ /* 0x000fe40003f24270 */
[-C--:B------:R-:W-:Y:S01]  /*c380*/  IADD3 R180, P3, R180, R184.reuse, RZ ;  /* 0x000000b8b4b47210 */ /* 0x080fe20007f7e0ff */
[----:B------:R-:W4:Y:S01]  /*c390*/  LDL.LU R188, [R1+0xd4] ;  /* 0x0000d40001bc7983 */ /* 0x000f220000300800 */
[----:B------:R-:W-:Y:S02]  /*c3a0*/  SEL R190, RZ, 0x4, !P1 ;  /* 0x00000004ffbe7807 */ /* 0x000fe40004800000 */
[-C--:B------:R-:W-:Y:S01]  /*c3b0*/  IADD3 R187, P1, R187, R184.reuse, RZ ;  /* 0x000000b8bbbb7210 */ /* 0x080fe20007f3e0ff */
[--C-:B------:R-:W-:Y:S01]  /*c3c0*/  IMAD.X R168, R168, 0x1, R183.reuse, P3 ;  /* 0x00000001a8a87824 */ /* 0x100fe200018e06b7 */
[----:B------:R-:W-:Y:S01]  /*c3d0*/  SEL R190, R190, RZ, !P0 ;  /* 0x000000ffbebe7207 */ /* 0x000fe20004000000 */
[----:B------:R-:W4:Y:S03]  /*c3e0*/  LDL.LU R185, [R1+0xd8] ;  /* 0x0000d80001b97983 */ /* 0x000f260000300800 */
[----:B------:R-:W-:Y:S01]  /*c3f0*/  ISETP.NE.U32.AND P2, PT, R190, RZ, PT ;  /* 0x000000ffbe00720c */ /* 0x000fe20003f45070 */
[----:B------:R-:W-:Y:S01]  /*c400*/  IMAD.X R165, R165, 0x1, R183, P1 ;  /* 0x00000001a5a57824 */ /* 0x000fe200008e06b7 */
[-C--:B------:R-:W-:Y:S01]  /*c410*/  IADD3 R169, P3, R169, R184.reuse, RZ ;  /* 0x000000b8a9a97210 */ /* 0x080fe20007f7e0ff */
[----:B------:R-:W-:Y:S01]  /*c420*/  IMAD.MOV.U32 R190, RZ, RZ, R187 ;  /* 0x000000ffffbe7224 */ /* 0x000fe200078e00bb */
[----:B------:R-:W-:Y:S01]  /*c430*/  ISETP.GT.AND P1, PT, R181, 0x9, PT ;  /* 0x00000009b500780c */ /* 0x000fe20003f24270 */
[----:B------:R-:W4:Y:S01]  /*c440*/  LDL.LU R5, [R1+0xdc] ;  /* 0x0000dc0001057983 */ /* 0x000f220000300800 */
[----:B------:R-:W-:Y:S01]  /*c450*/  MOV R191, R165 ;  /* 0x000000a500bf7202 */ /* 0x000fe20000000f00 */
[----:B------:R-:W-:Y:S01]  /*c460*/  IMAD.X R172, R172, 0x1, R183, P3 ;  /* 0x00000001acac7824 */ /* 0x000fe200018e06b7 */
[----:B------:R-:W-:Y:S01]  /*c470*/  IADD3 R166, P4, R166, R184, RZ ;  /* 0x000000b8a6a67210 */ /* 0x000fe20007f9e0ff */
[----:B------:R-:W4:Y:S04]  /*c480*/  LDL.LU R2, [R1+0xe0] ;  /* 0x0000e00001027983 */ /* 0x000f280000300800 */
[----:B------:R1:W-:Y:S02]  /*c490*/  LDGSTS.E [R222], desc[UR16][R190.64], P2 ;  /* 0x00000000bede7fae */ /* 0x0003e40009121850 */
[----:B-1----:R-:W-:-:S04]  /*c4a0*/  SEL R190, RZ, 0x4, !P1 ;  /* 0x00000004ffbe7807 */ /* 0x002fc80004800000 */
[----:B------:R-:W-:Y:S02]  /*c4b0*/  SEL R190, R190, RZ, !P0 ;  /* 0x000000ffbebe7207 */ /* 0x000fe40004000000 */
[----:B------:R-:W-:Y:S02]  /*c4c0*/  MOV R191, R168 ;  /* 0x000000a800bf7202 */ /* 0x000fe40000000f00 */
[----:B------:R-:W-:Y:S01]  /*c4d0*/  ISETP.NE.U32.AND P1, PT, R190, RZ, PT ;  /* 0x000000ffbe00720c */ /* 0x000fe20003f25070 */
[----:B------:R-:W-:-:S05]  /*c4e0*/  IMAD.MOV.U32 R190, RZ, RZ, R180 ;  /* 0x000000ffffbe7224 */ /* 0x000fca00078e00b4 */
[----:B------:R1:W-:Y:S01]  /*c4f0*/  LDGSTS.E [R222+0x4000], desc[UR16][R190.64], P2 ;  /* 0x04000000bede7fae */ /* 0x0003e20009121850 */
[----:B------:R-:W-:Y:S01]  /*c500*/  ISETP.GT.AND P2, PT, R181, 0xa, PT ;  /* 0x0000000ab500780c */ /* 0x000fe20003f44270 */
[----:B------:R-:W-:-:S05]  /*c510*/  IMAD.X R167, R167, 0x1, R183, P4 ;  /* 0x00000001a7a77824 */ /* 0x000fca00020e06b7 */
[----:B------:R-:W-:Y:S01]  /*c520*/  LDGSTS.E [R222+0x4], desc[UR16][R166.64], P1 ;  /* 0x00004000a6de7fae */ /* 0x000fe20008921850 */
[----:B-1----:R-:W-:-:S04]  /*c530*/  SEL R190, RZ, 0x4, !P2 ;  /* 0x00000004ffbe7807 */ /* 0x002fc80005000000 */
[----:B------:R-:W-:Y:S02]  /*c540*/  SEL R190, R190, RZ, !P0 ;  /* 0x000000ffbebe7207 */ /* 0x000fe40004000000 */
[----:B------:R-:W-:Y:S02]  /*c550*/  MOV R191, R172 ;  /* 0x000000ac00bf7202 */ /* 0x000fe40000000f00 */
[----:B------:R-:W-:Y:S01]  /*c560*/  ISETP.NE.U32.AND P2, PT, R190, RZ, PT ;  /* 0x000000ffbe00720c */ /* 0x000fe20003f45070 */
[----:B------:R-:W-:Y:S01]  /*c570*/  IMAD.MOV.U32 R190, RZ, RZ, R169 ;  /* 0x000000ffffbe7224 */ /* 0x000fe200078e00a9 */
[----:B------:R-:W-:-:S04]  /*c580*/  IADD3 R173, P3, R173, R184, RZ ;  /* 0x000000b8adad7210 */ /* 0x000fc80007f7e0ff */
[----:B------:R1:W-:Y:S01]  /*c590*/  LDGSTS.E [R222+0x4004], desc[UR16][R190.64], P1 ;  /* 0x04004000bede7fae */ /* 0x0003e20008921850 */
[----:B------:R-:W-:Y:S01]  /*c5a0*/  ISETP.GT.AND P1, PT, R181, 0xb, PT ;  /* 0x0000000bb500780c */ /* 0x000fe20003f24270 */
[----:B------:R-:W-:Y:S01]  /*c5b0*/  IMAD.X R176, R176, 0x1, R183, P3 ;  /* 0x00000001b0b07824 */ /* 0x000fe200018e06b7 */
[----:B------:R-:W-:Y:S02]  /*c5c0*/  IADD3 R170, P4, R170, R184, RZ ;  /* 0x000000b8aaaa7210 */ /* 0x000fe40007f9e0ff */
[----:B-1----:R-:W-:-:S04]  /*c5d0*/  SEL R190, RZ, 0x4, !P1 ;  /* 0x00000004ffbe7807 */ /* 0x002fc80004800000 */
[----:B------:R-:W-:Y:S01]  /*c5e0*/  SEL R190, R190, RZ, !P0 ;  /* 0x000000ffbebe7207 */ /* 0x000fe20004000000 */
[----:B------:R-:W-:Y:S01]  /*c5f0*/  IMAD.X R171, R171, 0x1, R183, P4 ;  /* 0x00000001abab7824 */ /* 0x000fe200020e06b7 */
[----:B------:R-:W-:Y:S02]  /*c600*/  MOV R191, R176 ;  /* 0x000000b000bf7202 */ /* 0x000fe40000000f00 */
[----:B------:R-:W-:Y:S01]  /*c610*/  ISETP.NE.U32.AND P1, PT, R190, RZ, PT ;  /* 0x000000ffbe00720c */ /* 0x000fe20003f25070 */
[----:B------:R-:W-:Y:S01]  /*c620*/  IMAD.MOV.U32 R190, RZ, RZ, R173 ;  /* 0x000000ffffbe7224 */ /* 0x000fe200078e00ad */
[----:B------:R-:W-:Y:S01]  /*c630*/  LDGSTS.E [R222+0x8], desc[UR16][R170.64], P2 ;  /* 0x00008000aade7fae */ /* 0x000fe20009121850 */
[----:B------:R-:W-:-:S03]  /*c640*/  IADD3 R174, P4, R174, R184, RZ ;  /* 0x000000b8aeae7210 */ /* 0x000fc60007f9e0ff */
[----:B------:R1:W-:Y:S01]  /*c650*/  LDGSTS.E [R222+0x4008], desc[UR16][R190.64], P2 ;  /* 0x04008000bede7fae */ /* 0x0003e20009121850 */
[----:B------:R-:W-:Y:S02]  /*c660*/  ISETP.GT.AND P2, PT, R181, 0x28, PT ;  /* 0x00000028b500780c */ /* 0x000fe40003f44270 */
[----:B------:R-:W-:Y:S01]  /*c670*/  IADD3 R177, P3, R177, R184, RZ ;  /* 0x000000b8b1b17210 */ /* 0x000fe20007f7e0ff */
[----:B------:R-:W-:-:S04]  /*c680*/  IMAD.X R175, R175, 0x1, R183, P4 ;  /* 0x00000001afaf7824 */ /* 0x000fc800020e06b7 */
[----:B------:R-:W-:Y:S01]  /*c690*/  IMAD.X R179, R179, 0x1, R183, P3 ;  /* 0x00000001b3b37824 */ /* 0x000fe200018e06b7 */
[----:B------:R-:W-:Y:S01]  /*c6a0*/  LDGSTS.E [R222+0xc], desc[UR16][R174.64], P1 ;  /* 0x0000c000aede7fae */ /* 0x000fe20008921850 */
[----:B-1----:R-:W-:-:S04]  /*c6b0*/  SEL R190, RZ, 0x4, !P2 ;  /* 0x00000004ffbe7807 */ /* 0x002fc80005000000 */
[----:B------:R-:W-:Y:S02]  /*c6c0*/  SEL R190, R190, RZ, !P0 ;  /* 0x000000ffbebe7207 */ /* 0x000fe40004000000 */
[----:B------:R-:W-:Y:S02]  /*c6d0*/  MOV R191, R179 ;  /* 0x000000b300bf7202 */ /* 0x000fe40000000f00 */
[----:B------:R-:W-:Y:S01]  /*c6e0*/  ISETP.NE.U32.AND P2, PT, R190, RZ, PT ;  /* 0x000000ffbe00720c */ /* 0x000fe20003f45070 */
[----:B------:R-:W-:-:S05]  /*c6f0*/  IMAD.MOV.U32 R190, RZ, RZ, R177 ;  /* 0x000000ffffbe7224 */ /* 0x000fca00078e00b1 */
[----:B------:R1:W-:Y:S01]  /*c700*/  LDGSTS.E [R222+0x400c], desc[UR16][R190.64], P1 ;  /* 0x0400c000bede7fae */ /* 0x0003e20008921850 */
[----:B--2---:R-:W-:-:S05]  /*c710*/  IADD3 R0, P4, R0, R184, RZ ;  /* 0x000000b800007210 */ /* 0x004fca0007f9e0ff */
[----:B---3--:R-:W-:Y:S01]  /*c720*/  IMAD.X R3, R3, 0x1, R183, P4 ;  /* 0x0000000103037824 */ /* 0x008fe200020e06b7 */
        /* <DEDUP_REMOVED lines=11> */
[----:B------:R-:W-:-:S03]  /*c7e0*/  IADD3 R2, P4, R2, R184, RZ ;  /* 0x000000b802027210 */ /* 0x000fc60007f9e0ff */
[----:B------:R-:W-:Y:S01]  /*c7f0*/  IMAD.X R188, R188, 0x1, R183, P3 ;  /* 0x00000001bcbc7824 */ /* 0x000fe200018e06b7 */
[----:B------:R-:W-:Y:S01]  /*c800*/  IADD3.X R5, R5, R183, RZ, P4, !PT ;  /* 0x000000b705057210 */ /* 0x000fe200027fe4ff */
[----:B------:R-:W-:Y:S01]  /*c810*/  STL [R1+0xd8], R185 ;  /* 0x0000d8b901007387 */ /* 0x000fe20000100800 */
[----:B-1----:R-:W-:-:S03]  /*c820*/  SEL R190, RZ, 0x4, !P1 ;  /* 0x00000004ffbe7807 */ /* 0x002fc60004800000 */
[----:B------:R1:W-:Y:S01]  /*c830*/  STL [R1+0xd4], R188 ;  /* 0x0000d4bc01007387 */ /* 0x0003e20000100800 */
[----:B------:R-:W-:-:S03]  /*c840*/  SEL R190, R190, RZ, !P0 ;  /* 0x000000ffbebe7207 */ /* 0x000fc60004000000 */
[----:B------:R-:W-:Y:S01]  /*c850*/  STL [R1+0xe0], R2 ;  /* 0x0000e00201007387 */ /* 0x000fe20000100800 */
[----:B------:R-:W-:Y:S01]  /*c860*/  IMAD.MOV.U32 R191, RZ, RZ, R188 ;  /* 0x000000ffffbf7224 */ /* 0x000fe200078e00bc */
[----:B------:R-:W-:Y:S02]  /*c870*/  ISETP.NE.U32.AND P1, PT, R190, RZ, PT ;  /* 0x000000ffbe00720c */ /* 0x000fe40003f25070 */
[----:B------:R4:W-:Y:S01]  /*c880*/  STL [R1+0xdc], R5 ;  /* 0x0000dc0501007387 */ /* 0x0009e20000100800 */
[----:B------:R-:W-:-:S03]  /*c890*/  IMAD.MOV.U32 R190, RZ, RZ, R185 ;  /* 0x000000ffffbe7224 */ /* 0x000fc600078e00b9 */
[----:B-1----:R-:W2:Y:S04]  /*c8a0*/  LDL.LU R188, [R1+0xf4] ;  /* 0x0000f40001bc7983 */ /* 0x002ea80000300800 */
[----:B------:R-:W2:Y:S04]  /*c8b0*/  LDL.LU R185, [R1+0xf8] ;  /* 0x0000f80001b97983 */ /* 0x000ea80000300800 */
[----:B------:R1:W-:Y:S01]  /*c8c0*/  LDGSTS.E [R222+0xc000], desc[UR16][R190.64], P2 ;  /* 0x0c000000bede7fae */ /* 0x0003e20009121850 */
[----:B------:R-:W-:Y:S01]  /*c8d0*/  ISETP.GT.AND P2, PT, R181, 0x2a, PT ;  /* 0x0000002ab500780c */ /* 0x000fe20003f44270 */
[----:B-1----:R-:W-:Y:S01]  /*c8e0*/  IMAD.MOV.U32 R190, RZ, RZ, R2 ;  /* 0x000000ffffbe7224 */ /* 0x002fe200078e0002 */
[----:B------:R-:W-:-:S02]  /*c8f0*/  MOV R191, R5 ;  /* 0x0000000500bf7202 */ /* 0x000fc40000000f00 */
        /* <DEDUP_REMOVED lines=9> */
[----:B------:R-:W-:Y:S03]  /*c990*/  STL [R1+0xe8], R3 ;  /* 0x0000e80301007387 */ /* 0x000fe60000100800 */
[----:B------:R-:W-:Y:S01]  /*c9a0*/  MOV R191, R182 ;  /* 0x000000b600bf7202 */ /* 0x000fe20000000f00 */
[----:B------:R1:W-:Y:S01]  /*c9b0*/  STL [R1+0xe4], R182 ;  /* 0x0000e4b601007387 */ /* 0x0003e20000100800 */
[----:B------:R-:W-:-:S03]  /*c9c0*/  IMAD.X R189, R189, 0x1, R183, P4 ;  /* 0x00000001bdbd7824 */ /* 0x000fc600020e06b7 */
[----:B------:R2:W-:Y:S01]  /*c9d0*/  STL [R1+0xf0], R0 ;  /* 0x0000f00001007387 */ /* 0x0005e20000100800 */
[----:B------:R-:W-:-:S03]  /*c9e0*/  IMAD.MOV.U32 R190, RZ, RZ, R3 ;  /* 0x000000ffffbe7224 */ /* 0x000fc600078e0003 */
        /* <DEDUP_REMOVED lines=9> */
[----:B------:R1:W-:Y:S03]  /*ca80*/  LDGSTS.E [R222+0x8008], desc[UR16][R190.64], P2 ;  /* 0x08008000bede7fae */ /* 0x0003e60009121850 */
[----:B------:R-:W-:Y:S01]  /*ca90*/  IMAD.X R188, R188, 0x1, R183, P3 ;  /* 0x00000001bcbc7824 */ /* 0x000fe200018e06b7 */
[----:B-1----:R-:W-:-:S04]  /*caa0*/  SEL R190, RZ, 0x4, !P1 ;  /* 0x00000004ffbe7807 */ /* 0x002fc80004800000 */
[----:B------:R-:W-:Y:S01]  /*cab0*/  SEL R190, R190, RZ, !P0 ;  /* 0x000000ffbebe7207 */ /* 0x000fe20004000000 */
[----:B------:R-:W-:-:S03]  /*cac0*/  IMAD.MOV.U32 R191, RZ, RZ, R188 ;  /* 0x000000ffffbf7224 */ /* 0x000fc600078e00bc */
[----:B------:R-:W-:Y:S02]  /*cad0*/  ISETP.NE.U32.AND P1, PT, R190, RZ, PT ;  /* 0x000000ffbe00720c */ /* 0x000fe40003f25070 */
[----:B------:R-:W-:-:S05]  /*cae0*/  MOV R190, R185 ;  /* 0x000000b900be7202 */ /* 0x000fca0000000f00 */
[----:B------:R1:W-:Y:S01]  /*caf0*/  LDGSTS.E [R222+0xc008], desc[UR16][R190.64], P2 ;  /* 0x0c008000bede7fae */ /* 0x0003e20009121850 */
[-C--:B----4-:R-:W-:Y:S02]  /*cb00*/  IADD3 R5, P2, R5, R184.reuse, RZ ;  /* 0x000000b805057210 */ /* 0x090fe40007f5e0ff */
[----:B------:R-:W-:Y:S01]  /*cb10*/  IADD3 R2, P3, R2, R184, RZ ;  /* 0x000000b802027210 */ /* 0x000fe20007f7e0ff */
[----:B------:R-:W-:Y:S01]  /*cb20*/  STL [R1+0xf8], R185 ;  /* 0x0000f8b901007387 */ /* 0x000fe20000100800 */
[----:B-1----:R-:W-:-:S03]  /*cb30*/  MOV R190, R5 ;  /* 0x0000000500be7202 */ /* 0x002fc60000000f00 */
[----:B------:R-:W-:Y:S04]  /*cb40*/  STL [R1+0xf4], R188 ;  /* 0x0000f4bc01007387 */ /* 0x000fe80000100800 */
[----:B------:R-:W-:Y:S01]  /*cb50*/  STL [R1+0x100], R5 ;  /* 0x0001000501007387 */ /* 0x000fe20000100800 */
[----:B---3--:R-:W-:-:S04]  /*cb60*/  IMAD.X R182, R182, 0x1, R183, P2 ;  /* 0x00000001b6b67824 */ /* 0x008fc800010e06b7 */
[----:B------:R-:W-:Y:S02]  /*cb70*/  IMAD.MOV.U32 R191, RZ, RZ, R182 ;  /* 0x000000ffffbf7224 */ /* 0x000fe400078e00b6 */
[----:B------:R-:W-:-:S03]  /*cb80*/  IMAD.X R3, R3, 0x1, R183, P3 ;  /* 0x0000000103037824 */ /* 0x000fc600018e06b7 */
[----:B------:R1:W-:Y:S04]  /*cb90*/  LDGSTS.E [R222+0x800c], desc[UR16][R190.64], P1 ;  /* 0x0800c000bede7fae */ /* 0x0003e80008921850 */
[----:B------:R-:W-:Y:S04]  /*cba0*/  STL [R1+0xfc], R182 ;  /* 0x0000fcb601007387 */ /* 0x000fe80000100800 */
[----:B------:R-:W-:Y:S01]  /*cbb0*/  STL [R1+0x108], R2 ;  /* 0x0001080201007387 */ /* 0x000fe20000100800 */
[----:B-1----:R-:W-:Y:S02]  /*cbc0*/  IMAD.MOV.U32 R190, RZ, RZ, R2 ;  /* 0x000000ffffbe7224 */ /* 0x002fe400078e0002 */
[----:B------:R-:W-:Y:S01]  /*cbd0*/  IMAD.MOV.U32 R191, RZ, RZ, R3 ;  /* 0x000000ffffbf7224 */ /* 0x000fe200078e0003 */
        /* <DEDUP_REMOVED lines=160> */
[--C-:B------:R-:W-:Y:S01]  /*d5e0*/  IMAD.X R207, R207, 0x1, R183.reuse, P1 ;  /* 0x00000001cfcf7824 */ /* 0x100fe200008e06b7 */
        /* <DEDUP_REMOVED lines=26> */
[----:B------:R-:W-:-:S04]  /*d790*/  IADD3.X R215, R215, R183, RZ, P4, !PT ;  /* 0x000000b7d7d77210 */ /* 0x000fc800027fe4ff */
[----:B------:R1:W-:Y:S01]  /*d7a0*/  LDGSTS.E [R222+0x4004], desc[UR16][R190.64], P1 ;  /* 0x04004000bede7fae */ /* 0x0003e20008921850 */
[----:B------:R-:W-:Y:S02]  /*d7b0*/  ISETP.GT.AND P1, PT, R181, 0x13, PT ;  /* 0x00000013b500780c */ /* 0x000fe40003f24270 */
[----:B------:R-:W-:Y:S01]  /*d7c0*/  IADD3 R218, P3, R218, R184, RZ ;  /* 0x000000b8dada7210 */ /* 0x000fe20007f7e0ff */
[----:B-1----:R-:W-:Y:S01]  /*d7d0*/  IMAD.MOV.U32 R190, RZ, RZ, R216 ;  /* 0x000000ffffbe7224 */ /* 0x002fe200078e00d8 */
[----:B------:R-:W-:-:S05]  /*d7e0*/  MOV R191, R215 ;  /* 0x000000d700bf7202 */ /* 0x000fca0000000f00 */
[----:B------:R1:W-:Y:S01]  /*d7f0*/  LDGSTS.E [R222+0x8], desc[UR16][R190.64], P2 ;  /* 0x00008000bede7fae */ /* 0x0003e20009121850 */
[----:B------:R-:W-:Y:S01]  /*d800*/  IMAD.X R217, R217, 0x1, R183, P3 ;  /* 0x00000001d9d97824 */ /* 0x000fe200018e06b7 */
[----:B------:R-:W-:Y:S02]  /*d810*/  IADD3 R220, P4, R220, R184, RZ ;  /* 0x000000b8dcdc7210 */ /* 0x000fe40007f9e0ff */
        /* <DEDUP_REMOVED lines=13> */
[----:B-1----:R-:W-:-:S04]  /*d8f0*/  SEL R190, RZ, 0x4, !P2 ;  /* 0x00000004ffbe7807 */ /* 0x002fc80005000000 */
[----:B------:R-:W-:Y:S01]  /*d900*/  SEL R190, R190, RZ, !P0 ;  /* 0x000000ffbebe7207 */ /* 0x000fe20004000000 */
[----:B------:R-:W-:-:S03]  /*d910*/  IMAD.MOV.U32 R191, RZ, RZ, R221 ;  /* 0x000000ffffbf7224 */ /* 0x000fc600078e00dd */
[----:B------:R-:W-:Y:S01]  /*d920*/  ISETP.NE.U32.AND P2, PT, R190, RZ, PT ;  /* 0x000000ffbe00720c */ /* 0x000fe20003f45070 */
[----:B------:R-:W-:-:S05]  /*d930*/  IMAD.MOV.U32 R190, RZ, RZ, R223 ;  /* 0x000000ffffbe7224 */ /* 0x000fca00078e00df */
[----:B------:R1:W-:Y:S01]  /*d940*/  LDGSTS.E [R222+0x400c], desc[UR16][R190.64], P1 ;  /* 0x0400c000bede7fae */ /* 0x0003e20008921850 */
[----:B--2---:R-:W-:-:S04]  /*d950*/  IADD3 R0, P4, R0, R184, RZ ;  /* 0x000000b800007210 */ /* 0x004fc80007f9e0ff */
[----:B---3--:R-:W-:Y:S01]  /*d960*/  IADD3.X R3, R3, R183, RZ, P4, !PT ;  /* 0x000000b703037210 */ /* 0x008fe200027fe4ff */
[----:B------:R-:W-:Y:S03]  /*d970*/  STL [R1+0x150], R0 ;  /* 0x0001500001007387 */ /* 0x000fe60000100800 */
[----:B-1----:R-:W-:Y:S01]  /*d980*/  MOV R191, R3 ;  /* 0x0000000300bf7202 */ /* 0x002fe20000000f00 */
        /* <DEDUP_REMOVED lines=10> */
[--C-:B------:R-:W-:Y:S02]  /*da30*/  IMAD.X R188, R188, 0x1, R183.reuse, P3 ;  /* 0x00000001bcbc7824 */ /* 0x100fe400018e06b7 */
[----:B------:R-:W-:Y:S01]  /*da40*/  IMAD.X R5, R5, 0x1, R183, P4 ;  /* 0x0000000105057824 */ /* 0x000fe200020e06b7 */
[----:B------:R-:W-:Y:S01]  /*da50*/  STL [R1+0x158], R185 ;  /* 0x000158b901007387 */ /* 0x000fe20000100800 */
[----:B-1----:R-:W-:-:S03]  /*da60*/  SEL R190, RZ, 0x4, !P1 ;  /* 0x00000004ffbe7807 */ /* 0x002fc60004800000 */
[----:B------:R1:W-:Y:S01]  /*da70*/  STL [R1+0x154], R188 ;  /* 0x000154bc01007387 */ /* 0x0003e20000100800 */
[----:B------:R-:W-:-:S03]  /*da80*/  SEL R190, R190, RZ, !P0 ;  /* 0x000000ffbebe7207 */ /* 0x000fc60004000000 */
[----:B------:R-:W-:Y:S01]  /*da90*/  STL [R1+0x160], R2 ;  /* 0x0001600201007387 */ /* 0x000fe20000100800 */
[----:B------:R-:W-:Y:S02]  /*daa0*/  MOV R191, R188 ;  /* 0x000000bc00bf7202 */ /* 0x000fe40000000f00 */
[----:B------:R-:W-:Y:S01]  /*dab0*/  ISETP.NE.U32.AND P1, PT, R190, RZ, PT ;  /* 0x000000ffbe00720c */ /* 0x000fe20003f25070 */
[----:B------:R4:W-:Y:S01]  /*dac0*/  STL [R1+0x15c], R5 ;  /* 0x00015c0501007387 */ /* 0x0009e20000100800 */
[----:B------:R-:W-:-:S03]  /*dad0*/  IMAD.MOV.U32 R190, RZ, RZ, R185 ;  /* 0x000000ffffbe7224 */ /* 0x000fc600078e00b9 */
[----:B-1----:R-:W2:Y:S04]  /*dae0*/  LDL.LU R188, [R1+0x174] ;  /* 0x0001740001bc7983 */ /* 0x002ea80000300800 */
[----:B------:R-:W2:Y:S04]  /*daf0*/  LDL.LU R185, [R1+0x178] ;  /* 0x0001780001b97983 */ /* 0x000ea80000300800 */
[----:B------:R1:W-:Y:S01]  /*db00*/  LDGSTS.E [R222+0xc000], desc[UR16][R190.64], P2 ;  /* 0x0c000000bede7fae */ /* 0x0003e20009121850 */
[----:B------:R-:W-:Y:S01]  /*db10*/  ISETP.GT.AND P2, PT, R181, 0x32, PT ;  /* 0x00000032b500780c */ /* 0x000fe20003f44270 */
[----:B-1----:R-:W-:-:S02]  /*db20*/  IMAD.MOV.U32 R190, RZ, RZ, R2 ;  /* 0x000000ffffbe7224 */ /* 0x002fc400078e0002 */
[----:B------:R-:W-:Y:S02]  /*db30*/  IMAD.MOV.U32 R191, RZ, RZ, R5 ;  /* 0x000000ffffbf7224 */ /* 0x000fe400078e0005 */
[----:B----4-:R-:W4:Y:S04]  /*db40*/  LDL.LU R5, [R1+0x180] ;  /* 0x0001800001057983 */ /* 0x010f280000300800 */
[----:B------:R-:W4:Y:S04]  /*db50*/  LDL.LU R2, [R1+0x188] ;  /* 0x0001880001027983 */ /* 0x000f280000300800 */
[----:B------:R1:W-:Y:S02]  /*db60*/  LDGSTS.E [R222+0x8004], desc[UR16][R190.64], P1 ;  /* 0x08004000bede7fae */ /* 0x0003e40008921850 */
[----:B-1----:R-:W-:-:S04]  /*db70*/  SEL R190, RZ, 0x4, !P2 ;  /* 0x00000004ffbe7807 */ /* 0x002fc80005000000 */
[----:B------:R-:W-:-:S04]  /*db80*/  SEL R190, R190, RZ, !P0 ;  /* 0x000000ffbebe7207 */ /* 0x000fc80004000000 */
[----:B------:R-:W-:Y:S02]  /*db90*/  ISETP.NE.U32.AND P2, PT, R190, RZ, PT ;  /* 0x000000ffbe00720c */ /* 0x000fe40003f45070 */
[----:B---3--:R-:W-:-:S05]  /*dba0*/  IADD3 R3, P3, R3, R184, RZ ;  /* 0x000000b803037210 */ /* 0x008fca0007f7e0ff */
[----:B--2---:R-:W-:Y:S01]  /*dbb0*/  IMAD.X R182, R182, 0x1, R183, P3 ;  /* 0x00000001b6b67824 */ /* 0x004fe200018e06b7 */
[----:B------:R-:W-:Y:S01]  /*dbc0*/  IADD3 R0, P4, R0, R184, RZ ;  /* 0x000000b800007210 */ /* 0x000fe20007f9e0ff */
[----:B------:R-:W-:Y:S02]  /*dbd0*/  STL [R1+0x168], R3 ;  /* 0x0001680301007387 */ /* 0x000fe40000100800 */
[----:B------:R-:W-:Y:S02]  /*dbe0*/  IMAD.MOV.U32 R191, RZ, RZ, R182 ;  /* 0x000000ffffbf7224 */ /* 0x000fe400078e00b6 */
[----:B------:R1:W-:Y:S01]  /*dbf0*/  STL [R1+0x164], R182 ;  /* 0x000164b601007387 */ /* 0x0003e20000100800 */
[----:B------:R-:W-:-:S03]  /*dc00*/  IADD3.X R189, R189, R183, RZ, P4, !PT ;  /* 0x000000b7bdbd7210 */ /* 0x000fc600027fe4ff */
[----:B------:R2:W-:Y:S04]  /*dc10*/  STL [R1+0x170], R0 ;  /* 0x0001700001007387 */ /* 0x0005e80000100800 */
[----:B-1----:R-:W3:Y:S01]  /*dc20*/  LDL.LU R182, [R1+0x17c] ;  /* 0x00017c0001b67983 */ /* 0x002ee20000300800 */
[----:B------:R-:W-:-:S03]  /*dc30*/  IMAD.MOV.U32 R190, RZ, RZ, R3 ;  /* 0x000000ffffbe7224 */ /* 0x000fc600078e0003 */
[----:B------:R-:W-:Y:S04]  /*dc40*/  STL [R1+0x16c], R189 ;  /* 0x00016cbd01007387 */ /* 0x000fe80000100800 */
[----:B------:R-:W3:Y:S04]  /*dc50*/  LDL.LU R3, [R1+0x184] ;  /* 0x0001840001037983 */ /* 0x000ee80000300800 */
[----:B------:R1:W-:Y:S02]  /*dc60*/  LDGSTS.E [R222+0xc004], desc[UR16][R190.64], P1 ;  /* 0x0c004000bede7fae */ /* 0x0003e40008921850 */
[----:B-1----:R-:W-:-:S02]  /*dc70*/  IMAD.MOV.U32 R190, RZ, RZ, R0 ;  /* 0x000000ffffbe7224 */ /* 0x002fc400078e0000 */
[----:B--2---:R-:W2:Y:S01]  /*dc80*/  LDL R0, [R1+0x534] ;  /* 0x0005340001007983 */ /* 0x004ea20000100800 */
[----:B------:R-:W-:Y:S02]  /*dc90*/  MOV R191, R189 ;  /* 0x000000bd00bf7202 */ /* 0x000fe40000000f00 */
[----:B------:R-:W-:Y:S02]  /*dca0*/  ISETP.GT.AND P1, PT, R181, 0x33, PT ;  /* 0x00000033b500780c */ /* 0x000fe40003f24270 */
[----:B------:R-:W-:Y:S01]  /*dcb0*/  IADD3 R185, P3, R185, R184, RZ ;  /* 0x000000b8b9b97210 */ /* 0x000fe20007f7e0ff */
[----:B------:R1:W-:Y:S04]  /*dcc0*/  LDGSTS.E [R222+0x8008], desc[UR16][R190.64], P2 ;  /* 0x08008000bede7fae */ /* 0x0003e80009121850 */
[----:B------:R-:W-:Y:S01]  /*dcd0*/  IMAD.X R188, R188, 0x1, R183, P3 ;  /* 0x00000001bcbc7824 */ /* 0x000fe200018e06b7 */
        /* <DEDUP_REMOVED lines=12> */
[----:B---3--:R-:W-:-:S05]  /*dda0*/  IADD3.X R182, R182, R183, RZ, P2, !PT ;  /* 0x000000b7b6b67210 */ /* 0x008fca00017fe4ff */
[----:B------:R-:W-:Y:S02]  /*ddb0*/  IMAD.MOV.U32 R191, RZ, RZ, R182 ;  /* 0x000000ffffbf7224 */ /* 0x000fe400078e00b6 */
[----:B------:R-:W-:-:S03]  /*ddc0*/  IMAD.X R3, R3, 0x1, R183, P3 ;  /* 0x0000000103037824 */ /* 0x000fc600018e06b7 */
[----:B------:R1:W-:Y:S04]  /*ddd0*/  LDGSTS.E [R222+0x800c], desc[UR16][R190.64], P1 ;  /* 0x0800c000bede7fae */ /* 0x0003e80008921850 */
[----:B------:R-:W-:Y:S04]  /*dde0*/  STL [R1+0x17c], R182 ;  /* 0x00017cb601007387 */ /* 0x000fe80000100800 */
[----:B------:R-:W-:Y:S01]  /*ddf0*/  STL [R1+0x188], R2 ;  /* 0x0001880201007387 */ /* 0x000fe20000100800 */
[----:B-1----:R-:W-:Y:S01]  /*de00*/  MOV R190, R2 ;  /* 0x0000000200be7202 */ /* 0x002fe20000000f00 */
[----:B------:R-:W-:-:S02]  /*de10*/  IMAD.MOV.U32 R191, RZ, RZ, R3 ;  /* 0x000000ffffbf7224 */ /* 0x000fc400078e0003 */
        /* <DEDUP_REMOVED lines=10> */
[----:B------:R-:W-:Y:S01]  /*dec0*/  IMAD.X R226, R226, 0x1, R183, P3 ;  /* 0x00000001e2e27824 */ /* 0x000fe200018e06b7 */
[----:B------:R-:W-:Y:S01]  /*ded0*/  SEL R190, R190, RZ, !P0 ;  /* 0x000000ffbebe7207 */ /* 0x000fe20004000000 */
[----:B------:R-:W4:Y:S01]  /*dee0*/  LDL.LU R185, [R1+0x198] ;  /* 0x0001980001b97983 */ /* 0x000f220000300800 */
[----:B------:R-:W-:-:S02]  /*def0*/  IADD3 R225, P1, R225, R184, RZ ;  /* 0x000000b8e1e17210 */ /* 0x000fc40007f3e0ff */
[----:B------:R-:W-:Y:S01]  /*df00*/  ISETP.NE.U32.AND P2, PT, R190, RZ, PT ;  /* 0x000000ffbe00720c */ /* 0x000fe20003f45070 */
[--C-:B------:R-:W-:Y:S01]  /*df10*/  IMAD.X R228, R228, 0x1, R183.reuse, P4 ;  /* 0x00000001e4e47824 */ /* 0x100fe200020e06b7 */
[----:B------:R-:W-:Y:S01]  /*df20*/  IADD3 R231, P3, R231, R184, RZ ;  /* 0x000000b8e7e77210 */ /* 0x000fe20007f7e0ff */
[----:B------:R-:W-:Y:S01]  /*df30*/  IMAD.X R224, R224, 0x1, R183, P1 ;  /* 0x00000001e0e07824 */ /* 0x000fe200008e06b7 */
[----:B------:R-:W-:Y:S01]  /*df40*/  MOV R190, R225 ;  /* 0x000000e100be7202 */ /* 0x000fe20000000f00 */
[----:B------:R-:W4:Y:S02]  /*df50*/  LDL.LU R5, [R1+0x19c] ;  /* 0x00019c0001057983 */ /* 0x000f240000300800 */
[----:B------:R-:W-:Y:S01]  /*df60*/  IMAD.MOV.U32 R191, RZ, RZ, R224 ;  /* 0x000000ffffbf7224 */ /* 0x000fe200078e00e0 */
[----:B------:R-:W-:Y:S01]  /*df70*/  ISETP.GT.AND P1, PT, R181, 0x15, PT ;  /* 0x00000015b500780c */ /* 0x000fe20003f24270 */
[----:B------:R-:W4:Y:S04]  /*df80*/  LDL.LU R2, [R1+0x1a0] ;  /* 0x0001a00001027983 */ /* 0x000f280000300800 */
[----:B------:R1:W-:Y:S02]  /*df90*/  LDGSTS.E [R222], desc[UR16][R190.64], P2 ;  /* 0x00000000bede7fae */ /* 0x0003e40009121850 */
[----:B-1----:R-:W-:-:S04]  /*dfa0*/  SEL R190, RZ, 0x4, !P1 ;  /* 0x00000004ffbe7807 */ /* 0x002fc80004800000 */
[----:B------:R-:W-:Y:S01]  /*dfb0*/  SEL R190, R190, RZ, !P0 ;  /* 0x000000ffbebe7207 */ /* 0x000fe20004000000 */
[----:B------:R-:W-:-:S03]  /*dfc0*/  IMAD.MOV.U32 R191, RZ, RZ, R226 ;  /* 0x000000ffffbf7224 */ /* 0x000fc600078e00e2 */
[----:B------:R-:W-:Y:S02]  /*dfd0*/  ISETP.NE.U32.AND P1, PT, R190, RZ, PT ;  /* 0x000000ffbe00720c */ /* 0x000fe40003f25070 */
[----:B------:R-:W-:-:S05]  /*dfe0*/  MOV R190, R227 ;  /* 0x000000e300be7202 */ /* 0x000fca0000000f00 */
[----:B------:R1:W-:Y:S01]  /*dff0*/  LDGSTS.E [R222+0x4000], desc[UR16][R190.64], P2 ;  /* 0x04000000bede7fae */ /* 0x0003e20009121850 */
[----:B------:R-:W-:Y:S01]  /*e000*/  ISETP.GT.AND P2, PT, R181, 0x16, PT ;  /* 0x00000016b500780c */ /* 0x000fe20003f44270 */
        /* <DEDUP_REMOVED lines=32> */
[----:B-1----:R-:W-:-:S04]  /*e210*/  SEL R190, RZ, 0x4, !P2 ;  /* 0x00000004ffbe7807 */ /* 0x002fc80005000000 */
[----:B------:R-:W-:Y:S01]  /*e220*/  SEL R190, R190, RZ, !P0 ;  /* 0x000000ffbebe7207 */ /* 0x000fe20004000000 */
[----:B------:R-:W-:-:S03]  /*e230*/  IMAD.MOV.U32 R191, RZ, RZ, R238 ;  /* 0x000000ffffbf7224 */ /* 0x000fc600078e00ee */
        /* <DEDUP_REMOVED lines=9> */
[----:B------:R-:W-:-:S03]  /*e2d0*/  MOV R190, R0 ;  /* 0x0000000000be7202 */ /* 0x000fc60000000f00 */
        /* <DEDUP_REMOVED lines=17> */
[----:B------:R-:W-:-:S03]  /*e3f0*/  MOV R190, R185 ;  /* 0x000000b900be7202 */ /* 0x000fc60000000f00 */
        /* <DEDUP_REMOVED lines=12> */
[----:B---3--:R-:W-:-:S04]  /*e4c0*/  IADD3 R3, P3, R3, R184, RZ ;  /* 0x000000b803037210 */ /* 0x008fc80007f7e0ff */
[----:B--2---:R-:W-:Y:S01]  /*e4d0*/  IADD3.X R182, R182, R183, RZ, P3, !PT ;  /* 0x000000b7b6b67210 */ /* 0x004fe20001ffe4ff */
[----:B------:R-:W-:Y:S01]  /*e4e0*/  STL [R1+0x1a8], R3 ;  /* 0x0001a80301007387 */ /* 0x000fe20000100800 */
[----:B------:R-:W-:-:S03]  /*e4f0*/  IADD3 R0, P4, R0, R184, RZ ;  /* 0x000000b800007210 */ /* 0x000fc60007f9e0ff */
[----:B------:R1:W-:Y:S01]  /*e500*/  STL [R1+0x1a4], R182 ;  /* 0x0001a4b601007387 */ /* 0x0003e20000100800 */
[----:B------:R-:W-:-:S03]  /*e510*/  IMAD.MOV.U32 R191, RZ, RZ, R182 ;  /* 0x000000ffffbf7224 */ /* 0x000fc600078e00b6 */
[----:B------:R2:W-:Y:S01]  /*e520*/  STL [R1+0x1b0], R0 ;  /* 0x0001b00001007387 */ /* 0x0005e20000100800 */
[----:B------:R-:W-:-:S03]  /*e530*/  IMAD.X R189, R189, 0x1, R183, P4 ;  /* 0x00000001bdbd7824 */ /* 0x000fc600020e06b7 */
[----:B-1----:R-:W3:Y:S01]  /*e540*/  LDL.LU R182, [R1+0x1bc] ;  /* 0x0001bc0001b67983 */ /* 0x002ee20000300800 */
[----:B------:R-:W-:-:S03]  /*e550*/  IMAD.MOV.U32 R190, RZ, RZ, R3 ;  /* 0x000000ffffbe7224 */ /* 0x000fc600078e0003 */
[----:B------:R1:W-:Y:S04]  /*e560*/  STL [R1+0x1ac], R189 ;  /* 0x0001acbd01007387 */ /* 0x0003e80000100800 */
[----:B------:R-:W3:Y:S04]  /*e570*/  LDL.LU R3, [R1+0x1c4] ;  /* 0x0001c40001037983 */ /* 0x000ee80000300800 */
[----:B------:R1:W-:Y:S02]  /*e580*/  LDGSTS.E [R222+0xc004], desc[UR16][R190.64], P1 ;  /* 0x0c004000bede7fae */ /* 0x0003e40008921850 */
[----:B-1----:R-:W-:-:S02]  /*e590*/  MOV R190, R0 ;  /* 0x0000000000be7202 */ /* 0x002fc40000000f00 */
[----:B--2---:R-:W2:Y:S01]  /*e5a0*/  LDL R0, [R1+0x530] ;  /* 0x0005300001007983 */ /* 0x004ea20000100800 */
[----:B------:R-:W-:Y:S01]  /*e5b0*/  IMAD.MOV.U32 R191, RZ, RZ, R189 ;  /* 0x000000ffffbf7224 */ /* 0x000fe200078e00bd */
[----:B------:R-:W-:Y:S02]  /*e5c0*/  ISETP.GT.AND P1, PT, R181, 0x37, PT ;  /* 0x00000037b500780c */ /* 0x000fe40003f24270 */
[----:B------:R-:W-:Y:S02]  /*e5d0*/  IADD3 R185, P3, R185, R184, RZ ;  /* 0x000000b8b9b97210 */ /* 0x000fe40007f7e0ff */
[----:B------:R1:W-:Y:S03]  /*e5e0*/  LDGSTS.E [R222+0x8008], desc[UR16][R190.64], P2 ;  /* 0x08008000bede7fae */ /* 0x0003e60009121850 */
[----:B------:R-:W-:Y:S01]  /*e5f0*/  IMAD.X R188, R188, 0x1, R183, P3 ;  /* 0x00000001bcbc7824 */ /* 0x000fe200018e06b7 */
[----:B-1----:R-:W-:-:S04]  /*e600*/  SEL R190, RZ, 0x4, !P1 ;  /* 0x00000004ffbe7807 */ /* 0x002fc80004800000 */
[----:B------:R-:W-:Y:S02]  /*e610*/  SEL R190, R190, RZ, !P0 ;  /* 0x000000ffbebe7207 */ /* 0x000fe40004000000 */
[----:B------:R-:W-:Y:S02]  /*e620*/  MOV R191, R188 ;  /* 0x000000bc00bf7202 */ /* 0x000fe40000000f00 */
[----:B------:R-:W-:Y:S01]  /*e630*/  ISETP.NE.U32.AND P1, PT, R190, RZ, PT ;  /* 0x000000ffbe00720c */ /* 0x000fe20003f25070 */
[----:B------:R-:W-:-:S05]  /*e640*/  IMAD.MOV.U32 R190, RZ, RZ, R185 ;  /* 0x000000ffffbe7224 */ /* 0x000fca00078e00b9 */
[----:B------:R1:W-:Y:S01]  /*e650*/  LDGSTS.E [R222+0xc008], desc[UR16][R190.64], P2 ;  /* 0x0c008000bede7fae */ /* 0x0003e20009121850 */
[-C--:B----4-:R-:W-:Y:S02]  /*e660*/  IADD3 R5, P2, R5, R184.reuse, RZ ;  /* 0x000000b805057210 */ /* 0x090fe40007f5e0ff */
[----:B------:R-:W-:Y:S01]  /*e670*/  IADD3 R2, P3, R2, R184, RZ ;  /* 0x000000b802027210 */ /* 0x000fe20007f7e0ff */
[----:B------:R4:W-:Y:S02]  /*e680*/  STL [R1+0x1b8], R185 ;  /* 0x0001b8b901007387 */ /* 0x0009e40000100800 */
[----:B-1----:R-:W-:Y:S02]  /*e690*/  IMAD.MOV.U32 R190, RZ, RZ, R5 ;  /* 0x000000ffffbe7224 */ /* 0x002fe400078e0005 */
[----:B------:R-:W-:Y:S04]  /*e6a0*/  STL [R1+0x1b4], R188 ;  /* 0x0001b4bc01007387 */ /* 0x000fe80000100800 */
[----:B------:R-:W-:Y:S01]  /*e6b0*/  STL [R1+0x1c0], R5 ;  /* 0x0001c00501007387 */ /* 0x000fe20000100800 */
[----:B---3--:R-:W-:-:S05]  /*e6c0*/  IMAD.X R182, R182, 0x1, R183, P2 ;  /* 0x00000001b6b67824 */ /* 0x008fca00010e06b7 */
[----:B------:R-:W-:Y:S01]  /*e6d0*/  MOV R191, R182 ;  /* 0x000000b600bf7202 */ /* 0x000fe20000000f00 */
[----:B------:R-:W-:-:S04]  /*e6e0*/  IMAD.X R3, R3, 0x1, R183, P3 ;  /* 0x0000000103037824 */ /* 0x000fc800018e06b7 */
[----:B------:R1:W-:Y:S04]  /*e6f0*/  LDGSTS.E [R222+0x800c], desc[UR16][R190.64], P1 ;  /* 0x0800c000bede7fae */ /* 0x0003e80008921850 */
[----:B------:R3:W-:Y:S01]  /*e700*/  STL [R1+0x1bc], R182 ;  /* 0x0001bcb601007387 */ /* 0x0007e20000100800 */
[----:B-1----:R-:W-:Y:S02]  /*e710*/  IMAD.MOV.U32 R190, RZ, RZ, R2 ;  /* 0x000000ffffbe7224 */ /* 0x002fe400078e0002 */
[----:B------:R-:W-:Y:S01]  /*e720*/  IMAD.MOV.U32 R191, RZ, RZ, R3 ;  /* 0x000000ffffbf7224 */ /* 0x000fe200078e0003 */
[----:B------:R1:W-:Y:S04]  /*e730*/  STL [R1+0x1c8], R2 ;  /* 0x0001c80201007387 */ /* 0x0003e80000100800 */
[----:B------:R2:W-:Y:S04]  /*e740*/  LDGSTS.E [R222+0xc00c], desc[UR16][R190.64], P1 ;  /* 0x0c00c000bede7fae */ /* 0x0005e80008921850 */
[----:B------:R1:W-:Y:S01]  /*e750*/  STL [R1+0x1c4], R3 ;  /* 0x0001c40301007387 */ /* 0x0003e20000100800 */
[----:B--2---:R-:W-:-:S03]  /*e760*/  IADD3 R222, R0, UR4, RZ ;  /* 0x0000000400de7c10 */ /* 0x004fc6000fffe0ff */
[----:B------:R-:W2:Y:S04]  /*e770*/  LDL.LU R0, [R1] ;  /* 0x0000000001007983 */ /* 0x000ea80000300800 */
[----:B------:R-:W2:Y:S04]  /*e780*/  LDL.LU R189, [R1+0x4] ;  /* 0x0000040001bd7983 */ /* 0x000ea80000300800 */
[----:B----4-:R-:W4:Y:S04]  /*e790*/  LDL.LU R185, [R1+0x8] ;  /* 0x0000080001b97983 */ /* 0x010f280000300800 */
[----:B---3--:R-:W3:Y:S04]  /*e7a0*/  LDL.LU R182, [R1+0x1cc] ;  /* 0x0001cc0001b67983 */ /* 0x008ee80000300800 */
[----:B-1----:R-:W3:Y:S01]  /*e7b0*/  LDL.LU R2, [R1+0x1d0] ;  /* 0x0001d00001027983 */ /* 0x002ee20000300800 */
[----:B------:R-:W-:-:S04]  /*e7c0*/  ISETP.GT.AND P1, PT, R181, 0x18, PT ;  /* 0x00000018b500780c */ /* 0x000fc80003f24270 */
[----:B------:R-:W-:-:S04]  /*e7d0*/  SEL R190, RZ, 0x4, !P1 ;  /* 0x00000004ffbe7807 */ /* 0x000fc80004800000 */
[----:B------:R-:W-:Y:S02]  /*e7e0*/  SEL R190, R190, RZ, !P0 ;  /* 0x000000ffbebe7207 */ /* 0x000fe40004000000 */
[----:B------:R-:W-:Y:S02]  /*e7f0*/  IADD3 R241, P1, R241, R184, RZ ;  /* 0x000000b8f1f17210 */ /* 0x000fe40007f3e0ff */
[----:B------:R-:W-:-:S03]  /*e800*/  ISETP.NE.U32.AND P2, PT, R190, RZ, PT ;  /* 0x000000ffbe00720c */ /* 0x000fc60003f45070 */
[----:B------:R-:W-:Y:S02]  /*e810*/  IMAD.X R240, R240, 0x1, R183, P1 ;  /* 0x00000001f0f07824 */ /* 0x000fe400008e06b7 */
[----:B------:R-:W-:Y:S02]  /*e820*/  IMAD.MOV.U32 R190, RZ, RZ, R241 ;  /* 0x000000ffffbe7224 */ /* 0x000fe400078e00f1 */
[----:B------:R-:W-:Y:S01]  /*e830*/  IMAD.MOV.U32 R191, RZ, RZ, R240 ;  /* 0x000000ffffbf7224 */ /* 0x000fe200078e00f0 */
[----:B------:R-:W-:Y:S02]  /*e840*/  ISETP.GT.AND P1, PT, R181, 0x19, PT ;  /* 0x00000019b500780c */ /* 0x000fe40003f24270 */
[----:B------:R-:W-:-:S03]  /*e850*/  IADD3 R243, P3, R243, R184, RZ ;  /* 0x000000b8f3f37210 */ /* 0x000fc60007f7e0ff */
[----:B------:R1:W-:Y:S02]  /*e860*/  LDGSTS.E [R222], desc[UR16][R190.64], P2 ;  /* 0x00000000bede7fae */ /* 0x0003e40009121850 */
        /* <DEDUP_REMOVED lines=35> */
[----:B------:R-:W-:Y:S02]  /*eaa0*/  ISETP.GT.AND P2, PT, R181, 0x38, PT ;  /* 0x00000038b500780c */ /* 0x000fe40003f44270 */
[----:B--2---:R-:W-:-:S04]  /*eab0*/  IADD3 R0, P4, R0, R184, RZ ;  /* 0x000000b800007210 */ /* 0x004fc80007f9e0ff */
[----:B------:R-:W-:Y:S01]  /*eac0*/  IADD3.X R252, R252, R183, RZ, P4, !PT ;  /* 0x000000b7fcfc7210 */ /* 0x000fe200027fe4ff */
[----:B------:R2:W-:Y:S01]  /*ead0*/  STL [R1], R0 ;  /* 0x0000000001007387 */ /* 0x0005e20000100800 */
[----:B-1----:R-:W-:-:S03]  /*eae0*/  IMAD.MOV.U32 R190, RZ, RZ, R0 ;  /* 0x000000ffffbe7224 */ /* 0x002fc600078e0000 */
[----:B------:R-:W3:Y:S01]  /*eaf0*/  LDL.LU R188, [R1+0x1d4] ;  /* 0x0001d40001bc7983 */ /* 0x000ee20000300800 */
[----:B------:R-:W-:-:S03]  /*eb00*/  MOV R191, R252 ;  /* 0x000000fc00bf7202 */ /* 0x000fc60000000f00 */
[----:B------:R-:W3:Y:S01]  /*eb10*/  LDL.LU R5, [R1+0x1d8] ;  /* 0x0001d80001057983 */ /* 0x000ee20000300800 */
[----:B----4-:R-:W-:-:S03]  /*eb20*/  IADD3 R185, P3, R185, R184, RZ ;  /* 0x000000b8b9b97210 */ /* 0x010fc60007f7e0ff */
[----:B------:R-:W4:Y:S04]  /*eb30*/  LDL.LU R3, [R1+0x1dc] ;  /* 0x0001dc0001037983 */ /* 0x000f280000300800 */
[----:B--2---:R-:W2:Y:S04]  /*eb40*/  LDL.LU R0, [R1+0x1e0] ;  /* 0x0001e00001007983 */ /* 0x004ea80000300800 */
[----:B------:R1:W-:Y:S01]  /*eb50*/  LDGSTS.E [R222+0xc], desc[UR16][R190.64], P1 ;  /* 0x0000c000bede7fae */ /* 0x0003e20008921850 */
[----:B------:R-:W-:Y:S01]  /*eb60*/  IMAD.X R189, R189, 0x1, R183, P3 ;  /* 0x00000001bdbd7824 */ /* 0x000fe200018e06b7 */
[----:B---3--:R-:W-:-:S02]  /*eb70*/  IADD3 R2, P4, R2, R184, RZ ;  /* 0x000000b802027210 */ /* 0x008fc40007f9e0ff */
[----:B-1----:R-:W-:-:S04]  /*eb80*/  SEL R190, RZ, 0x4, !P2 ;  /* 0x00000004ffbe7807 */ /* 0x002fc80005000000 */
[----:B------:R-:W-:Y:S01]  /*eb90*/  SEL R190, R190, RZ, !P0 ;  /* 0x000000ffbebe7207 */ /* 0x000fe20004000000 */
[----:B------:R-:W-:Y:S01]  /*eba0*/  IMAD.X R182, R182, 0x1, R183, P4 ;  /* 0x00000001b6b67824 */ /* 0x000fe200020e06b7 */
[----:B------:R-:W-:Y:S02]  /*ebb0*/  MOV R191, R189 ;  /* 0x000000bd00bf7202 */ /* 0x000fe40000000f00 */
[----:B------:R-:W-:Y:S01]  /*ebc0*/  ISETP.NE.U32.AND P2, PT, R190, RZ, PT ;  /* 0x000000ffbe00720c */ /* 0x000fe20003f45070 */
[----:B------:R-:W-:Y:S01]  /*ebd0*/  IMAD.MOV.U32 R190, RZ, RZ, R185 ;  /* 0x000000ffffbe7224 */ /* 0x000fe200078e00b9 */
[----:B------:R-:W-:Y:S04]  /*ebe0*/  STL [R1+0x8], R185 ;  /* 0x000008b901007387 */ /* 0x000fe80000100800 */
[----:B------:R-:W-:Y:S04]  /*ebf0*/  STL [R1+0x4], R189 ;  /* 0x000004bd01007387 */ /* 0x000fe80000100800 */
[----:B------:R-:W-:Y:S04]  /*ec00*/  STL [R1+0x1d0], R2 ;  /* 0x0001d00201007387 */ /* 0x000fe80000100800 */
[----:B------:R1:W-:Y:S04]  /*ec10*/  LDGSTS.E [R222+0x400c], desc[UR16][R190.64], P1 ;  /* 0x0400c000bede7fae */ /* 0x0003e80008921850 */
[----:B------:R3:W-:Y:S01]  /*ec20*/  STL [R1+0x1cc], R182 ;  /* 0x0001ccb601007387 */ /* 0x0007e20000100800 */
[----:B-1----:R-:W-:-:S02]  /*ec30*/  IMAD.MOV.U32 R191, RZ, RZ, R182 ;  /* 0x000000ffffbf7224 */ /* 0x002fc400078e00b6 */
[----:B------:R-:W-:Y:S01]  /*ec40*/  IMAD.MOV.U32 R190, RZ, RZ, R2 ;  /* 0x000000ffffbe7224 */ /* 0x000fe200078e0002 */
[----:B---3--:R-:W3:Y:S04]  /*ec50*/  LDL.LU R182, [R1+0x1e4] ;  /* 0x0001e40001b67983 */ /* 0x008ee80000300800 */
[----:B------:R-:W3:Y:S04]  /*ec60*/  LDL.LU R2, [R1+0x1e8] ;  /* 0x0001e80001027983 */ /* 0x000ee80000300800 */
[----:B------:R-:W3:Y:S04]  /*ec70*/  LDL.LU R185, [R1+0x1ec] ;  /* 0x0001ec0001b97983 */ /* 0x000ee80000300800 */
[----:B------:R-:W3:Y:S01]  /*ec80*/  LDL.LU R189, [R1+0x1f0] ;  /* 0x0001f00001bd7983 */ /* 0x000ee20000300800 */
[----:B------:R-:W-:-:S03]  /*ec90*/  ISETP.GT.AND P1, PT, R181, 0x39, PT ;  /* 0x00000039b500780c */ /* 0x000fc60003f24270 */
[----:B------:R1:W-:Y:S02]  /*eca0*/  LDGSTS.E [R222+0x8000], desc[UR16][R190.64], P2 ;  /* 0x08000000bede7fae */ /* 0x0003e40009121850 */
[----:B-1----:R-:W-:-:S04]  /*ecb0*/  SEL R190, RZ, 0x4, !P1 ;  /* 0x00000004ffbe7807 */ /* 0x002fc80004800000 */
[----:B------:R-:W-:-:S04]  /*ecc0*/  SEL R190, R190, RZ, !P0 ;  /* 0x000000ffbebe7207 */ /* 0x000fc80004000000 */
[----:B------:R-:W-:Y:S02]  /*ecd0*/  ISETP.NE.U32.AND P1, PT, R190, RZ, PT ;  /* 0x000000ffbe00720c */ /* 0x000fe40003f25070 */
[----:B------:R-:W-:-:S05]  /*ece0*/  IADD3 R5, P3, R5, R184, RZ ;  /* 0x000000b805057210 */ /* 0x000fca0007f7e0ff */
[----:B------:R-:W-:Y:S01]  /*ecf0*/  IMAD.X R188, R188, 0x1, R183, P3 ;  /* 0x00000001bcbc7824 */ /* 0x000fe200018e06b7 */
[----:B--2---:R-:W-:Y:S01]  /*ed00*/  IADD3 R0, P4, R0, R184, RZ ;  /* 0x000000b800007210 */ /* 0x004fe20007f9e0ff */
[----:B------:R-:W-:Y:S02]  /*ed10*/  IMAD.MOV.U32 R190, RZ, RZ, R5 ;  /* 0x000000ffffbe7224 */ /* 0x000fe400078e0005 */
[----:B------:R-:W-:Y:S01]  /*ed20*/  IMAD.MOV.U32 R191, RZ, RZ, R188 ;  /* 0x000000ffffbf7224 */ /* 0x000fe200078e00bc */
[----:B----4-:R-:W-:Y:S01]  /*ed30*/  IADD3.X R3, R3, R183, RZ, P4, !PT ;  /* 0x000000b703037210 */ /* 0x010fe200027fe4ff */
[----:B------:R-:W-:Y:S04]  /*ed40*/  STL [R1+0x1d8], R5 ;  /* 0x0001d80501007387 */ /* 0x000fe80000100800 */
[----:B------:R1:W-:Y:S04]  /*ed50*/  STL [R1+0x1d4], R188 ;  /* 0x0001d4bc01007387 */ /* 0x0003e80000100800 */
[----:B------:R-:W-:Y:S04]  /*ed60*/  STL [R1+0x1e0], R0 ;  /* 0x0001e00001007387 */ /* 0x000fe80000100800 */
[----:B------:R2:W-:Y:S04]  /*ed70*/  LDGSTS.E [R222+0xc000], desc[UR16][R190.64], P2 ;  /* 0x0c000000bede7fae */ /* 0x0005e80009121850 */
[----:B------:R4:W-:Y:S04]  /*ed80*/  STL [R1+0x1dc], R3 ;  /* 0x0001dc0301007387 */ /* 0x0009e80000100800 */
[----:B-1----:R-:W3:Y:S01]  /*ed90*/  LDL.LU R188, [R1+0x1f4] ;  /* 0x0001f40001bc7983 */ /* 0x002ee20000300800 */
[----:B--2---:R-:W-:-:S03]  /*eda0*/  MOV R191, R3 ;  /* 0x0000000300bf7202 */ /* 0x004fc60000000f00 */
[----:B----4-:R-:W2:Y:S01]  /*edb0*/  LDL.LU R3, [R1+0x1f8] ;  /* 0x0001f80001037983 */ /* 0x010ea20000300800 */
[----:B------:R-:W-:-:S03]  /*edc0*/  IMAD.MOV.U32 R190, RZ, RZ, R0 ;  /* 0x000000ffffbe7224 */ /* 0x000fc600078e0000 */
[----:B------:R-:W4:Y:S04]  /*edd0*/  LDL.LU R5, [R1+0x200] ;  /* 0x0002000001057983 */ /* 0x000f280000300800 */
[----:B------:R-:W4:Y:S04]  /*ede0*/  LDL.LU R0, [R1+0x208] ;  /* 0x0002080001007983 */ /* 0x000f280000300800 */
[----:B------:R1:W-:Y:S01]  /*edf0*/  LDGSTS.E [R222+0x8004], desc[UR16][R190.64], P1 ;  /* 0x08004000bede7fae */ /* 0x0003e20008921850 */
[----:B---3--:R-:W-:-:S05]  /*ee00*/  IADD3 R2, P3, R2, R184, RZ ;  /* 0x000000b802027210 */ /* 0x008fca0007f7e0ff */
[----:B------:R-:W-:Y:S01]  /*ee10*/  IMAD.X R182, R182, 0x1, R183, P3 ;  /* 0x00000001b6b67824 */ /* 0x000fe200018e06b7 */
[----:B------:R-:W-:Y:S01]  /*ee20*/  IADD3 R189, P4, R189, R184, RZ ;  /* 0x000000b8bdbd7210 */ /* 0x000fe20007f9e0ff */
[----:B------:R-:W-:Y:S03]  /*ee30*/  STL [R1+0x1e8], R2 ;  /* 0x0001e80201007387 */ /* 0x000fe60000100800 */
[----:B-1----:R-:W-:Y:S01]  /*ee40*/  MOV R191, R182 ;  /* 0x000000b600bf7202 */ /* 0x002fe20000000f00 */
[----:B------:R1:W-:Y:S04]  /*ee50*/  STL [R1+0x1e4], R182 ;  /* 0x0001e4b601007387 */ /* 0x0003e80000100800 */
[----:B------:R-:W-:Y:S04]  /*ee60*/  STL [R1+0x1f0], R189 ;  /* 0x0001f0bd01007387 */ /* 0x000fe80000100800 */
[----:B-1----:R-:W3:Y:S01]  /*ee70*/  LDL.LU R182, [R1+0x1fc] ;  /* 0x0001fc0001b67983 */ /* 0x002ee20000300800 */
[----:B------:R-:W-:-:S04]  /*ee80*/  ISETP.GT.AND P2, PT, R181, 0x3a, PT ;  /* 0x0000003ab500780c */ /* 0x000fc80003f44270 */
[----:B------:R-:W-:Y:S01]  /*ee90*/  SEL R190, RZ, 0x4, !P2 ;  /* 0x00000004ffbe7807 */ /* 0x000fe20005000000 */
[----:B------:R-:W-:-:S03]  /*eea0*/  IMAD.X R185, R185, 0x1, R183, P4 ;  /* 0x00000001b9b97824 */ /* 0x000fc600020e06b7 */
[----:B------:R-:W-:Y:S02]  /*eeb0*/  SEL R190, R190, RZ, !P0 ;  /* 0x000000ffbebe7207 */ /* 0x000fe40004000000 */
[----:B------:R1:W-:Y:S02]  /*eec0*/  STL [R1+0x1ec], R185 ;  /* 0x0001ecb901007387 */ /* 0x0003e40000100800 */
[----:B------:R-:W-:Y:S01]  /*eed0*/  ISETP.NE.U32.AND P2, PT, R190, RZ, PT ;  /* 0x000000ffbe00720c */ /* 0x000fe20003f45070 */
[----:B------:R-:W-:Y:S02]  /*eee0*/  IMAD.MOV.U32 R190, RZ, RZ, R2 ;  /* 0x000000ffffbe7224 */ /* 0x000fe400078e0002 */
[----:B------:R-:W3:Y:S04]  /*eef0*/  LDL.LU R2, [R1+0x204] ;  /* 0x0002040001027983 */ /* 0x000ee80000300800 */
[----:B------:R1:W-:Y:S01]  /*ef00*/  LDGSTS.E [R222+0xc004], desc[UR16][R190.64], P1 ;  /* 0x0c004000bede7fae */ /* 0x0003e20008921850 */
[----:B------:R-:W-:Y:S01]  /*ef10*/  ISETP.GT.AND P1, PT, R181, 0x3b, PT ;  /* 0x0000003bb500780c */ /* 0x000fe20003f24270 */
[----:B-1----:R-:W-:-:S02]  /*ef20*/  IMAD.MOV.U32 R190, RZ, RZ, R189 ;  /* 0x000000ffffbe7224 */ /* 0x002fc400078e00bd */
[----:B------:R-:W-:Y:S02]  /*ef30*/  IMAD.MOV.U32 R191, RZ, RZ, R185 ;  /* 0x000000ffffbf7224 */ /* 0x000fe400078e00b9 */
[----:B------:R-:W3:Y:S04]  /*ef40*/  LDL.LU R185, [R1+0x564] ;  /* 0x0005640001b97983 */ /* 0x000ee80000300800 */
        /* <DEDUP_REMOVED lines=9> */
[-C--:B----4-:R-:W-:Y:S02]  /*efe0*/  IADD3 R5, P2, R5, R184.reuse, RZ ;  /* 0x000000b805057210 */ /* 0x090fe40007f5e0ff */
[----:B------:R-:W-:Y:S01]  /*eff0*/  IADD3 R0, P3, R0, R184, RZ ;  /* 0x000000b800007210 */ /* 0x000fe20007f7e0ff */
[----:B------:R2:W-:Y:S04]  /*f000*/  STL [R1+0x1f8], R3 ;  /* 0x0001f80301007387 */ /* 0x0005e80000100800 */
[----:B------:R-:W-:Y:S01]  /*f010*/  STL [R1+0x1f4], R188 ;  /* 0x0001f4bc01007387 */ /* 0x000fe20000100800 */
[----:B-1----:R-:W-:-:S03]  /*f020*/  MOV R190, R5 ;  /* 0x0000000500be7202 */ /* 0x002fc60000000f00 */
[----:B--2---:R-:W2:Y:S04]  /*f030*/  LDL.LU R3, [R1+0x10] ;  /* 0x0000100001037983 */ /* 0x004ea80000300800 */
[----:B------:R-:W-:Y:S01]  /*f040*/  STL [R1+0x200], R5 ;  /* 0x0002000501007387 */ /* 0x000fe20000100800 */
[----:B---3--:R-:W-:-:S04]  /*f050*/  IMAD.X R182, R182, 0x1, R183, P2 ;  /* 0x00000001b6b67824 */ /* 0x008fc800010e06b7 */
[----:B------:R-:W-:Y:S01]  /*f060*/  IMAD.MOV.U32 R191, RZ, RZ, R182 ;  /* 0x000000ffffbf7224 */ /* 0x000fe200078e00b6 */
[----:B------:R-:W-:Y:S04]  /*f070*/  STL [R1+0x1fc], R182 ;  /* 0x0001fcb601007387 */ /* 0x000fe80000100800 */
[----:B------:R1:W-:Y:S04]  /*f080*/  LDGSTS.E [R222+0x800c], desc[UR16][R190.64], P1 ;  /* 0x0800c000bede7fae */ /* 0x0003e80008921850 */
[----:B------:R3:W-:Y:S01]  /*f090*/  STL [R1+0x208], R0 ;  /* 0x0002080001007387 */ /* 0x0007e20000100800 */
[----:B------:R-:W-:-:S03]  /*f0a0*/  IMAD.X R2, R2, 0x1, R183, P3 ;  /* 0x0000000102027824 */ /* 0x000fc600018e06b7 */
[----:B------:R-:W4:Y:S01]  /*f0b0*/  LDL R189, [R1+0x528] ;  /* 0x0005280001bd7983 */ /* 0x000f220000100800 */
[----:B-1----:R-:W-:Y:S02]  /*f0c0*/  IMAD.MOV.U32 R190, RZ, RZ, R0 ;  /* 0x000000ffffbe7224 */ /* 0x002fe400078e0000 */
[----:B---3--:R-:W1:Y:S01]  /*f0d0*/  S2R R0, SR_TID.X ;  /* 0x0000000000007919 */ /* 0x008e620000002100 */
[----:B------:R3:W-:Y:S04]  /*f0e0*/  STL [R1+0x204], R2 ;  /* 0x0002040201007387 */ /* 0x0007e80000100800 */
[----:B------:R-:W4:Y:S01]  /*f0f0*/  LDL.LU R188, [R1+0xc] ;  /* 0x00000c0001bc7983 */ /* 0x000f220000300800 */
[----:B------:R-:W-:-:S03]  /*f100*/  IMAD.MOV.U32 R191, RZ, RZ, R2 ;  /* 0x000000ffffbf7224 */ /* 0x000fc600078e0002 */
[----:B------:R-:W4:Y:S04]  /*f110*/  LDL.LU R182, [R1+0x14] ;  /* 0x0000140001b67983 */ /* 0x000f280000300800 */
[----:B------:R3:W-:Y:S01]  /*f120*/  LDGSTS.E [R222+0xc00c], desc[UR16][R190.64], P1 ;  /* 0x0c00c000bede7fae */ /* 0x0007e20008921850 */
[----:B------:R-:W-:-:S03]  /*f130*/  ISETP.GT.AND P1, PT, R181, 0x1c, PT ;  /* 0x0000001cb500780c */ /* 0x000fc60003f24270 */
[----:B------:R-:W4:Y:S04]  /*f140*/  LDL.LU R5, [R1+0x18] ;  /* 0x0000180001057983 */ /* 0x000f280000300800 */
[----:B---3--:R-:W3:Y:S01]  /*f150*/  LDL.LU R2, [R1+0x1c] ;  /* 0x00001c0001027983 */ /* 0x008ee20000300800 */
[----:B------:R-:W-:Y:S02]  /*f160*/  SEL R190, RZ, 0x4, !P1 ;  /* 0x00000004ffbe7807 */ /* 0x000fe40004800000 */
[----:B-1----:R-:W-:-:S04]  /*f170*/  LOP3.LUT R0, R0, 0x3f, RZ, 0xc0, !PT ;  /* 0x0000003f00007812 */ /* 0x002fc800078ec0ff */
[----:B------:R-:W-:Y:S02]  /*f180*/  ISETP.GE.AND P1, PT, R0, R181, PT ;  /* 0x000000b50000720c */ /* 0x000fe40003f26270 */
[----:B------:R-:W3:Y:S01]  /*f190*/  LDL.LU R0, [R1+0x20] ;  /* 0x0000200001007983 */ /* 0x000ee20000300800 */
[----:B------:R-:W-:-:S04]  /*f1a0*/  SEL R190, R190, RZ, !P0 ;  /* 0x000000ffbebe7207 */ /* 0x000fc80004000000 */
[----:B------:R-:W-:Y:S02]  /*f1b0*/  ISETP.NE.U32.AND P2, PT, R190, RZ, PT ;  /* 0x000000ffbe00720c */ /* 0x000fe40003f45070 */
[----:B------:R-:W-:-:S04]  /*f1c0*/  SEL R190, RZ, 0x4, P1 ;  /* 0x00000004ffbe7807 */ /* 0x000fc80000800000 */
[----:B------:R-:W-:-:S04]  /*f1d0*/  SEL R190, R190, RZ, !P0 ;  /* 0x000000ffbebe7207 */ /* 0x000fc80004000000 */
[----:B------:R-:W-:Y:S02]  /*f1e0*/  ISETP.NE.U32.AND P1, PT, R190, RZ, PT ;  /* 0x000000ffbe00720c */ /* 0x000fe40003f25070 */
[----:B--2---:R-:W-:-:S05]  /*f1f0*/  IADD3 R3, P3, R3, R184, RZ ;  /* 0x000000b803037210 */ /* 0x004fca0007f7e0ff */
[----:B------:R-:W-:Y:S01]  /*f200*/  IMAD.MOV.U32 R190, RZ, RZ, R3 ;  /* 0x000000ffffbe7224 */ /* 0x000fe200078e0003 */
[----:B------:R-:W-:Y:S01]  /*f210*/  STL [R1+0x10], R3 ;  /* 0x0000100301007387 */ /* 0x000fe20000100800 */
[----:B----4-:R-:W-:Y:S01]  /*f220*/  VIADD R222, R189, UR4 ;  /* 0x00000004bdde7c36 */ /* 0x010fe20008000000 */
[----:B------:R-:W-:Y:S02]  /*f230*/  IADD3.X R188, R188, R183, RZ, P3, !PT ;  /* 0x000000b7bcbc7210 */ /* 0x000fe40001ffe4ff */
[----:B------:R-:W-:-:S03]  /*f240*/  ISETP.GT.AND P3, PT, R181, 0x1d, PT ;  /* 0x0000001db500780c */ /* 0x000fc60003f64270 */
[----:B------:R-:W-:-:S05]  /*f250*/  IMAD.MOV.U32 R191, RZ, RZ, R188 ;  /* 0x000000ffffbf7224 */ /* 0x000fca00078e00bc */
[----:B------:R1:W-:Y:S01]  /*f260*/  LDGSTS.E [R222], desc[UR16][R190.64], P2 ;  /* 0x00000000bede7fae */ /* 0x0003e20009121850 */
[----:B------:R-:W-:-:S04]  /*f270*/  IADD3 R5, P4, R5, R184, RZ ;  /* 0x000000b805057210 */ /* 0x000fc80007f9e0ff */
[----:B------:R-:W-:Y:S02]  /*f280*/  IADD3.X R182, R182, R183, RZ, P4, !PT ;  /* 0x000000b7b6b67210 */ /* 0x000fe400027fe4ff */
[----:B-1----:R-:W-:-:S04]  /*f290*/  SEL R190, RZ, 0x4, !P3 ;  /* 0x00000004ffbe7807 */ /* 0x002fc80005800000 */
[----:B------:R-:W-:Y:S01]  /*f2a0*/  SEL R190, R190, RZ, !P0 ;  /* 0x000000ffbebe7207 */ /* 0x000fe20004000000 */
[----:B------:R1:W-:Y:S01]  /*f2b0*/  STL [R1+0xc], R188 ;  /* 0x00000cbc01007387 */ /* 0x0003e20000100800 */
[----:B---3--:R-:W-:Y:S01]  /*f2c0*/  IADD3 R0, P5, R0, R184, RZ ;  /* 0x000000b800007210 */ /* 0x008fe20007fbe0ff */
[----:B------:R-:W-:Y:S01]  /*f2d0*/  IMAD.MOV.U32 R191, RZ, RZ, R182 ;  /* 0x000000ffffbf7224 */ /* 0x000fe200078e00b6 */
[----:B------:R-:W-:Y:S01]  /*f2e0*/  ISETP.NE.U32.AND P3, PT, R190, RZ, PT ;  /* 0x000000ffbe00720c */ /* 0x000fe20003f65070 */
[----:B------:R-:W-:Y:S01]  /*f2f0*/  IMAD.MOV.U32 R190, RZ, RZ, R5 ;  /* 0x000000ffffbe7224 */ /* 0x000fe200078e0005 */
[----:B------:R-:W2:Y:S01]  /*f300*/  LDL.LU R189, [R1+0x28] ;  /* 0x0000280001bd7983 */ /* 0x000ea20000300800 */
[----:B------:R-:W-:-:S03]  /*f310*/  IMAD.X R2, R2, 0x1, R183, P5 ;  /* 0x0000000102027824 */ /* 0x000fc600028e06b7 */
[----:B-1----:R-:W3:Y:S04]  /*f320*/  LDL.LU R188, [R1+0x2c] ;  /* 0x00002c0001bc7983 */ /* 0x002ee80000300800 */
[----:B------:R-:W4:Y:S04]  /*f330*/  LDL.LU R3, [R1+0x30] ;  /* 0x0000300001037983 */ /* 0x000f280000300800 */
[----:B------:R-:W-:Y:S04]  /*f340*/  STL [R1+0x18], R5 ;  /* 0x0000180501007387 */ /* 0x000fe80000100800 */
[----:B------:R1:W-:Y:S04]  /*f350*/  STL [R1+0x14], R182 ;  /* 0x000014b601007387 */ /* 0x0003e80000100800 */
[----:B------:R1:W-:Y:S04]  /*f360*/  LDGSTS.E [R222+0x4000], desc[UR16][R190.64], P2 ;  /* 0x04000000bede7fae */ /* 0x0003e80009121850 */
[----:B------:R-:W-:Y:S04]  /*f370*/  STL [R1+0x20], R0 ;  /* 0x0000200001007387 */ /* 0x000fe80000100800 */
[----:B------:R1:W-:Y:S02]  /*f380*/  STL [R1+0x1c], R2 ;  /* 0x00001c0201007387 */ /* 0x0003e40000100800 */
[----:B-1----:R-:W-:Y:S01]  /*f390*/  MOV R190, R0 ;  /* 0x0000000000be7202 */ /* 0x002fe20000000f00 */
[----:B------:R-:W-:Y:S01]  /*f3a0*/  IMAD.MOV.U32 R191, RZ, RZ, R2 ;  /* 0x000000ffffbf7224 */ /* 0x000fe200078e0002 */
[----:B------:R-:W3:Y:S04]  /*f3b0*/  LDL.LU R182, [R1+0x34] ;  /* 0x0000340001b67983 */ /* 0x000ee80000300800 */
[----:B------:R-:W3:Y:S04]  /*f3c0*/  LDL.LU R5, [R1+0x38] ;  /* 0x0000380001057983 */ /* 0x000ee80000300800 */
[----:B------:R-:W3:Y:S04]  /*f3d0*/  LDL.LU R2, [R1+0x3c] ;  /* 0x00003c0001027983 */ /* 0x000ee80000300800 */
[----:B------:R-:W3:Y:S04]  /*f3e0*/  LDL.LU R0, [R1+0x40] ;  /* 0x0000400001007983 */ /* 0x000ee80000300800 */
[----:B------:R1:W-:Y:S04]  /*f3f0*/  LDGSTS.E [R222+0x4], desc[UR16][R190.64], P3 ;  /* 0x00004000bede7fae */ /* 0x0003e80009921850 */
[----:B------:R-:W3:Y:S01]  /*f400*/  LDL.LU R191, [R1+0x24] ;  /* 0x0000240001bf7983 */ /* 0x000ee20000300800 */
[----:B------:R-:W-:-:S04]  /*f410*/  ISETP.GT.AND P2, PT, R181, 0x1e, PT ;  /* 0x0000001eb500780c */ /* 0x000fc80003f44270 */
[----:B-1----:R-:W-:-:S04]  /*f420*/  SEL R190, RZ, 0x4, !P2 ;  /* 0x00000004ffbe7807 */ /* 0x002fc80005000000 */
[----:B------:R-:W-:-:S04]  /*f430*/  SEL R190, R190, RZ, !P0 ;  /* 0x000000ffbebe7207 */ /* 0x000fc80004000000 */
[----:B------:R-:W-:Y:S02]  /*f440*/  ISETP.NE.U32.AND P2, PT, R190, RZ, PT ;  /* 0x000000ffbe00720c */ /* 0x000fe40003f45070 */
[----:B--2---:R-:W-:-:S04]  /*f450*/  IADD3 R189, P4, R189, R184, RZ ;  /* 0x000000b8bdbd7210 */ /* 0x004fc80007f9e0ff */
[----:B------:R-:W-:Y:S02]  /*f460*/  MOV R190, R189 ;  /* 0x000000bd00be7202 */ /* 0x000fe40000000f00 */
[----:B----4-:R-:W-:Y:S01]  /*f470*/  IADD3 R3, P5, R3, R184, RZ ;  /* 0x000000b803037210 */ /* 0x010fe20007fbe0ff */
[----:B------:R-:W-:Y:S04]  /*f480*/  STL [R1+0x28], R189 ;  /* 0x000028bd01007387 */ /* 0x000fe80000100800 */
[--C-:B---3--:R-:W-:Y:S02]  /*f490*/  IMAD.X R188, R188, 0x1, R183.reuse, P5 ;  /* 0x00000001bcbc7824 */ /* 0x108fe400028e06b7 */
[----:B------:R-:W-:-:S05]  /*f4a0*/  IMAD.X R191, R191, 0x1, R183, P4 ;  /* 0x00000001bfbf7824 */ /* 0x000fca00020e06b7 */
[----:B------:R1:W-:Y:S04]  /*f4b0*/  STL [R1+0x24], R191 ;  /* 0x000024bf01007387 */ /* 0x0003e80000100800 */
[----:B------:R2:W-:Y:S01]  /*f4c0*/  LDGSTS.E [R222+0x4004], desc[UR16][R190.64], P3 ;  /* 0x04004000bede7fae */ /* 0x0005e20009921850 */
[----:B------:R-:W-:Y:S02]  /*f4d0*/  ISETP.GT.AND P3, PT, R181, 0x1f, PT ;  /* 0x0000001fb500780c */ /* 0x000fe40003f64270 */
[----:B------:R-:W-:Y:S01]  /*f4e0*/  IADD3 R5, P4, R5, R184, RZ ;  /* 0x000000b805057210 */ /* 0x000fe20007f9e0ff */
[----:B--2---:R-:W-:Y:S02]  /*f4f0*/  IMAD.MOV.U32 R190, RZ, RZ, R3 ;  /* 0x000000ffffbe7224 */ /* 0x004fe400078e0003 */
[----:B-1----:R-:W-:-:S05]  /*f500*/  IMAD.MOV.U32 R191, RZ, RZ, R188 ;  /* 0x000000ffffbf7224 */ /* 0x002fca00078e00bc */
[----:B------:R1:W-:Y:S01]  /*f510*/  LDGSTS.E [R222+0x8], desc[UR16][R190.64], P2 ;  /* 0x00008000bede7fae */ /* 0x0003e20009121850 */
[----:B------:R-:W-:Y:S01]  /*f520*/  IMAD.X R182, R182, 0x1, R183, P4 ;  /* 0x00000001b6b67824 */ /* 0x000fe200020e06b7 */
[----:B------:R-:W-:Y:S02]  /*f530*/  IADD3 R0, P5, R0, R184, RZ ;  /* 0x000000b800007210 */ /* 0x000fe40007fbe0ff */
[----:B-1----:R-:W-:-:S04]  /*f540*/  SEL R190, RZ, 0x4, !P3 ;  /* 0x00000004ffbe7807 */ /* 0x002fc80005800000 */
[----:B------:R-:W-:Y:S01]  /*f550*/  SEL R190, R190, RZ, !P0 ;  /* 0x000000ffbebe7207 */ /* 0x000fe20004000000 */
[----:B------:R-:W-:Y:S01]  /*f560*/  STL [R1+0x30], R3 ;  /* 0x0000300301007387 */ /* 0x000fe20000100800 */
[----:B------:R-:W-:Y:S02]  /*f570*/  IMAD.MOV.U32 R191, RZ, RZ, R182 ;  /* 0x000000ffffbf7224 */ /* 0x000fe400078e00b6 */
[----:B------:R-:W-:Y:S01]  /*f580*/  ISETP.NE.U32.AND P3, PT, R190, RZ, PT ;  /* 0x000000ffbe00720c */ /* 0x000fe20003f65070 */
[----:B------:R1:W-:Y:S01]  /*f590*/  STL [R1+0x2c], R188 ;  /* 0x00002cbc01007387 */ /* 0x0003e20000100800 */
[----:B------:R-:W-:Y:S01]  /*f5a0*/  IMAD.MOV.U32 R190, RZ, RZ, R5 ;  /* 0x000000ffffbe7224 */ /* 0x000fe200078e0005 */
[----:B------:R-:W-:Y:S02]  /*f5b0*/  IADD3.X R2, R2, R183, RZ, P5, !PT ;  /* 0x000000b702027210 */ /* 0x000fe40002ffe4ff */
[----:B------:R-:W2:Y:S04]  /*f5c0*/  LDL.LU R189, [R1+0x48] ;  /* 0x0000480001bd7983 */ /* 0x000ea80000300800 */
[----:B------:R3:W-:Y:S04]  /*f5d0*/  LDGSTS.E [R222+0x4008], desc[UR16][R190.64], P2 ;  /* 0x04008000bede7fae */ /* 0x0007e80009121850 */
[----:B-1----:R-:W4:Y:S04]  /*f5e0*/  LDL.LU R188, [R1+0x20c] ;  /* 0x00020c0001bc7983 */ /* 0x002f280000300800 */
[----:B------:R-:W4:Y:S04]  /*f5f0*/  LDL.LU R3, [R1+0x210] ;  /* 0x0002100001037983 */ /* 0x000f280000300800 */
[----:B------:R-:W-:Y:S01]  /*f600*/  STL [R1+0x38], R5 ;  /* 0x0000380501007387 */ /* 0x000fe20000100800 */
[----:B---3--:R-:W-:Y:S01]  /*f610*/  IMAD.MOV.U32 R190, RZ, RZ, R0 ;  /* 0x000000ffffbe7224 */ /* 0x008fe200078e0000 */
[----:B------:R-:W-:-:S02]  /*f620*/  MOV R191, R2 ;  /* 0x0000000200bf7202 */ /* 0x000fc40000000f00 */
[----:B------:R1:W-:Y:S04]  /*f630*/  STL [R1+0x34], R182 ;  /* 0x000034b601007387 */ /* 0x0003e80000100800 */
[----:B------:R-:W-:Y:S04]  /*f640*/  STL [R1+0x40], R0 ;  /* 0x0000400001007387 */ /* 0x000fe80000100800 */
[----:B------:R3:W-:Y:S04]  /*f650*/  STL [R1+0x3c], R2 ;  /* 0x00003c0201007387 */ /* 0x0007e80000100800 */
[----:B-1----:R-:W4:Y:S04]  /*f660*/  LDL.LU R182, [R1+0x214] ;  /* 0x0002140001b67983 */ /* 0x002f280000300800 */
[----:B------:R-:W4:Y:S04]  /*f670*/  LDL.LU R5, [R1+0x218] ;  /* 0x0002180001057983 */ /* 0x000f280000300800 */
[----:B---3--:R-:W3:Y:S04]  /*f680*/  LDL.LU R2, [R1+0x21c] ;  /* 0x00021c0001027983 */ /* 0x008ee80000300800 */
[----:B------:R-:W3:Y:S04]  /*f690*/  LDL.LU R0, [R1+0x220] ;  /* 0x0002200001007983 */ /* 0x000ee80000300800 */
[----:B------:R1:W-:Y:S04]  /*f6a0*/  LDGSTS.E [R222+0xc], desc[UR16][R190.64], P3 ;  /* 0x0000c000bede7fae */ /* 0x0003e80009921850 */
[----:B------:R-:W3:Y:S01]  /*f6b0*/  LDL.LU R191, [R1+0x44] ;  /* 0x0000440001bf7983 */ /* 0x000ee20000300800 */
[----:B------:R-:W-:-:S04]  /*f6c0*/  ISETP.GT.AND P2, PT, R181, 0x3c, PT ;  /* 0x0000003cb500780c */ /* 0x000fc80003f44270 */
[----:B-1----:R-:W-:-:S04]  /*f6d0*/  SEL R190, RZ, 0x4, !P2 ;  /* 0x00000004ffbe7807 */ /* 0x002fc80005000000 */
[----:B------:R-:W-:-:S04]  /*f6e0*/  SEL R190, R190, RZ, !P0 ;  /* 0x000000ffbebe7207 */ /* 0x000fc80004000000 */
[----:B------:R-:W-:Y:S02]  /*f6f0*/  ISETP.NE.U32.AND P2, PT, R190, RZ, PT ;  /* 0x000000ffbe00720c */ /* 0x000fe40003f45070 */
[----:B--2---:R-:W-:-:S05]  /*f700*/  IADD3 R189, P4, R189, R184, RZ ;  /* 0x000000b8bdbd7210 */ /* 0x004fca0007f9e0ff */
[----:B------:R-:W-:Y:S01]  /*f710*/  IMAD.MOV.U32 R190, RZ, RZ, R189 ;  /* 0x000000ffffbe7224 */ /* 0x000fe200078e00bd */
[-C--:B----4-:R-:W-:Y:S01]  /*f720*/  IADD3 R3, P5, R3, R184.reuse, RZ ;  /* 0x000000b803037210 */ /* 0x090fe20007fbe0ff */
[----:B------:R-:W-:Y:S04]  /*f730*/  STL [R1+0x48], R189 ;  /* 0x000048bd01007387 */ /* 0x000fe80000100800 */
[--C-:B------:R-:W-:Y:S01]  /*f740*/  IMAD.X R188, R188, 0x1, R183.reuse, P5 ;  /* 0x00000001bcbc7824 */ /* 0x100fe200028e06b7 */
[----:B---3--:R-:W-:Y:S01]  /*f750*/  IADD3 R0, P5, R0, R184, RZ ;  /* 0x000000b800007210 */ /* 0x008fe20007fbe0ff */
[----:B------:R-:W-:-:S05]  /*f760*/  IMAD.X R191, R191, 0x1, R183, P4 ;  /* 0x00000001bfbf7824 */ /* 0x000fca00020e06b7 */
[----:B------:R1:W-:Y:S04]  /*f770*/  STL [R1+0x44], R191 ;  /* 0x000044bf01007387 */ /* 0x0003e80000100800 */
        /* <DEDUP_REMOVED lines=8> */
[----:B------:R-:W3:Y:S01]  /*f800*/  LDL.LU R3, [R1+0x228] ;  /* 0x0002280001037983 */ /* 0x000ee20000300800 */
[----:B------:R-:W-:-:S03]  /*f810*/  IMAD.X R182, R182, 0x1, R183, P4 ;  /* 0x00000001b6b67824 */ /* 0x000fc600020e06b7 */
[----:B------:R1:W-:Y:S01]  /*f820*/  LDGSTS.E [R222+0x8000], desc[UR16][R190.64], P2 ;  /* 0x08000000bede7fae */ /* 0x0003e20009121850 */
[----:B------:R-:W-:-:S03]  /*f830*/  IMAD.X R2, R2, 0x1, R183, P5 ;  /* 0x0000000102027824 */ /* 0x000fc600028e06b7 */
[----:B------:R-:W-:Y:S01]  /*f840*/  STL [R1+0x218], R5 ;  /* 0x0002180501007387 */ /* 0x000fe20000100800 */
[----:B-1----:R-:W-:-:S03]  /*f850*/  SEL R190, RZ, 0x4, !P3 ;  /* 0x00000004ffbe7807 */ /* 0x002fc60005800000 */
[----:B------:R1:W-:Y:S01]  /*f860*/  STL [R1+0x214], R182 ;  /* 0x000214b601007387 */ /* 0x0003e20000100800 */
[----:B------:R-:W-:Y:S01]  /*f870*/  SEL R190, R190, RZ, !P0 ;  /* 0x000000ffbebe7207 */ /* 0x000fe20004000000 */
[----:B------:R-:W-:Y:S02]  /*f880*/  IMAD.MOV.U32 R191, RZ, RZ, R182 ;  /* 0x000000ffffbf7224 */ /* 0x000fe400078e00b6 */
[----:B------:R-:W-:Y:S01]  /*f890*/  STL [R1+0x220], R0 ;  /* 0x0002200001007387 */ /* 0x000fe20000100800 */
[----:B------:R-:W-:Y:S02]  /*f8a0*/  ISETP.NE.U32.AND P3, PT, R190, RZ, PT ;  /* 0x000000ffbe00720c */ /* 0x000fe40003f65070 */
[----:B------:R-:W-:Y:S01]  /*f8b0*/  MOV R190, R5 ;  /* 0x0000000500be7202 */ /* 0x000fe20000000f00 */
[----:B-1----:R-:W4:Y:S04]  /*f8c0*/  LDL.LU R182, [R1+0x22c] ;  /* 0x00022c0001b67983 */ /* 0x002f280000300800 */
[----:B------:R1:W-:Y:S04]  /*f8d0*/  STL [R1+0x21c], R2 ;  /* 0x00021c0201007387 */ /* 0x0003e80000100800 */
[----:B------:R-:W4:Y:S04]  /*f8e0*/  LDL.LU R5, [R1+0x230] ;  /* 0x0002300001057983 */ /* 0x000f280000300800 */
[----:B------:R1:W-:Y:S02]  /*f8f0*/  LDGSTS.E [R222+0xc000], desc[UR16][R190.64], P2 ;  /* 0x0c000000bede7fae */ /* 0x0003e40009121850 */
[----:B-1----:R-:W-:-:S02]  /*f900*/  IMAD.MOV.U32 R191, RZ, RZ, R2 ;  /* 0x000000ffffbf7224 */ /* 0x002fc400078e0002 */
[----:B------:R-:W-:Y:S01]  /*f910*/  IMAD.MOV.U32 R190, RZ, RZ, R0 ;  /* 0x000000ffffbe7224 */ /* 0x000fe200078e0000 */
[----:B------:R-:W4:Y:S04]  /*f920*/  LDL.LU R2, [R1+0x234] ;  /* 0x0002340001027983 */ /* 0x000f280000300800 */
[----:B------:R-:W4:Y:S01]  /*f930*/  LDL.LU R0, [R1+0x238] ;  /* 0x0002380001007983 */ /* 0x000f220000300800 */
[----:B------:R-:W-:-:S03]  /*f940*/  ISETP.GT.AND P2, PT, R181, 0x3e, PT ;  /* 0x0000003eb500780c */ /* 0x000fc60003f44270 */
[----:B------:R1:W-:Y:S02]  /*f950*/  LDGSTS.E [R222+0x8004], desc[UR16][R190.64], P3 ;  /* 0x08004000bede7fae */ /* 0x0003e40009921850 */
[----:B-1----:R-:W-:-:S04]  /*f960*/  SEL R190, RZ, 0x4, !P2 ;  /* 0x00000004ffbe7807 */ /* 0x002fc80005000000 */
[----:B------:R-:W-:-:S04]  /*f970*/  SEL R190, R190, RZ, !P0 ;  /* 0x000000ffbebe7207 */ /* 0x000fc80004000000 */
[----:B------:R-:W-:Y:S02]  /*f980*/  ISETP.NE.U32.AND P2, PT, R190, RZ, PT ;  /* 0x000000ffbe00720c */ /* 0x000fe40003f45070 */
[----:B---3--:R-:W-:-:S04]  /*f990*/  IADD3 R3, P4, R3, R184, RZ ;  /* 0x000000b803037210 */ /* 0x008fc80007f9e0ff */
[----:B--2---:R-:W-:Y:S01]  /*f9a0*/  IADD3.X R188, R188, R183, RZ, P4, !PT ;  /* 0x000000b7bcbc7210 */ /* 0x004fe200027fe4ff */
[----:B------:R-:W-:-:S04]  /*f9b0*/  IMAD.MOV.U32 R190, RZ, RZ, R3 ;  /* 0x000000ffffbe7224 */ /* 0x000fc800078e0003 */
[----:B------:R-:W-:-:S05]  /*f9c0*/  IMAD.MOV.U32 R191, RZ, RZ, R188 ;  /* 0x000000ffffbf7224 */ /* 0x000fca00078e00bc */
[----:B------:R1:W-:Y:S04]  /*f9d0*/  LDGSTS.E [R222+0xc004], desc[UR16][R190.64], P3 ;  /* 0x0c004000bede7fae */ /* 0x0003e80009921850 */
[----:B------:R2:W-:Y:S04]  /*f9e0*/  STL [R1+0x228], R3 ;  /* 0x0002280301007387 */ /* 0x0005e80000100800 */
[----:B------:R-:W-:Y:S04]  /*f9f0*/  STL [R1+0x224], R188 ;  /* 0x000224bc01007387 */ /* 0x000fe80000100800 */
[----:B------:R-:W3:Y:S04]  /*fa00*/  LDL.LU R189, [R1+0x240] ;  /* 0x0002400001bd7983 */ /* 0x000ee80000300800 */
[----:B--2---:R-:W2:Y:S01]  /*fa10*/  LDL.LU R3, [R1+0x248] ;  /* 0x0002480001037983 */ /* 0x004ea20000300800 */
[----:B----4-:R-:W-:-:S05]  /*fa20*/  IADD3 R5, P3, R5, R184, RZ ;  /* 0x000000b805057210 */ /* 0x010fca0007f7e0ff */
[----:B------:R-:W-:Y:S01]  /*fa30*/  IMAD.X R182, R182, 0x1, R183, P3 ;  /* 0x00000001b6b67824 */ /* 0x000fe200018e06b7 */
[----:B------:R-:W-:-:S04]  /*fa40*/  ISETP.GT.AND P3, PT, R181, 0x3f, PT ;  /* 0x0000003fb500780c */ /* 0x000fc80003f64270 */
[----:B------:R-:W-:Y:S01]  /*fa50*/  SEL R181, RZ, 0x4, !P3 ;  /* 0x00000004ffb57807 */ /* 0x000fe20005800000 */
[----:B-1----:R-:W-:Y:S01]  /*fa60*/  IMAD.MOV.U32 R191, RZ, RZ, R182 ;  /* 0x000000ffffbf7224 */ /* 0x002fe200078e00b6 */
[----:B------:R-:W-:Y:S01]  /*fa70*/  MOV R190, R5 ;  /* 0x0000000500be7202 */ /* 0x000fe20000000f00 */
[----:B------:R-:W-:Y:S01]  /*fa80*/  STL [R1+0x230], R5 ;  /* 0x0002300501007387 */ /* 0x000fe20000100800 */
[----:B------:R-:W-:Y:S02]  /*fa90*/  SEL R181, R181, RZ, !P0 ;  /* 0x000000ffb5b57207 */ /* 0x000fe40004000000 */
[----:B------:R-:W-:Y:S01]  /*faa0*/  IADD3 R0, P4, R0, R184, RZ ;  /* 0x000000b800007210 */ /* 0x000fe20007f9e0ff */
[----:B------:R1:W-:Y:S04]  /*fab0*/  STL [R1+0x22c], R182 ;  /* 0x00022cb601007387 */ /* 0x0003e80000100800 */
[----:B------:R-:W-:Y:S01]  /*fac0*/  IMAD.X R2, R2, 0x1, R183, P4 ;  /* 0x0000000102027824 */ /* 0x000fe200020e06b7 */
[----:B------:R4:W-:Y:S01]  /*fad0*/  LDGSTS.E [R222+0x8008], desc[UR16][R190.64], P2 ;  /* 0x08008000bede7fae */ /* 0x0009e20009121850 */
[----:B------:R-:W-:-:S03]  /*fae0*/  ISETP.NE.U32.AND P0, PT, R181, RZ, PT ;  /* 0x000000ffb500720c */ /* 0x000fc60003f05070 */
[----:B-1----:R-:W2:Y:S04]  /*faf0*/  LDL.LU R182, [R1+0x244] ;  /* 0x0002440001b67983 */ /* 0x002ea80000300800 */
[----:B------:R1:W-:Y:S01]  /*fb00*/  STL [R1+0x238], R0 ;  /* 0x0002380001007387 */ /* 0x0003e20000100800 */
[----:B----4-:R-:W-:-:S03]  /*fb10*/  IMAD.MOV.U32 R190, RZ, RZ, R0 ;  /* 0x000000ffffbe7224 */ /* 0x010fc600078e0000 */
[----:B------:R4:W-:Y:S01]  /*fb20*/  STL [R1+0x234], R2 ;  /* 0x0002340201007387 */ /* 0x0009e20000100800 */
[----:B------:R-:W-:-:S03]  /*fb30*/  MOV R191, R2 ;  /* 0x0000000200bf7202 */ /* 0x000fc60000000f00 */
[----:B------:R-:W2:Y:S04]  /*fb40*/  LDL R181, [R1+0x34c] ;  /* 0x00034c0001b57983 */ /* 0x000ea80000100800 */
[----:B------:R-:W2:Y:S04]  /*fb50*/  LDL.LU R5, [R1+0x24c] ;  /* 0x00024c0001057983 */ /* 0x000ea80000300800 */
[----:B-1----:R-:W2:Y:S04]  /*fb60*/  LDL.LU R0, [R1+0x250] ;  /* 0x0002500001007983 */ /* 0x002ea80000300800 */
[----:B------:R-:W2:Y:S04]  /*fb70*/  LDL.LU R188, [R1+0x26c] ;  /* 0x00026c0001bc7983 */ /* 0x000ea80000300800 */
[----:B----4-:R-:W4:Y:S04]  /*fb80*/  LDL.LU R2, [R1+0x270] ;  /* 0x0002700001027983 */ /* 0x010f280000300800 */
[----:B------:R1:W-:Y:S04]  /*fb90*/  LDGSTS.E [R222+0xc008], desc[UR16][R190.64], P2 ;  /* 0x0c008000bede7fae */ /* 0x0003e80009121850 */
[----:B------:R-:W4:Y:S01]  /*fba0*/  LDL.LU R191, [R1+0x23c] ;  /* 0x00023c0001bf7983 */ /* 0x000f220000300800 */
[----:B---3--:R-:W-:-:S02]  /*fbb0*/  IADD3 R189, P2, R189, R184, RZ ;  /* 0x000000b8bdbd7210 */ /* 0x008fc40007f5e0ff */
[----:B--2---:R-:W-:-:S03]  /*fbc0*/  IADD3 R3, P3, R3, R184, RZ ;  /* 0x000000b803037210 */ /* 0x004fc60007f7e0ff */
[----:B-1----:R-:W-:Y:S01]  /*fbd0*/  IMAD.MOV.U32 R190, RZ, RZ, R189 ;  /* 0x000000ffffbe7224 */ /* 0x002fe200078e00bd */
[----:B------:R1:W-:Y:S01]  /*fbe0*/  STL [R1+0x240], R189 ;  /* 0x000240bd01007387 */ /* 0x0003e20000100800 */
[--C-:B------:R-:W-:Y:S02]  /*fbf0*/  IMAD.X R182, R182, 0x1, R183.reuse, P3 ;  /* 0x00000001b6b67824 */ /* 0x100fe400018e06b7 */
[----:B----4-:R-:W-:-:S05]  /*fc00*/  IMAD.X R191, R191, 0x1, R183, P2 ;  /* 0x00000001bfbf7824 */ /* 0x010fca00010e06b7 */
[----:B------:R-:W-:Y:S04]  /*fc10*/  STL [R1+0x23c], R191 ;  /* 0x00023cbf01007387 */ /* 0x000fe80000100800 */
[----:B------:R2:W-:Y:S04]  /*fc20*/  STL [R1+0x248], R3 ;  /* 0x0002480301007387 */ /* 0x0005e80000100800 */
[----:B------:R3:W-:Y:S04]  /*fc30*/  LDGSTS.E [R222+0x800c], desc[UR16][R190.64], P0 ;  /* 0x0800c000bede7fae */ /* 0x0007e80008121850 */
[----:B------:R4:W-:Y:S04]  /*fc40*/  STL [R1+0x244], R182 ;  /* 0x000244b601007387 */ /* 0x0009e80000100800 */
[----:B-1----:R-:W4:Y:S01]  /*fc50*/  LDL.LU R189, [R1+0x28c] ;  /* 0x00028c0001bd7983 */ /* 0x002f220000300800 */
[----:B---3--:R-:W-:-:S03]  /*fc60*/  MOV R190, R3 ;  /* 0x0000000300be7202 */ /* 0x008fc60000000f00 */
[----:B--2---:R-:W2:Y:S01]  /*fc70*/  LDL.LU R3, [R1+0x290] ;  /* 0x0002900001037983 */ /* 0x004ea20000300800 */
[----:B------:R-:W-:-:S03]  /*fc80*/  IMAD.MOV.U32 R191, RZ, RZ, R182 ;  /* 0x000000ffffbf7224 */ /* 0x000fc600078e00b6 */
[----:B----4-:R-:W3:Y:S04]  /*fc90*/  LDL.LU R182, [R1+0x2b0] ;  /* 0x0002b00001b67983 */ /* 0x010ee80000300800 */
[----:B------:R1:W-:Y:S04]  /*fca0*/  LDGSTS.E [R222+0xc00c], desc[UR16][R190.64], P0 ;  /* 0x0c00c000bede7fae */ /* 0x0003e80008121850 */
[----:B------:R-:W4:Y:S01]  /*fcb0*/  LDL.LU R222, [R1+0x2ac] ;  /* 0x0002ac0001de7983 */ /* 0x000f220000300800 */
[-C--:B------:R-:W-:Y:S02]  /*fcc0*/  IADD3 R0, P0, R0, R186.reuse, RZ ;  /* 0x000000ba00007210 */ /* 0x080fe40007f1e0ff */
[----:B------:R-:W-:Y:S01]  /*fcd0*/  IADD3 R2, P2, R2, R186, RZ ;  /* 0x000000ba02027210 */ /* 0x000fe20007f5e0ff */
[----:B------:R-:W-:Y:S01]  /*fce0*/  ULEA UR4, UR10, UR8, 0xe ;  /* 0x000000080a047291 */ /* 0x000fe2000f8e703f */
[----:B------:R-:W0:Y:S01]  /*fcf0*/  LDGDEPBAR ;  /* 0x00000000000079af */ /* 0x000e220000000000 */
[----:B------:R-:W-:-:S02]  /*fd00*/  IMAD.X R5, R5, 0x1, R185, P0 ;  /* 0x0000000105057824 */ /* 0x000fc400000e06b9 */
[----:B------:R-:W-:Y:S01]  /*fd10*/  IMAD.X R188, R188, 0x1, R185, P2 ;  /* 0x00000001bcbc7824 */ /* 0x000fe200010e06b9 */
[----:B------:R1:W-:Y:S01]  /*fd20*/  STL [R1+0x250], R0 ;  /* 0x0002500001007387 */ /* 0x0003e20000100800 */
[----:B------:R-:W-:Y:S01]  /*fd30*/  IADD3 R181, R181, UR4, RZ ;  /* 0x00000004b5b57c10 */ /* 0x000fe2000fffe0ff */
[----:B-1----:R-:W-:Y:S02]  /*fd40*/  IMAD.MOV.U32 R190, RZ, RZ, R0 ;  /* 0x000000ffffbe7224 */ /* 0x002fe400078e0000 */
[----:B------:R1:W-:Y:S01]  /*fd50*/  STL [R1+0x24c], R5 ;  /* 0x00024c0501007387 */ /* 0x0003e20000100800 */
[----:B------:R-:W-:-:S03]  /*fd60*/  IMAD.MOV.U32 R191, RZ, RZ, R5 ;  /* 0x000000ffffbf7224 */ /* 0x000fc600078e0005 */
[----:B------:R1:W-:Y:S04]  /*fd70*/  STL [R1+0x270], R2 ;  /* 0x0002700201007387 */ /* 0x0003e80000100800 */
[----:B------:R1:W-:Y:S04]  /*fd80*/  STL [R1+0x26c], R188 ;  /* 0x00026cbc01007387 */ /* 0x0003e80000100800 */
[----:B------:R-:W4:Y:S04]  /*fd90*/  LDL.LU R0, [R1+0x2d0] ;  /* 0x0002d00001007983 */ /* 0x000f280000300800 */
[----:B------:R1:W-:Y:S04]  /*fda0*/  LDGSTS.E [R181+0x30000], desc[UR16][R190.64], P1 ;  /* 0x30000000beb57fae */ /* 0x0003e80008921850 */
[----:B-1----:R-:W4:Y:S01]  /*fdb0*/  LDL.LU R5, [R1+0x2f0] ;  /* 0x0002f00001057983 */ /* 0x002f220000300800 */
[----:B------:R-:W-:Y:S01]  /*fdc0*/  IMAD.MOV.U32 R190, RZ, RZ, R2 ;  /* 0x000000ffffbe7224 */ /* 0x000fe200078e0002 */
[----:B------:R-:W-:-:S02]  /*fdd0*/  MOV R191, R188 ;  /* 0x000000bc00bf7202 */ /* 0x000fc40000000f00 */
[----:B------:R-:W4:Y:S04]  /*fde0*/  LDL.LU R2, [R1+0x2cc] ;  /* 0x0002cc0001027983 */ /* 0x000f280000300800 */
[----:B------:R-:W4:Y:S04]  /*fdf0*/  LDL.LU R188, [R1+0x2ec] ;  /* 0x0002ec0001bc7983 */ /* 0x000f280000300800 */
[----:B------:R1:W-:Y:S01]  /*fe00*/  LDGSTS.E [R181+0x30400], desc[UR16][R190.64], P1 ;  /* 0x30400000beb57fae */ /* 0x0003e20008921850 */
[-C--:B--2---:R-:W-:Y:S02]  /*fe10*/  IADD3 R3, P0, R3, R186.reuse, RZ ;  /* 0x000000ba03037210 */ /* 0x084fe40007f1e0ff */
[----:B---3--:R-:W-:-:S03]  /*fe20*/  IADD3 R182, P2, R182, R186, RZ ;  /* 0x000000bab6b67210 */ /* 0x008fc60007f5e0ff */
[----:B------:R-:W-:Y:S01]  /*fe30*/  IMAD.X R189, R189, 0x1, R185, P0 ;  /* 0x00000001bdbd7824 */ /* 0x000fe200000e06b9 */
[----:B------:R-:W-:Y:S01]  /*fe40*/  STL [R1+0x290], R3 ;  /* 0x0002900301007387 */ /* 0x000fe20000100800 */
[----:B-1----:R-:W-:-:S03]  /*fe50*/  IMAD.MOV.U32 R190, RZ, RZ, R3 ;  /* 0x000000ffffbe7224 */ /* 0x002fc600078e0003 */
[----:B------:R1:W-:Y:S01]  /*fe60*/  STL [R1+0x28c], R189 ;  /* 0x00028cbd01007387 */ /* 0x0003e20000100800 */
[----:B------:R-:W-:-:S03]  /*fe70*/  MOV R191, R189 ;  /* 0x000000bd00bf7202 */ /* 0x000fc60000000f00 */
[----:B------:R-:W-:Y:S04]  /*fe80*/  STL [R1+0x2b0], R182 ;  /* 0x0002b0b601007387 */ /* 0x000fe80000100800 */
[----:B------:R2:W-:Y:S01]  /*fe90*/  LDGSTS.E [R181+0x30800], desc[UR16][R190.64], P1 ;  /* 0x30800000beb57fae */ /* 0x0005e20008921850 */
[----:B----4-:R-:W-:-:S03]  /*fea0*/  IMAD.X R222, R222, 0x1, R185, P2 ;  /* 0x00000001dede7824 */ /* 0x010fc600010e06b9 */
[----:B-1----:R-:W3:Y:S04]  /*feb0*/  LDL.LU R189, [R1+0x310] ;  /* 0x0003100001bd7983 */ /* 0x002ee80000300800 */
[----:B------:R1:W-:Y:S04]  /*fec0*/  STL [R1+0x2ac], R222 ;  /* 0x0002acde01007387 */ /* 0x0003e80000100800 */
[----:B------:R-:W4:Y:S01]  /*fed0*/  LDL.LU R3, [R1+0x330] ;  /* 0x0003300001037983 */ /* 0x000f220000300800 */
[----:B--2---:R-:W-:-:S03]  /*fee0*/  IMAD.MOV.U32 R191, RZ, RZ, R222 ;  /* 0x000000ffffbf7224 */ /* 0x004fc600078e00de */
[----:B-1----:R-:W2:Y:S01]  /*fef0*/  LDL.LU R222, [R1+0x30c] ;  /* 0x00030c0001de7983 */ /* 0x002ea20000300800 */
[----:B------:R-:W-:-:S03]  /*ff00*/  IMAD.MOV.U32 R190, RZ, RZ, R182 ;  /* 0x000000ffffbe7224 */ /* 0x000fc600078e00b6 */
[----:B------:R-:W2:Y:S04]  /*ff10*/  LDL.LU R182, [R1+0x32c] ;  /* 0x00032c0001b67983 */ /* 0x000ea80000300800 */
[----:B------:R1:W-:Y:S01]  /*ff20*/  LDGSTS.E [R181+0x30c00], desc[UR16][R190.64], P1 ;  /* 0x30c00000beb57fae */ /* 0x0003e20008921850 */
[-C--:B------:R-:W-:Y:S02]  /*ff30*/  IADD3 R0, P0, R0, R186.reuse, RZ ;  /* 0x000000ba00007210 */ /* 0x080fe40007f1e0ff */
[----:B------:R-:W-:-:S03]  /*ff40*/  IADD3 R5, P2, R5, R186, RZ ;  /* 0x000000ba05057210 */ /* 0x000fc60007f5e0ff */
[----:B-1----:R-:W-:Y:S02]  /*ff50*/  IMAD.MOV.U32 R190, RZ, RZ, R0 ;  /* 0x000000ffffbe7224 */ /* 0x002fe400078e0000 */
[----:B------:R-:W-:-:S04]  /*ff60*/  IMAD.X R2, R2, 0x1, R185, P0 ;  /* 0x0000000102027824 */ /* 0x000fc800000e06b9 */
[----:B------:R-:W-:Y:S01]  /*ff70*/  IMAD.MOV.U32 R191, RZ, RZ, R2 ;  /* 0x000000ffffbf7224 */ /* 0x000fe200078e0002 */
[----:B------:R-:W-:Y:S01]  /*ff80*/  IADD3.X R188, R188, R185, RZ, P2, !PT ;  /* 0x000000b9bcbc7210 */ /* 0x000fe200017fe4ff */
[----:B------:R1:W-:Y:S04]  /*ff90*/  STL [R1+0x2d0], R0 ;  /* 0x0002d00001007387 */ /* 0x0003e80000100800 */
[----:B------:R1:W-:Y:S04]  /*ffa0*/  LDGSTS.E [R181+0x31000], desc[UR16][R190.64], P1 ;  /* 0x31000000beb57fae */ /* 0x0003e80008921850 */
[----:B------:R1:W-:Y:S04]  /*ffb0*/  STL [R1+0x2cc], R2 ;  /* 0x0002cc0201007387 */ /* 0x0003e80000100800 */
[----:B------:R1:W-:Y:S02]  /*ffc0*/  STL [R1+0x2f0], R5 ;  /* 0x0002f00501007387 */ /* 0x0003e40000100800 */
[----:B-1----:R-:W-:Y:S01]  /*ffd0*/  IMAD.MOV.U32 R190, RZ, RZ, R5 ;  /* 0x000000ffffbe7224 */ /* 0x002fe200078e0005 */
[----:B------:R-:W-:Y:S01]  /*ffe0*/  MOV R191, R188 ;  /* 0x000000bc00bf7202 */ /* 0x000fe20000000f00 */
[----:B------:R-:W2:Y:S04]  /*fff0*/  LDL.LU R0, [R1+0x258] ;  /* 0x0002580001007983 */ /* 0x000ea80000300800 */
[----:B------:R1:W-:Y:S04]  /*10000*/  LDGSTS.E [R181+0x31400], desc[UR16][R190.64], P1 ;  /* 0x31400000beb57fae */ /* 0x0003e80008921850 */
[----:B------:R1:W-:Y:S04]  /*10010*/  STL [R1+0x2ec], R188 ;  /* 0x0002ecbc01007387 */ /* 0x0003e80000100800 */
[----:B------:R-:W2:Y:S04]  /*10020*/  LDL.LU R2, [R1+0x278] ;  /* 0x0002780001027983 */ /* 0x000ea80000300800 */
[----:B------:R-:W2:Y:S04]  /*10030*/  LDL.LU R5, [R1+0x254] ;  /* 0x0002540001057983 */ /* 0x000ea80000300800 */
[----:B-1----:R-:W2:Y:S01]  /*10040*/  LDL.LU R188, [R1+0x274] ;  /* 0x0002740001bc7983 */ /* 0x002ea20000300800 */
[----:B---3--:R-:W-:-:S05]  /*10050*/  IADD3 R189, P0, R189, R186, RZ ;  /* 0x000000babdbd7210 */ /* 0x008fca0007f1e0ff */
[----:B------:R-:W-:Y:S01]  /*10060*/  IMAD.MOV.U32 R190, RZ, RZ, R189 ;  /* 0x000000ffffbe7224 */ /* 0x000fe200078e00bd */
[----:B----4-:R-:W-:Y:S01]  /*10070*/  IADD3 R3, P2, R3, R186, RZ ;  /* 0x000000ba03037210 */ /* 0x010fe20007f5e0ff */
[--C-:B--2---:R-:W-:Y:S01]  /*10080*/  IMAD.X R222, R222, 0x1, R185.reuse, P0 ;  /* 0x00000001dede7824 */ /* 0x104fe200000e06b9 */
[----:B------:R1:W-:Y:S04]  /*10090*/  STL [R1+0x310], R189 ;  /* 0x000310bd01007387 */ /* 0x0003e80000100800 */
[----:B------:R-:W-:Y:S01]  /*100a0*/  MOV R191, R222 ;  /* 0x000000de00bf7202 */ /* 0x000fe20000000f00 */
[----:B------:R-:W-:Y:S01]  /*100b0*/  IMAD.X R182, R182, 0x1, R185, P2 ;  /* 0x00000001b6b67824 */ /* 0x000fe200010e06b9 */
[----:B------:R-:W-:Y:S04]  /*100c0*/  STL [R1+0x30c], R222 ;  /* 0x00030cde01007387 */ /* 0x000fe80000100800 */
[----:B------:R2:W-:Y:S04]  /*100d0*/  LDGSTS.E [R181+0x31800], desc[UR16][R190.64], P1 ;  /* 0x31800000beb57fae */ /* 0x0005e80008921850 */
[----:B------:R3:W-:Y:S04]  /*100e0*/  STL [R1+0x330], R3 ;  /* 0x0003300301007387 */ /* 0x0007e80000100800 */
[----:B------:R4:W-:Y:S01]  /*100f0*/  STL [R1+0x32c], R182 ;  /* 0x00032cb601007387 */ /* 0x0009e20000100800 */
[----:B--2---:R-:W-:-:S03]  /*10100*/  IMAD.MOV.U32 R190, RZ, RZ, R3 ;  /* 0x000000ffffbe7224 */ /* 0x004fc600078e0003 */
[----:B-1----:R-:W2:Y:S01]  /*10110*/  LDL.LU R189, [R1+0x294] ;  /* 0x0002940001bd7983 */ /* 0x002ea20000300800 */
[----:B------:R-:W-:-:S03]  /*10120*/  IMAD.MOV.U32 R191, RZ, RZ, R182 ;  /* 0x000000ffffbf7224 */ /* 0x000fc600078e00b6 */
[----:B---3--:R-:W3:Y:S04]  /*10130*/  LDL.LU R3, [R1+0x298] ;  /* 0x0002980001037983 */ /* 0x008ee80000300800 */
[----:B------:R-:W2:Y:S04]  /*10140*/  LDL.LU R222, [R1+0x2b4] ;  /* 0x0002b40001de7983 */ /* 0x000ea80000300800 */
[----:B----4-:R-:W4:Y:S04]  /*10150*/  LDL.LU R182, [R1+0x2b8] ;  /* 0x0002b80001b67983 */ /* 0x010f280000300800 */
[----:B------:R1:W-:Y:S04]  /*10160*/  LDGSTS.E [R181+0x31c00], desc[UR16][R190.64], P1 ;  /* 0x31c00000beb57fae */ /* 0x0003e80008921850 */
[----:B------:R-:W4:Y:S01]  /*10170*/  LDL R191, [R1+0x524] ;  /* 0x0005240001bf7983 */ /* 0x000f220000100800 */
[----:B------:R-:W-:-:S02]  /*10180*/  IADD3 R0, P0, R0, R186, RZ ;  /* 0x000000ba00007210 */ /* 0x000fc40007f1e0ff */
[----:B------:R-:W-:-:S03]  /*10190*/  IADD3 R2, P2, R2, R186, RZ ;  /* 0x000000ba02027210 */ /* 0x000fc60007f5e0ff */
[----:B------:R-:W-:Y:S01]  /*101a0*/  IMAD.X R5, R5, 0x1, R185, P0 ;  /* 0x0000000105057824 */ /* 0x000fe200000e06b9 */
[----:B------:R1:W-:Y:S01]  /*101b0*/  STL [R1+0x258], R0 ;  /* 0x0002580001007387 */ /* 0x0003e20000100800 */
[----:B------:R-:W-:-:S03]  /*101c0*/  IADD3.X R188, R188, R185, RZ, P2, !PT ;  /* 0x000000b9bcbc7210 */ /* 0x000fc600017fe4ff */
[----:B------:R4:W-:Y:S01]  /*101d0*/  STL [R1+0x254], R5 ;  /* 0x0002540501007387 */ /* 0x0009e20000100800 */
[----:B-1----:R-:W-:-:S03]  /*101e0*/  IMAD.MOV.U32 R190, RZ, RZ, R0 ;  /* 0x000000ffffbe7224 */ /* 0x002fc600078e0000 */
[----:B------:R1:W-:Y:S04]  /*101f0*/  STL [R1+0x278], R2 ;  /* 0x0002780201007387 */ /* 0x0003e80000100800 */
[----:B------:R1:W-:Y:S04]  /*10200*/  STL [R1+0x274], R188 ;  /* 0x000274bc01007387 */ /* 0x0003e80000100800 */
[----:B------:R-:W4:Y:S01]  /*10210*/  LDL.LU R0, [R1+0x2d8] ;  /* 0x0002d80001007983 */ /* 0x000f220000300800 */
[----:B---3--:R-:W-:-:S05]  /*10220*/  IADD3 R3, P0, R3, R186, RZ ;  /* 0x000000ba03037210 */ /* 0x008fca0007f1e0ff */
[----:B--2---:R-:W-:Y:S01]  /*10230*/  IMAD.X R189, R189, 0x1, R185, P0 ;  /* 0x00000001bdbd7824 */ /* 0x004fe200000e06b9 */
[----:B----4-:R-:W-:Y:S01]  /*10240*/  IADD3 R182, P2, R182, R186, RZ ;  /* 0x000000bab6b67210 */ /* 0x010fe20007f5e0ff */
[----:B------:R-:W-:Y:S02]  /*10250*/  VIADD R181, R191, UR4 ;  /* 0x00000004bfb57c36 */ /* 0x000fe40008000000 */
[----:B------:R-:W-:Y:S02]  /*10260*/  IMAD.MOV.U32 R191, RZ, RZ, R5 ;  /* 0x000000ffffbf7224 */ /* 0x000fe400078e0005 */
[----:B------:R-:W2:Y:S04]  /*10270*/  LDL.LU R5, [R1+0x2f8] ;  /* 0x0002f80001057983 */ /* 0x000ea80000300800 */
[----:B------:R3:W-:Y:S01]  /*10280*/  LDGSTS.E [R181+0x30100], desc[UR16][R190.64], P1 ;  /* 0x30100000beb57fae */ /* 0x0007e20008921850 */
[----:B------:R-:W-:Y:S01]  /*10290*/  IMAD.X R222, R222, 0x1, R185, P2 ;  /* 0x00000001dede7824 */ /* 0x000fe200010e06b9 */
[----:B---3--:R-:W-:Y:S01]  /*102a0*/  MOV R190, R2 ;  /* 0x0000000200be7202 */ /* 0x008fe20000000f00 */
[----:B------:R-:W-:Y:S01]  /*102b0*/  IMAD.MOV.U32 R191, RZ, RZ, R188 ;  /* 0x000000ffffbf7224 */ /* 0x000fe200078e00bc */
[----:B-1----:R-:W3:Y:S04]  /*102c0*/  LDL.LU R2, [R1+0x2d4] ;  /* 0x0002d40001027983 */ /* 0x002ee80000300800 */
[----:B------:R-:W4:Y:S04]  /*102d0*/  LDL.LU R188, [R1+0x2f4] ;  /* 0x0002f40001bc7983 */ /* 0x000f280000300800 */
[----:B------:R1:W-:Y:S04]  /*102e0*/  LDGSTS.E [R181+0x30500], desc[UR16][R190.64], P1 ;  /* 0x30500000beb57fae */ /* 0x0003e80008921850 */
[----:B------:R-:W-:Y:S04]  /*102f0*/  STL [R1+0x298], R3 ;  /* 0x0002980301007387 */ /* 0x000fe80000100800 */
[----:B------:R1:W-:Y:S02]  /*10300*/  STL [R1+0x294], R189 ;  /* 0x000294bd01007387 */ /* 0x0003e40000100800 */
[----:B-1----:R-:W-:Y:S01]  /*10310*/  MOV R190, R3 ;  /* 0x0000000300be7202 */ /* 0x002fe20000000f00 */
[----:B------:R-:W-:Y:S01]  /*10320*/  IMAD.MOV.U32 R191, RZ, RZ, R189 ;  /* 0x000000ffffbf7224 */ /* 0x000fe200078e00bd */
[----:B------:R-:W-:Y:S04]  /*10330*/  STL [R1+0x2b8], R182 ;  /* 0x0002b8b601007387 */ /* 0x000fe80000100800 */
[----:B------:R-:W4:Y:S04]  /*10340*/  LDL.LU R189, [R1+0x318] ;  /* 0x0003180001bd7983 */ /* 0x000f280000300800 */
[----:B------:R1:W-:Y:S04]  /*10350*/  STL [R1+0x2b4], R222 ;  /* 0x0002b4de01007387 */ /* 0x0003e80000100800 */
[----:B------:R1:W-:Y:S04]  /*10360*/  LDGSTS.E [R181+0x30900], desc[UR16][R190.64], P1 ;  /* 0x30900000beb57fae */ /* 0x0003e80008921850 */
[----:B------:R-:W4:Y:S01]  /*10370*/  LDL.LU R3, [R1+0x338] ;  /* 0x0003380001037983 */ /* 0x000f220000300800 */
[----:B-1----:R-:W-:-:S03]  /*10380*/  IMAD.MOV.U32 R191, RZ, RZ, R222 ;  /* 0x000000ffffbf7224 */ /* 0x002fc600078e00de */
[----:B------:R-:W4:Y:S01]  /*10390*/  LDL.LU R222, [R1+0x314] ;  /* 0x0003140001de7983 */ /* 0x000f220000300800 */
[----:B------:R-:W-:-:S03]  /*103a0*/  IMAD.MOV.U32 R190, RZ, RZ, R182 ;  /* 0x000000ffffbe7224 */ /* 0x000fc600078e00b6 */
[----:B------:R-:W4:Y:S01]  /*103b0*/  LDL.LU R182, [R1+0x334] ;  /* 0x0003340001b67983 */ /* 0x000f220000300800 */
[----:B------:R-:W-:-:S03]  /*103c0*/  IADD3 R0, P0, R0, R186, RZ ;  /* 0x000000ba00007210 */ /* 0x000fc60007f1e0ff */
[----:B------:R1:W-:Y:S04]  /*103d0*/  LDGSTS.E [R181+0x30d00], desc[UR16][R190.64], P1 ;  /* 0x30d00000beb57fae */ /* 0x0003e80008921850 */
[----:B------:R4:W-:Y:S01]  /*103e0*/  STL [R1+0x2d8], R0 ;  /* 0x0002d80001007387 */ /* 0x0009e20000100800 */
[----:B-1----:R-:W-:Y:S01]  /*103f0*/  IMAD.MOV.U32 R190, RZ, RZ, R0 ;  /* 0x000000ffffbe7224 */ /* 0x002fe200078e0000 */
[----:B--2---:R-:W-:Y:S02]  /*10400*/  IADD3 R5, P2, R5, R186, RZ ;  /* 0x000000ba05057210 */ /* 0x004fe40007f5e0ff */
[----:B---3--:R-:W-:-:S05]  /*10410*/  IADD3.X R2, R2, R185, RZ, P0, !PT ;  /* 0x000000b902027210 */ /* 0x008fca00007fe4ff */
[----:B------:R-:W-:Y:S02]  /*10420*/  IMAD.MOV.U32 R191, RZ, RZ, R2 ;  /* 0x000000ffffbf7224 */ /* 0x000fe400078e0002 */
[----:B----4-:R-:W-:-:S03]  /*10430*/  IMAD.X R188, R188, 0x1, R185, P2 ;  /* 0x00000001bcbc7824 */ /* 0x010fc600010e06b9 */
[----:B------:R1:W-:Y:S04]  /*10440*/  LDGSTS.E [R181+0x31100], desc[UR16][R190.64], P1 ;  /* 0x31100000beb57fae */ /* 0x0003e80008921850 */
[----:B------:R2:W-:Y:S04]  /*10450*/  STL [R1+0x2d4], R2 ;  /* 0x0002d40201007387 */ /* 0x0005e80000100800 */
[----:B------:R-:W-:Y:S01]  /*10460*/  STL [R1+0x2f8], R5 ;  /* 0x0002f80501007387 */ /* 0x000fe20000100800 */
[----:B-1----:R-:W-:Y:S01]  /*10470*/  MOV R190, R5 ;  /* 0x0000000500be7202 */ /* 0x002fe20000000f00 */
[----:B------:R-:W-:-:S02]  /*10480*/  IMAD.MOV.U32 R191, RZ, RZ, R188 ;  /* 0x000000ffffbf7224 */ /* 0x000fc400078e00bc */
[----:B------:R-:W3:Y:S01]  /*10490*/  LDL.LU R0, [R1+0x260] ;  /* 0x0002600001007983 */ /* 0x000ee20000300800 */
[----:B------:R-:W-:-:S03]  /*104a0*/  IADD3 R189, P0, R189, R186, RZ ;  /* 0x000000babdbd7210 */ /* 0x000fc60007f1e0ff */
[----:B------:R1:W-:Y:S04]  /*104b0*/  LDGSTS.E [R181+0x31500], desc[UR16][R190.64], P1 ;  /* 0x31500000beb57fae */ /* 0x0003e80008921850 */
[----:B------:R4:W-:Y:S04]  /*104c0*/  STL [R1+0x2f4], R188 ;  /* 0x0002f4bc01007387 */ /* 0x0009e80000100800 */
[----:B--2---:R-:W2:Y:S01]  /*104d0*/  LDL.LU R2, [R1+0x280] ;  /* 0x0002800001027983 */ /* 0x004ea20000300800 */
[----:B------:R-:W-:Y:S02]  /*104e0*/  IADD3 R3, P2, R3, R186, RZ ;  /* 0x000000ba03037210 */ /* 0x000fe40007f5e0ff */
[----:B-1----:R-:W-:Y:S01]  /*104f0*/  MOV R190, R189 ;  /* 0x000000bd00be7202 */ /* 0x002fe20000000f00 */
[----:B----4-:R-:W4:Y:S04]  /*10500*/  LDL.LU R188, [R1+0x25c] ;  /* 0x00025c0001bc7983 */ /* 0x010f280000300800 */
[----:B------:R-:W4:Y:S01]  /*10510*/  LDL.LU R5, [R1+0x27c] ;  /* 0x00027c0001057983 */ /* 0x000f220000300800 */
[----:B------:R-:W-:-:S04]  /*10520*/  IMAD.X R222, R222, 0x1, R185, P0 ;  /* 0x00000001dede7824 */ /* 0x000fc800000e06b9 */
[----:B------:R-:W-:Y:S02]  /*10530*/  IMAD.MOV.U32 R191, RZ, RZ, R222 ;  /* 0x000000ffffbf7224 */ /* 0x000fe400078e00de */
[----:B------:R-:W-:Y:S01]  /*10540*/  IMAD.X R182, R182, 0x1, R185, P2 ;  /* 0x00000001b6b67824 */ /* 0x000fe200010e06b9 */
[----:B------:R1:W-:Y:S04]  /*10550*/  STL [R1+0x318], R189 ;  /* 0x000318bd01007387 */ /* 0x0003e80000100800 */
[----:B------:R-:W-:Y:S04]  /*10560*/  STL [R1+0x314], R222 ;  /* 0x000314de01007387 */ /* 0x000fe80000100800 */
[----:B------:R1:W-:Y:S04]  /*10570*/  LDGSTS.E [R181+0x31900], desc[UR16][R190.64], P1 ;  /* 0x31900000beb57fae */ /* 0x0003e80008921850 */
[----:B------:R1:W-:Y:S04]  /*10580*/  STL [R1+0x338], R3 ;  /* 0x0003380301007387 */ /* 0x0003e80000100800 */
[----:B------:R1:W-:Y:S02]  /*10590*/  STL [R1+0x334], R182 ;  /* 0x000334b601007387 */ /* 0x0003e40000100800 */
[----:B-1----:R-:W-:-:S02]  /*105a0*/  IMAD.MOV.U32 R190, RZ, RZ, R3 ;  /* 0x000000ffffbe7224 */ /* 0x002fc400078e0003 */
[----:B------:R-:W4:Y:S01]  /*105b0*/  LDL.LU R189, [R1+0x29c] ;  /* 0x00029c0001bd7983 */ /* 0x000f220000300800 */
[----:B------:R-:W-:-:S03]  /*105c0*/  IMAD.MOV.U32 R191, RZ, RZ, R182 ;  /* 0x000000ffffbf7224 */ /* 0x000fc600078e00b6 */
[----:B------:R-:W4:Y:S04]  /*105d0*/  LDL.LU R3, [R1+0x2a0] ;  /* 0x0002a00001037983 */ /* 0x000f280000300800 */
[----:B------:R-:W4:Y:S04]  /*105e0*/  LDL.LU R222, [R1+0x2bc] ;  /* 0x0002bc0001de7983 */ /* 0x000f280000300800 */
[----:B------:R-:W4:Y:S04]  /*105f0*/  LDL.LU R182, [R1+0x2c0] ;  /* 0x0002c00001b67983 */ /* 0x000f280000300800 */
[----:B------:R1:W-:Y:S04]  /*10600*/  LDGSTS.E [R181+0x31d00], desc[UR16][R190.64], P1 ;  /* 0x31d00000beb57fae */ /* 0x0003e80008921850 */
[----:B------:R-:W4:Y:S01]  /*10610*/  LDL R191, [R1+0x520] ;  /* 0x0005200001bf7983 */ /* 0x000f220000100800 */
[----:B---3--:R-:W-:-:S05]  /*10620*/  IADD3 R0, P0, R0, R186, RZ ;  /* 0x000000ba00007210 */ /* 0x008fca0007f1e0ff */
[----:B------:R3:W-:Y:S01]  /*10630*/  STL [R1+0x260], R0 ;  /* 0x0002600001007387 */ /* 0x0007e20000100800 */
[----:B--2---:R-:W-:Y:S02]  /*10640*/  IADD3 R2, P2, R2, R186, RZ ;  /* 0x000000ba02027210 */ /* 0x004fe40007f5e0ff */
[----:B----4-:R-:W-:-:S03]  /*10650*/  IADD3.X R188, R188, R185, RZ, P0, !PT ;  /* 0x000000b9bcbc7210 */ /* 0x010fc600007fe4ff */
[----:B------:R-:W-:Y:S02]  /*10660*/  IMAD.X R5, R5, 0x1, R185, P2 ;  /* 0x0000000105057824 */ /* 0x000fe400010e06b9 */
[----:B------:R2:W-:Y:S01]  /*10670*/  STL [R1+0x25c], R188 ;  /* 0x00025cbc01007387 */ /* 0x0005e20000100800 */
[----:B-1----:R-:W-:-:S03]  /*10680*/  IMAD.MOV.U32 R190, RZ, RZ, R0 ;  /* 0x000000ffffbe7224 */ /* 0x002fc600078e0000 */
[----:B------:R-:W-:Y:S04]  /*10690*/  STL [R1+0x280], R2 ;  /* 0x0002800201007387 */ /* 0x000fe80000100800 */
[----:B------:R1:W-:Y:S04]  /*106a0*/  STL [R1+0x27c], R5 ;  /* 0x00027c0501007387 */ /* 0x0003e80000100800 */
[----:B---3--:R-:W3:Y:S01]  /*106b0*/  LDL.LU R0, [R1+0x2e0] ;  /* 0x0002e00001007983 */ /* 0x008ee20000300800 */
[----:B------:R-:W-:-:S05]  /*106c0*/  IADD3 R3, P0, R3, R186, RZ ;  /* 0x000000ba03037210 */ /* 0x000fca0007f1e0ff */
[----:B------:R-:W-:Y:S01]  /*106d0*/  IMAD.X R189, R189, 0x1, R185, P0 ;  /* 0x00000001bdbd7824 */ /* 0x000fe200000e06b9 */
[----:B------:R-:W-:Y:S01]  /*106e0*/  IADD3 R182, P2, R182, R186, RZ ;  /* 0x000000bab6b67210 */ /* 0x000fe20007f5e0ff */
[----:B------:R-:W-:Y:S01]  /*106f0*/  VIADD R181, R191, UR4 ;  /* 0x00000004bfb57c36 */ /* 0x000fe20008000000 */
[----:B------:R-:W-:Y:S02]  /*10700*/  MOV R191, R188 ;  /* 0x000000bc00bf7202 */ /* 0x000fe40000000f00 */
[----:B--2---:R-:W2:Y:S04]  /*10710*/  LDL.LU R188, [R1+0x300] ;  /* 0x0003000001bc7983 */ /* 0x004ea80000300800 */
[----:B------:R4:W-:Y:S01]  /*10720*/  LDGSTS.E [R181+0x30200], desc[UR16][R190.64], P1 ;  /* 0x30200000beb57fae */ /* 0x0009e20008921850 */
[----:B------:R-:W-:Y:S01]  /*10730*/  IADD3.X R222, R222, R185, RZ, P2, !PT ;  /* 0x000000b9dede7210 */ /* 0x000fe200017fe4ff */
[----:B----4-:R-:W-:-:S02]  /*10740*/  IMAD.MOV.U32 R191, RZ, RZ, R5 ;  /* 0x000000ffffbf7224 */ /* 0x010fc400078e0005 */
[----:B------:R-:W-:Y:S01]  /*10750*/  IMAD.MOV.U32 R190, RZ, RZ, R2 ;  /* 0x000000ffffbe7224 */ /* 0x000fe200078e0002 */
[----:B-1----:R-:W4:Y:S04]  /*10760*/  LDL.LU R5, [R1+0x2dc] ;  /* 0x0002dc0001057983 */ /* 0x002f280000300800 */
[----:B------:R-:W4:Y:S04]  /*10770*/  LDL.LU R2, [R1+0x2fc] ;  /* 0x0002fc0001027983 */ /* 0x000f280000300800 */
[----:B------:R1:W-:Y:S04]  /*10780*/  LDGSTS.E [R181+0x30600], desc[UR16][R190.64], P1 ;  /* 0x30600000beb57fae */ /* 0x0003e80008921850 */
[----:B------:R1:W-:Y:S04]  /*10790*/  STL [R1+0x2a0], R3 ;  /* 0x0002a00301007387 */ /* 0x0003e80000100800 */
[----:B------:R1:W-:Y:S02]  /*107a0*/  STL [R1+0x29c], R189 ;  /* 0x00029cbd01007387 */ /* 0x0003e40000100800 */
[----:B-1----:R-:W-:-:S02]  /*107b0*/  IMAD.MOV.U32 R190, RZ, RZ, R3 ;  /* 0x000000ffffbe7224 */ /* 0x002fc400078e0003 */
[----:B------:R-:W-:Y:S01]  /*107c0*/  STL [R1+0x2c0], R182 ;  /* 0x0002c0b601007387 */ /* 0x000fe20000100800 */
[----:B------:R-:W-:-:S03]  /*107d0*/  IMAD.MOV.U32 R191, RZ, RZ, R189 ;  /* 0x000000ffffbf7224 */ /* 0x000fc600078e00bd */
[----:B------:R-:W4:Y:S04]  /*107e0*/  LDL.LU R3, [R1+0x320] ;  /* 0x0003200001037983 */ /* 0x000f280000300800 */
[----:B------:R1:W-:Y:S04]  /*107f0*/  STL [R1+0x2bc], R222 ;  /* 0x0002bcde01007387 */ /* 0x0003e80000100800 */
[----:B------:R1:W-:Y:S04]  /*10800*/  LDGSTS.E [R181+0x30a00], desc[UR16][R190.64], P1 ;  /* 0x30a00000beb57fae */ /* 0x0003e80008921850 */
[----:B------:R-:W4:Y:S01]  /*10810*/  LDL.LU R189, [R1+0x340] ;  /* 0x0003400001bd7983 */ /* 0x000f220000300800 */
[----:B-1----:R-:W-:-:S03]  /*10820*/  MOV R191, R222 ;  /* 0x000000de00bf7202 */ /* 0x002fc60000000f00 */
[----:B------:R-:W4:Y:S01]  /*10830*/  LDL.LU R222, [R1+0x31c] ;  /* 0x00031c0001de7983 */ /* 0x000f220000300800 */
[----:B------:R-:W-:-:S03]  /*10840*/  IMAD.MOV.U32 R190, RZ, RZ, R182 ;  /* 0x000000ffffbe7224 */ /* 0x000fc600078e00b6 */
[----:B------:R-:W4:Y:S04]  /*10850*/  LDL.LU R182, [R1+0x33c] ;  /* 0x00033c0001b67983 */ /* 0x000f280000300800 */
[----:B------:R1:W-:Y:S01]  /*10860*/  LDGSTS.E [R181+0x30e00], desc[UR16][R190.64], P1 ;  /* 0x30e00000beb57fae */ /* 0x0003e20008921850 */
[----:B---3--:R-:W-:-:S05]  /*10870*/  IADD3 R0, P0, R0, R186, RZ ;  /* 0x000000ba00007210 */ /* 0x008fca0007f1e0ff */
[----:B-1----:R-:W-:Y:S01]  /*10880*/  IMAD.MOV.U32 R190, RZ, RZ, R0 ;  /* 0x000000ffffbe7224 */ /* 0x002fe200078e0000 */
[----:B------:R-:W-:Y:S01]  /*10890*/  STL [R1+0x2e0], R0 ;  /* 0x0002e00001007387 */ /* 0x000fe20000100800 */
[----:B--2---:R-:W-:Y:S01]  /*108a0*/  IADD3 R188, P2, R188, R186, RZ ;  /* 0x000000babcbc7210 */ /* 0x004fe20007f5e0ff */
[----:B----4-:R-:W-:-:S05]  /*108b0*/  IMAD.X R5, R5, 0x1, R185, P0 ;  /* 0x0000000105057824 */ /* 0x010fca00000e06b9 */
[----:B------:R-:W-:Y:S01]  /*108c0*/  MOV R191, R5 ;  /* 0x0000000500bf7202 */ /* 0x000fe20000000f00 */
[----:B------:R-:W-:-:S04]  /*108d0*/  IMAD.X R2, R2, 0x1, R185, P2 ;  /* 0x0000000102027824 */ /* 0x000fc800010e06b9 */
[----:B------:R1:W-:Y:S04]  /*108e0*/  LDGSTS.E [R181+0x31200], desc[UR16][R190.64], P1 ;  /* 0x31200000beb57fae */ /* 0x0003e80008921850 */
[----:B------:R2:W-:Y:S04]  /*108f0*/  STL [R1+0x2dc], R5 ;  /* 0x0002dc0501007387 */ /* 0x0005e80000100800 */
[----:B------:R-:W-:Y:S01]  /*10900*/  STL [R1+0x300], R188 ;  /* 0x000300bc01007387 */ /* 0x000fe20000100800 */
[----:B-1----:R-:W-:Y:S01]  /*10910*/  IMAD.MOV.U32 R190, RZ, RZ, R188 ;  /* 0x000000ffffbe7224 */ /* 0x002fe200078e00bc */
[-C--:B------:R-:W-:Y:S01]  /*10920*/  IADD3 R3, P0, R3, R186.reuse, RZ ;  /* 0x000000ba03037210 */ /* 0x080fe20007f1e0ff */
[----:B------:R-:W-:Y:S01]  /*10930*/  IMAD.MOV.U32 R191, RZ, RZ, R2 ;  /* 0x000000ffffbf7224 */ /* 0x000fe200078e0002 */
[----:B--2---:R-:W2:Y:S04]  /*10940*/  LDL.LU R5, [R1+0x268] ;  /* 0x0002680001057983 */ /* 0x004ea80000300800 */
[----:B------:R1:W-:Y:S04]  /*10950*/  LDGSTS.E [R181+0x31600], desc[UR16][R190.64], P1 ;  /* 0x31600000beb57fae */ /* 0x0003e80008921850 */
[----:B------:R3:W-:Y:S01]  /*10960*/  STL [R1+0x2fc], R2 ;  /* 0x0002fc0201007387 */ /* 0x0007e20000100800 */
[----:B------:R-:W-:-:S03]  /*10970*/  IADD3 R189, P2, R189, R186, RZ ;  /* 0x000000babdbd7210 */ /* 0x000fc60007f5e0ff */
[----:B------:R-:W4:Y:S01]  /*10980*/  LDL.LU R0, [R1+0x288] ;  /* 0x0002880001007983 */ /* 0x000f220000300800 */
[----:B-1----:R-:W-:-:S03]  /*10990*/  IMAD.MOV.U32 R190, RZ, RZ, R3 ;  /* 0x000000ffffbe7224 */ /* 0x002fc600078e0003 */
[----:B---3--:R-:W5:Y:S01]  /*109a0*/  LDL.LU R2, [R1+0x560] ;  /* 0x0005600001027983 */ /* 0x008f620000300800 */
[----:B------:R-:W-:-:S03]  /*109b0*/  IMAD.X R222, R222, 0x1, R185, P0 ;  /* 0x00000001dede7824 */ /* 0x000fc600000e06b9 */
[----:B------:R-:W3:Y:S01]  /*109c0*/  LDL.LU R188, [R1+0x284] ;  /* 0x0002840001bc7983 */ /* 0x000ee20000300800 */
[----:B------:R-:W-:Y:S01]  /*109d0*/  IMAD.MOV.U32 R191, RZ, RZ, R222 ;  /* 0x000000ffffbf7224 */ /* 0x000fe200078e00de */
[----:B------:R-:W-:Y:S02]  /*109e0*/  IADD3.X R182, R182, R185, RZ, P2, !PT ;  /* 0x000000b9b6b67210 */ /* 0x000fe400017fe4ff */
[----:B------:R1:W-:Y:S04]  /*109f0*/  STL [R1+0x320], R3 ;  /* 0x0003200301007387 */ /* 0x0003e80000100800 */
[----:B------:R1:W-:Y:S04]  /*10a00*/  STL [R1+0x31c], R222 ;  /* 0x00031cde01007387 */ /* 0x0003e80000100800 */
[----:B------:R1:W-:Y:S04]  /*10a10*/  LDGSTS.E [R181+0x31a00], desc[UR16][R190.64], P1 ;  /* 0x31a00000beb57fae */ /* 0x0003e80008921850 */
[----:B------:R-:W-:Y:S04]  /*10a20*/  STL [R1+0x340], R189 ;  /* 0x000340bd01007387 */ /* 0x000fe80000100800 */
[----:B-1----:R-:W3:Y:S01]  /*10a30*/  LDL.LU R3, [R1+0x2a8] ;  /* 0x0002a80001037983 */ /* 0x002ee20000300800 */
[----:B------:R-:W-:Y:S01]  /*10a40*/  IMAD.MOV.U32 R190, RZ, RZ, R189 ;  /* 0x000000ffffbe7224 */ /* 0x000fe200078e00bd */
[----:B------:R-:W-:-:S02]  /*10a50*/  MOV R191, R182 ;  /* 0x000000b600bf7202 */ /* 0x000fc40000000f00 */
[----:B------:R1:W-:Y:S04]  /*10a60*/  STL [R1+0x33c], R182 ;  /* 0x00033cb601007387 */ /* 0x0003e80000100800 */
[----:B------:R-:W3:Y:S04]  /*10a70*/  LDL.LU R222, [R1+0x2c8] ;  /* 0x0002c80001de7983 */ /* 0x000ee80000300800 */
[----:B------:R3:W-:Y:S04]  /*10a80*/  LDGSTS.E [R181+0x31e00], desc[UR16][R190.64], P1 ;  /* 0x31e00000beb57fae */ /* 0x0007e80008921850 */
[----:B-1----:R-:W3:Y:S04]  /*10a90*/  LDL.LU R182, [R1+0x55c] ;  /* 0x00055c0001b67983 */ /* 0x002ee80000300800 */
[----:B------:R-:W3:Y:S04]  /*10aa0*/  LDL.LU R189, [R1+0x2c4] ;  /* 0x0002c40001bd7983 */ /* 0x000ee80000300800 */
[----:B------:R-:W3:Y:S04]  /*10ab0*/  LDL R190, [R1+0x51c] ;  /* 0x00051c0001be7983 */ /* 0x000ee80000100800 */
[----:B------:R-:W3:Y:S01]  /*10ac0*/  LDL.LU R191, [R1+0x264] ;  /* 0x0002640001bf7983 */ /* 0x000ee20000300800 */
[----:B--2---:R-:W-:-:S05]  /*10ad0*/  IADD3 R5, P0, R5, R186, RZ ;  /* 0x000000ba05057210 */ /* 0x004fca0007f1e0ff */
[----:B------:R1:W-:Y:S01]  /*10ae0*/  STL [R1+0x268], R5 ;  /* 0x0002680501007387 */ /* 0x0003e20000100800 */
[----:B----4-:R-:W-:-:S05]  /*10af0*/  IADD3 R0, P2, R0, R186, RZ ;  /* 0x000000ba00007210 */ /* 0x010fca0007f5e0ff */
[--C-:B---3--:R-:W-:Y:S02]  /*10b00*/  IMAD.X R188, R188, 0x1, R185.reuse, P2 ;  /* 0x00000001bcbc7824 */ /* 0x108fe400010e06b9 */
[----:B------:R-:W-:Y:S01]  /*10b10*/  VIADD R181, R190, UR4 ;  /* 0x00000004beb57c36 */ /* 0x000fe20008000000 */
[----:B------:R-:W-:Y:S01]  /*10b20*/  MOV R190, R5 ;  /* 0x0000000500be7202 */ /* 0x000fe20000000f00 */
[----:B------:R-:W-:-:S05]  /*10b30*/  IMAD.X R191, R191, 0x1, R185, P0 ;  /* 0x00000001bfbf7824 */ /* 0x000fca00000e06b9 */
[----:B------:R2:W-:Y:S04]  /*10b40*/  STL [R1+0x264], R191 ;  /* 0x000264bf01007387 */ /* 0x0005e80000100800 */
[----:B------:R3:W-:Y:S04]  /*10b50*/  LDGSTS.E [R181+0x30300], desc[UR16][R190.64], P1 ;  /* 0x30300000beb57fae */ /* 0x0007e80008921850 */
[----:B------:R-:W-:Y:S04]  /*10b60*/  STL [R1+0x288], R0 ;  /* 0x0002880001007387 */ /* 0x000fe80000100800 */
[----:B------:R4:W-:Y:S01]  /*10b70*/  STL [R1+0x284], R188 ;  /* 0x000284bc01007387 */ /* 0x0009e20000100800 */
[----:B---3--:R-:W-:-:S03]  /*10b80*/  IMAD.MOV.U32 R190, RZ, RZ, R0 ;  /* 0x000000ffffbe7224 */ /* 0x008fc600078e0000 */
[----:B-1----:R-:W3:Y:S01]  /*10b90*/  LDL.LU R5, [R1+0x308] ;  /* 0x0003080001057983 */ /* 0x002ee20000300800 */
[----:B--2---:R-:W-:-:S03]  /*10ba0*/  IMAD.MOV.U32 R191, RZ, RZ, R188 ;  /* 0x000000ffffbf7224 */ /* 0x004fc600078e00bc */
[----:B----4-:R-:W2:Y:S04]  /*10bb0*/  LDL.LU R188, [R1+0x304] ;  /* 0x0003040001bc7983 */ /* 0x010ea80000300800 */
[----:B------:R-:W4:Y:S04]  /*10bc0*/  LDL.LU R0, [R1+0x348] ;  /* 0x0003480001007983 */ /* 0x000f280000300800 */
[----:B------:R1:W-:Y:S04]  /*10bd0*/  LDGSTS.E [R181+0x30700], desc[UR16][R190.64], P1 ;  /* 0x30700000beb57fae */ /* 0x0003e80008921850 */
[----:B------:R-:W3:Y:S01]  /*10be0*/  LDL.LU R191, [R1+0x2a4] ;  /* 0x0002a40001bf7983 */ /* 0x000ee20000300800 */
[----:B------:R-:W-:-:S02]  /*10bf0*/  IADD3 R3, P0, R3, R186, RZ ;  /* 0x000000ba03037210 */ /* 0x000fc40007f1e0ff */
[----:B------:R-:W-:-:S03]  /*10c00*/  IADD3 R222, P2, R222, R186, RZ ;  /* 0x000000badede7210 */ /* 0x000fc60007f5e0ff */
[----:B-1----:R-:W-:Y:S01]  /*10c10*/  IMAD.MOV.U32 R190, RZ, RZ, R3 ;  /* 0x000000ffffbe7224 */ /* 0x002fe200078e0003 */
[----:B------:R-:W-:Y:S01]  /*10c20*/  IADD3.X R189, R189, R185, RZ, P2, !PT ;  /* 0x000000b9bdbd7210 */ /* 0x000fe200017fe4ff */
[----:B------:R1:W-:Y:S01]  /*10c30*/  STL [R1+0x2a8], R3 ;  /* 0x0002a80301007387 */ /* 0x0003e20000100800 */
[----:B---3--:R-:W-:-:S05]  /*10c40*/  IMAD.X R191, R191, 0x1, R185, P0 ;  /* 0x00000001bfbf7824 */ /* 0x008fca00000e06b9 */
[----:B------:R3:W-:Y:S04]  /*10c50*/  STL [R1+0x2a4], R191 ;  /* 0x0002a4bf01007387 */ /* 0x0007e80000100800 */
[----:B------:R2:W-:Y:S04]  /*10c60*/  LDGSTS.E [R181+0x30b00], desc[UR16][R190.64], P1 ;  /* 0x30b00000beb57fae */ /* 0x0005e80008921850 */
[----:B------:R-:W-:Y:S04]  /*10c70*/  STL [R1+0x2c8], R222 ;  /* 0x0002c8de01007387 */ /* 0x000fe80000100800 */
[----:B-1----:R-:W4:Y:S01]  /*10c80*/  LDL.LU R3, [R1+0x344] ;  /* 0x0003440001037983 */ /* 0x002f220000300800 */
[----:B--2---:R-:W-:-:S02]  /*10c90*/  IMAD.MOV.U32 R190, RZ, RZ, R222 ;  /* 0x000000ffffbe7224 */ /* 0x004fc400078e00de */
[----:B---3--:R-:W-:Y:S01]  /*10ca0*/  IMAD.MOV.U32 R191, RZ, RZ, R189 ;  /* 0x000000ffffbf7224 */ /* 0x008fe200078e00bd */
[----:B------:R1:W-:Y:S04]  /*10cb0*/  STL [R1+0x2c4], R189 ;  /* 0x0002c4bd01007387 */ /* 0x0003e80000100800 */
[----:B------:R2:W-:Y:S04]  /*10cc0*/  LDGSTS.E [R181+0x30f00], desc[UR16][R190.64], P1 ;  /* 0x30f00000beb57fae */ /* 0x0005e80008921850 */
[----:B-1----:R-:W5:Y:S04]  /*10cd0*/  LDL.LU R189, [R1+0x558] ;  /* 0x0005580001bd7983 */ /* 0x002f680000300800 */
[----:B------:R-:W3:Y:S04]  /*10ce0*/  LDL R222, [R1+0x350] ;  /* 0x0003500001de7983 */ /* 0x000ee80000100800 */
[----:B------:R-:W4:Y:S04]  /*10cf0*/  LDL.LU R190, [R1+0x2e4] ;  /* 0x0002e40001be7983 */ /* 0x000f280000300800 */
[----:B------:R-:W2:Y:S01]  /*10d00*/  LDL.LU R191, [R1+0x2e8] ;  /* 0x0002e80001bf7983 */ /* 0x000ea20000300800 */
[----:B------:R-:W-:-:S05]  /*10d10*/  IADD3 R5, P2, R5, R186, RZ ;  /* 0x000000ba05057210 */ /* 0x000fca0007f5e0ff */
[----:B------:R-:W-:Y:S01]  /*10d20*/  IMAD.X R188, R188, 0x1, R185, P2 ;  /* 0x00000001bcbc7824 */ /* 0x000fe200010e06b9 */
[----:B--2---:R-:W-:-:S04]  /*10d30*/  IADD3 R191, P0, R191, R186, RZ ;  /* 0x000000babfbf7210 */ /* 0x004fc80007f1e0ff */
[----:B----4-:R-:W-:Y:S01]  /*10d40*/  IADD3.X R190, R190, R185, RZ, P0, !PT ;  /* 0x000000b9bebe7210 */ /* 0x010fe200007fe4ff */
[----:B------:R1:W-:Y:S04]  /*10d50*/  STL [R1+0x2e8], R191 ;  /* 0x0002e8bf01007387 */ /* 0x0003e80000100800 */
[----:B------:R2:W-:Y:S01]  /*10d60*/  STL [R1+0x2e4], R190 ;  /* 0x0002e4be01007387 */ /* 0x0005e20000100800 */
[----:B-1----:R-:W-:-:S04]  /*10d70*/  LOP3.LUT R191, R191, R190, RZ, 0x3c, !PT ;  /* 0x000000bebfbf7212 */ /* 0x002fc800078e3cff */
[----:B--2---:R-:W-:-:S04]  /*10d80*/  LOP3.LUT R190, R191, R190, RZ, 0x3c, !PT ;  /* 0x000000bebfbe7212 */ /* 0x004fc800078e3cff */
[----:B------:R-:W-:Y:S01]  /*10d90*/  LOP3.LUT R191, R191, R190, RZ, 0x3c, !PT ;  /* 0x000000bebfbf7212 */ /* 0x000fe200078e3cff */
[----:B------:R-:W-:Y:S04]  /*10da0*/  STL [R1+0x308], R5 ;  /* 0x0003080501007387 */ /* 0x000fe80000100800 */
[----:B------:R1:W-:Y:S04]  /*10db0*/  LDGSTS.E [R181+0x31300], desc[UR16][R190.64], P1 ;  /* 0x31300000beb57fae */ /* 0x0003e80008921850 */
[----:B------:R2:W-:Y:S01]  /*10dc0*/  STL [R1+0x304], R188 ;  /* 0x000304bc01007387 */ /* 0x0005e20000100800 */
[----:B-1----:R-:W-:-:S02]  /*10dd0*/  IMAD.MOV.U32 R190, RZ, RZ, R5 ;  /* 0x000000ffffbe7224 */ /* 0x002fc400078e0005 */
[----:B------:R-:W-:Y:S02]  /*10de0*/  IMAD.MOV.U32 R191, RZ, RZ, R188 ;  /* 0x000000ffffbf7224 */ /* 0x000fe400078e00bc */
[----:B--2---:R-:W5:Y:S04]  /*10df0*/  LDL.LU R188, [R1+0x554] ;  /* 0x0005540001bc7983 */ /* 0x004f680000300800 */
[----:B------:R-:W5:Y:S04]  /*10e00*/  LDL.LU R5, [R1+0x550] ;  /* 0x0005500001057983 */ /* 0x000f680000300800 */
[----:B------:R1:W-:Y:S04]  /*10e10*/  LDGSTS.E [R181+0x31700], desc[UR16][R190.64], P1 ;  /* 0x31700000beb57fae */ /* 0x0003e80008921850 */
[----:B------:R-:W2:Y:S04]  /*10e20*/  LDL.LU R190, [R1+0x324] ;  /* 0x0003240001be7983 */ /* 0x000ea80000300800 */
[----:B------:R-:W1:Y:S01]  /*10e30*/  LDL.LU R191, [R1+0x328] ;  /* 0x0003280001bf7983 */ /* 0x000e620000300800 */
[----:B------:R-:W-:-:S05]  /*10e40*/  IADD3 R0, P2, R0, R186, RZ ;  /* 0x000000ba00007210 */ /* 0x000fca0007f5e0ff */
[----:B------:R-:W-:Y:S01]  /*10e50*/  IMAD.X R3, R3, 0x1, R185, P2 ;  /* 0x0000000103037824 */ /* 0x000fe200010e06b9 */
[----:B-1----:R-:W-:-:S04]  /*10e60*/  IADD3 R191, P0, R191, R186, RZ ;  /* 0x000000babfbf7210 */ /* 0x002fc80007f1e0ff */
[----:B--2---:R-:W-:Y:S01]  /*10e70*/  IADD3.X R190, R190, R185, RZ, P0, !PT ;  /* 0x000000b9bebe7210 */ /* 0x004fe200007fe4ff */
        /* <DEDUP_REMOVED lines=9> */
[----:B------:R-:W-:Y:S01]  /*10f10*/  IMAD.MOV.U32 R190, RZ, RZ, R0 ;  /* 0x000000ffffbe7224 */ /* 0x000fe200078e0000 */
[----:B--2---:R1:W5:Y:S04]  /*10f20*/  LDL.LU R3, [R1+0x54c] ;  /* 0x00054c0001037983 */ /* 0x0043680000300800 */
[----:B------:R1:W5:Y:S01]  /*10f30*/  LDL.LU R0, [R1+0x548] ;  /* 0x0005480001007983 */ /* 0x0003620000300800 */
[----:B------:R-:W-:-:S03]  /*10f40*/  IADD3 R182, R182, 0x1, RZ ;  /* 0x00000001b6b67810 */ /* 0x000fc60007ffe0ff */
[----:B------:R1:W-:Y:S01]  /*10f50*/  LDGSTS.E [R181+0x31f00], desc[UR16][R190.64], P1 ;  /* 0x31f00000beb57fae */ /* 0x0003e20008921850 */
[----:B---3--:R-:W-:-:S03]  /*10f60*/  ISETP.NE.U32.AND P0, PT, R182, R222, PT ;  /* 0x000000deb600720c */ /* 0x008fc60003f05070 */
[----:B------:R-:W0:Y:S10]  /*10f70*/  LDGDEPBAR ;  /* 0x00000000000079af */ /* 0x000e340000000000 */
[----:B-1----:R-:W-:Y:S05]  /*10f80*/  @P0 BRA `(.L_x_1) ;  /* 0xffffff9800800947 */ /* 0x002fea000383ffff */
.L_x_0:
[----:B------:R-:W1:Y:S01]  /*10f90*/  S2R R8, SR_TID.X ;  /* 0x0000000000087919 */ /* 0x000e620000002100 */
[----:B------:R-:W-:Y:S02]  /*10fa0*/  WARPGROUP.DEPBAR.LE gsb0, 0x0 ;  /* 0x00008000000079c5 */ /* 0x000fe40000010000 */
[----:B------:R-:W-:-:S04]  /*10fb0*/  DEPBAR.LE SB0, 0x0 ;  /* 0x000080000000791a */ /* 0x000fc80000000000 */
[----:B-----5:R-:W-:Y:S01]  /*10fc0*/  IADD3 R4, R0, 0x1, RZ ;  /* 0x0000000100047810 */ /* 0x020fe20007ffe0ff */
[----:B------:R-:W-:Y:S01]  /*10fd0*/  IMAD.MOV.U32 R12, RZ, RZ, R120 ;  /* 0x000000ffff0c7224 */ /* 0x000fe200078e0078 */
[----:B------:R-:W-:Y:S01]  /*10fe0*/  MOV R15, R90 ;  /* 0x0000005a000f7202 */ /* 0x000fe20000000f00 */
[----:B------:R-:W-:Y:S01]  /*10ff0*/  IMAD.MOV.U32 R13, RZ, RZ, R122 ;  /* 0x000000ffff0d7224 */ /* 0x000fe200078e007a */
[----:B------:R-:W-:Y:S01]  /*11000*/  ISETP.GE.AND P3, PT, R4, R189, PT ;  /* 0x000000bd0400720c */ /* 0x000fe20003f66270 */
[C---:B------:R-:W-:Y:S01]  /*11010*/  VIADD R4, R0.reuse, 0x2 ;  /* 0x0000000200047836 */ /* 0x040fe20000000000 */
[----:B------:R-:W-:Y:S01]  /*11020*/  MOV R19, R26 ;  /* 0x0000001a00137202 */ /* 0x000fe20000000f00 */
[----:B------:R-:W-:Y:S01]  /*11030*/  IMAD.MOV.U32 R14, RZ, RZ, R88 ;  /* 0x000000ffff0e7224 */ /* 0x000fe200078e0058 */
[----:B------:R-:W-:Y:S01]  /*11040*/  MOV R23, R91 ;  /* 0x0000005b00177202 */ /* 0x000fe20000000f00 */
[----:B------:R-:W-:Y:S01]  /*11050*/  VIADD R2, R0, 0x3f ;  /* 0x0000003f00027836 */ /* 0x000fe20000000000 */
[-C--:B------:R-:W-:Y:S01]  /*11060*/  ISETP.GE.AND P1, PT, R4, R189.reuse, PT ;  /* 0x000000bd0400720c */ /* 0x080fe20003f26270 */
[----:B------:R-:W-:Y:S01]  /*11070*/  IMAD.MOV.U32 R16, RZ, RZ, R56 ;  /* 0x000000ffff107224 */ /* 0x000fe200078e0038 */
[----:B------:R-:W-:Y:S01]  /*11080*/  MOV R91, R94 ;  /* 0x0000005e005b7202 */ /* 0x000fe20000000f00 */
[----:B------:R-:W-:Y:S01]  /*11090*/  IMAD.MOV.U32 R17, RZ, RZ, R58 ;  /* 0x000000ffff117224 */ /* 0x000fe200078e003a */
[----:B------:R-:W-:Y:S01]  /*110a0*/  ISETP.GE.AND P0, PT, R2, R189, PT ;  /* 0x000000bd0200720c */ /* 0x000fe20003f06270 */
[----:B------:R-:W-:Y:S01]  /*110b0*/  VIADD R2, R0, 0x3 ;  /* 0x0000000300027836 */ /* 0x000fe20000000000 */
[----:B------:R-:W-:Y:S01]  /*110c0*/  MOV R155, R35 ;  /* 0x00000023009b7202 */ /* 0x000fe20000000f00 */
[----:B------:R-:W-:Y:S01]  /*110d0*/  IMAD.MOV.U32 R18, RZ, RZ, R24 ;  /* 0x000000ffff127224 */ /* 0x000fe200078e0018 */
[----:B------:R-:W-:Y:S01]  /*110e0*/  ULDC.64 UR4, c[0x0][0x220] ;  /* 0x0000880000047ab9 */ /* 0x000fe20000000a00 */
[----:B------:R-:W-:Y:S01]  /*110f0*/  IMAD.MOV.U32 R20, RZ, RZ, R121 ;  /* 0x000000ffff147224 */ /* 0x000fe200078e0079 */
[-C--:B------:R-:W-:Y:S01]  /*11100*/  ISETP.GE.AND P4, PT, R2, R189.reuse, PT ;  /* 0x000000bd0200720c */ /* 0x080fe20003f86270 */
[----:B------:R-:W-:Y:S01]  /*11110*/  IMAD.MOV.U32 R21, RZ, RZ, R123 ;  /* 0x000000ffff157224 */ /* 0x000fe200078e007b */
[----:B------:R-:W-:Y:S01]  /*11120*/  MOV R123, R30 ;  /* 0x0000001e007b7202 */ /* 0x000fe20000000f00 */
[----:B------:R-:W-:Y:S01]  /*11130*/  IMAD.MOV.U32 R22, RZ, RZ, R89 ;  /* 0x000000ffff167224 */ /* 0x000fe200078e0059 */
[----:B------:R-:W-:Y:S01]  /*11140*/  ISETP.GE.AND P2, PT, R3, R188, PT ;  /* 0x000000bc0300720c */ /* 0x000fe20003f46270 */
[----:B-1----:R-:W-:Y:S01]  /*11150*/  IMAD.SHL.U32 R7, R8, 0x40, RZ ;  /* 0x0000004008077824 */ /* 0x002fe200078e00ff */
[-C--:B------:R-:W-:Y:S01]  /*11160*/  ISETP.GE.AND P5, PT, R0, R189.reuse, PT ;  /* 0x000000bd0000720c */ /* 0x080fe20003fa6270 */
[----:B------:R-:W-:Y:S01]  /*11170*/  IMAD.SHL.U32 R6, R8, 0x10, RZ ;  /* 0x0000001008067824 */ /* 0x000fe200078e00ff */
[----:B------:R-:W-:Y:S01]  /*11180*/  ISETP.LT.AND P2, PT, R0, R189, !P2 ;  /* 0x000000bd0000720c */ /* 0x000fe20005741270 */
[----:B------:R-:W-:Y:S01]  /*11190*/  IMAD.MOV.U32 R56, RZ, RZ, R57 ;  /* 0x000000ffff387224 */ /* 0x000fe200078e0039 */
[----:B------:R-:W-:Y:S01]  /*111a0*/  LOP3.LUT R9, R7, 0x400, RZ, 0xc0, !PT ;  /* 0x0000040007097812 */ /* 0x000fe200078ec0ff */
[----:B------:R-:W-:Y:S01]  /*111b0*/  IMAD.SHL.U32 R7, R8, 0x8, RZ ;  /* 0x0000000808077824 */ /* 0x000fe200078e00ff */
[----:B------:R-:W-:Y:S01]  /*111c0*/  LOP3.LUT R6, R6, 0xf0, RZ, 0xc0, !PT ;  /* 0x000000f006067812 */ /* 0x000fe200078ec0ff */
[----:B------:R-:W-:Y:S01]  /*111d0*/  IMAD.MOV.U32 R57, RZ, RZ, R59 ;  /* 0x000000ffff397224 */ /* 0x000fe200078e003b */
[----:B------:R-:W-:Y:S01]  /*111e0*/  LOP3.LUT R8, R8, 0x7f, RZ, 0xc0, !PT ;  /* 0x0000007f08087812 */ /* 0x000fe200078ec0ff */
[----:B------:R-:W-:Y:S01]  /*111f0*/  IMAD.MOV.U32 R58, RZ, RZ, R25 ;  /* 0x000000ffff3a7224 */ /* 0x000fe200078e0019 */
[----:B------:R-:W-:Y:S01]  /*11200*/  IADD3 R6, R9, UR8, R6 ;  /* 0x0000000809067c10 */ /* 0x000fe2000fffe006 */
[----:B------:R-:W-:Y:S01]  /*11210*/  IMAD.MOV.U32 R88, RZ, RZ, R124 ;  /* 0x000000ffff587224 */ /* 0x000fe200078e007c */
[----:B------:R-:W-:Y:S01]  /*11220*/  LOP3.LUT R7, R7, 0x300, RZ, 0xc0, !PT ;  /* 0x0000030007077812 */ /* 0x000fe200078ec0ff */
[----:B------:R-:W-:Y:S01]  /*11230*/  IMAD.MOV.U32 R89, RZ, RZ, R126 ;  /* 0x000000ffff597224 */ /* 0x000fe200078e007e */
[----:B------:R-:W-:Y:S01]  /*11240*/  LEA R2, R8, UR8, 0x4 ;  /* 0x0000000808027c11 */ /* 0x000fe2000f8e20ff */
[----:B------:R-:W-:Y:S01]  /*11250*/  BAR.SYNC.DEFER_BLOCKING 0x0 ;  /* 0x0000000000007b1d */ /* 0x000fe20000010000 */
[----:B------:R-:W-:Y:S01]  /*11260*/  IADD3 R4, R7, R6, RZ ;  /* 0x0000000607047210 */ /* 0x000fe20007ffe0ff */
[----:B------:R-:W-:Y:S01]  /*11270*/  IMAD.MOV.U32 R90, RZ, RZ, R92 ;  /* 0x000000ffff5a7224 */ /* 0x000fe200078e005c */
[----:B------:R-:W-:Y:S01]  /*11280*/  MOV R59, R27 ;  /* 0x0000001b003b7202 */ /* 0x000fe20000000f00 */
[----:B------:R-:W-:Y:S01]  /*11290*/  IMAD.MOV.U32 R120, RZ, RZ, R60 ;  /* 0x000000ffff787224 */ /* 0x000fe200078e003c */
[----:B------:R-:W-:Y:S01]  /*112a0*/  ISETP.LT.AND P5, PT, R5, R188, !P5 ;  /* 0x000000bc0500720c */ /* 0x000fe20006fa1270 */
[----:B------:R-:W-:-:S02]  /*112b0*/  IMAD.MOV.U32 R121, RZ, RZ, R62 ;  /* 0x000000ffff797224 */ /* 0x000fc400078e003e */
[----:B------:R-:W1:Y:S01]  /*112c0*/  LDC R6, c[0x0][0x244] ;  /* 0x00009100ff067b82 */ /* 0x000e620000000800 */
[----:B------:R-:W-:Y:S02]  /*112d0*/  IMAD.MOV.U32 R122, RZ, RZ, R28 ;  /* 0x000000ffff7a7224 */ /* 0x000fe400078e001c */
[----:B------:R-:W-:Y:S02]  /*112e0*/  IMAD.MOV.U32 R92, RZ, RZ, R61 ;  /* 0x000000ffff5c7224 */ /* 0x000fe400078e003d */
[----:B------:R-:W-:Y:S02]  /*112f0*/  IMAD.MOV.U32 R94, RZ, RZ, R29 ;  /* 0x000000ffff5e7224 */ /* 0x000fe400078e001d */
[----:B------:R-:W-:Y:S02]  /*11300*/  IMAD.MOV.U32 R124, RZ, RZ, R64 ;  /* 0x000000ffff7c7224 */ /* 0x000fe400078e0040 */
[----:B------:R-:W-:Y:S02]  /*11310*/  IMAD.MOV.U32 R126, RZ, RZ, R32 ;  /* 0x000000ffff7e7224 */ /* 0x000fe400078e0020 */
[----:B------:R-:W-:-:S02]  /*11320*/  IMAD.MOV.U32 R152, RZ, RZ, R65 ;  /* 0x000000ffff987224 */ /* 0x000fc400078e0041 */
[----:B------:R-:W-:Y:S02]  /*11330*/  IMAD.MOV.U32 R153, RZ, RZ, R67 ;  /* 0x000000ffff997224 */ /* 0x000fe400078e0043 */
[----:B------:R-:W-:Y:S01]  /*11340*/  IMAD.MOV.U32 R154, RZ, RZ, R33 ;  /* 0x000000ffff9a7224 */ /* 0x000fe200078e0021 */
[----:B------:R-:W-:Y:S01]  /*11350*/  STSM.16.M88.4 [R4], R12 ;  /* 0x0000000c04007844 */ /* 0x000fe20000000200 */
[----:B------:R-:W-:Y:S01]  /*11360*/  BAR.SYNC.DEFER_BLOCKING 0x0 ;  /* 0x0000000000007b1d */ /* 0x000fe20000010000 */
[----:B-1----:R-:W-:-:S05]  /*11370*/  IMAD R7, R3, R6, RZ ;  /* 0x0000000603077224 */ /* 0x002fca00078e02ff */
[----:B------:R-:W1:Y:S02]  /*11380*/  LDS.128 R8, [R2] ;  /* 0x0000000002087984 */ /* 0x000e640000000c00 */
[----:B------:R-:W-:Y:S06]  /*11390*/  BAR.SYNC.DEFER_BLOCKING 0x0 ;  /* 0x0000000000007b1d */ /* 0x000fec0000010000 */
[----:B------:R-:W-:Y:S02]  /*113a0*/  STSM.16.M88.4 [R4], R16 ;  /* 0x0000001004007844 */ /* 0x000fe40000000200 */
[----:B------:R-:W-:Y:S06]  /*113b0*/  BAR.SYNC.DEFER_BLOCKING 0x0 ;  /* 0x0000000000007b1d */ /* 0x000fec0000010000 */
[----:B------:R-:W2:Y:S02]  /*113c0*/  LDS.128 R12, [R2] ;  /* 0x00000000020c7984 */ /* 0x000ea40000000c00 */
[----:B------:R-:W-:Y:S06]  /*113d0*/  BAR.SYNC.DEFER_BLOCKING 0x0 ;  /* 0x0000000000007b1d */ /* 0x000fec0000010000 */
[----:B------:R-:W-:Y:S02]  /*113e0*/  STSM.16.M88.4 [R4], R20 ;  /* 0x0000001404007844 */ /* 0x000fe40000000200 */
[----:B------:R-:W-:Y:S06]  /*113f0*/  BAR.SYNC.DEFER_BLOCKING 0x0 ;  /* 0x0000000000007b1d */ /* 0x000fec0000010000 */
[----:B------:R-:W3:Y:S02]  /*11400*/  LDS.128 R24, [R2] ;  /* 0x0000000002187984 */ /* 0x000ee40000000c00 */
[----:B------:R-:W-:Y:S06]  /*11410*/  BAR.SYNC.DEFER_BLOCKING 0x0 ;  /* 0x0000000000007b1d */ /* 0x000fec0000010000 */
[----:B------:R4:W-:Y:S02]  /*11420*/  STSM.16.M88.4 [R4], R56 ;  /* 0x0000003804007844 */ /* 0x0009e40000000200 */
[----:B------:R-:W-:Y:S01]  /*11430*/  BAR.SYNC.DEFER_BLOCKING 0x0 ;  /* 0x0000000000007b1d */ /* 0x000fe20000010000 */
[----:B----4-:R-:W-:Y:S01]  /*11440*/  IMAD.MOV.U32 R56, RZ, RZ, R125 ;  /* 0x000000ffff387224 */ /* 0x010fe200078e007d */
[----:B------:R-:W-:Y:S01]  /*11450*/  MOV R59, R95 ;  /* 0x0000005f003b7202 */ /* 0x000fe20000000f00 */
[----:B------:R-:W-:Y:S01]  /*11460*/  IMAD.MOV.U32 R57, RZ, RZ, R127 ;  /* 0x000000ffff397224 */ /* 0x000fe200078e007f */
[----:B------:R-:W-:Y:S01]  /*11470*/  MOV R95, R31 ;  /* 0x0000001f005f7202 */ /* 0x000fe20000000f00 */
[----:B------:R-:W-:Y:S01]  /*11480*/  IMAD.MOV.U32 R58, RZ, RZ, R93 ;  /* 0x000000ffff3a7224 */ /* 0x000fe200078e005d */
[----:B------:R-:W-:Y:S01]  /*11490*/  MOV R127, R34 ;  /* 0x00000022007f7202 */ /* 0x000fe20000000f00 */
[----:B------:R-:W-:-:S02]  /*114a0*/  IMAD.MOV.U32 R93, RZ, RZ, R63 ;  /* 0x000000ffff5d7224 */ /* 0x000fc400078e003f */
[----:B------:R-:W-:Y:S01]  /*114b0*/  IMAD.MOV.U32 R125, RZ, RZ, R66 ;  /* 0x000000ffff7d7224 */ /* 0x000fe200078e0042 */
[----:B------:R-:W4:Y:S01]  /*114c0*/  LDS.128 R20, [R2] ;  /* 0x0000000002147984 */ /* 0x000f220000000c00 */
[----:B------:R-:W-:Y:S06]  /*114d0*/  BAR.SYNC.DEFER_BLOCKING 0x0 ;  /* 0x0000000000007b1d */ /* 0x000fec0000010000 */
[----:B------:R-:W-:Y:S02]  /*114e0*/  STSM.16.M88.4 [R4], R88 ;  /* 0x0000005804007844 */ /* 0x000fe40000000200 */
[----:B------:R-:W-:Y:S06]  /*114f0*/  BAR.SYNC.DEFER_BLOCKING 0x0 ;  /* 0x0000000000007b1d */ /* 0x000fec0000010000 */
[----:B------:R-:W4:Y:S02]  /*11500*/  LDS.128 R16, [R2] ;  /* 0x0000000002107984 */ /* 0x000f240000000c00 */
[----:B------:R-:W-:Y:S06]  /*11510*/  BAR.SYNC.DEFER_BLOCKING 0x0 ;  /* 0x0000000000007b1d */ /* 0x000fec0000010000 */
[----:B------:R1:W-:Y:S02]  /*11520*/  STSM.16.M88.4 [R4], R120 ;  /* 0x0000007804007844 */ /* 0x0003e40000000200 */
[----:B------:R-:W-:Y:S01]  /*11530*/  BAR.SYNC.DEFER_BLOCKING 0x0 ;  /* 0x0000000000007b1d */ /* 0x000fe20000010000 */
[----:B-1----:R-:W-:Y:S01]  /*11540*/  IMAD.MOV.U32 R120, RZ, RZ, R128 ;  /* 0x000000ffff787224 */ /* 0x002fe200078e0080 */
[----:B------:R-:W-:Y:S01]  /*11550*/  MOV R123, R98 ;  /* 0x00000062007b7202 */ /* 0x000fe20000000f00 */
[----:B------:R-:W-:-:S02]  /*11560*/  IMAD.MOV.U32 R121, RZ, RZ, R130 ;  /* 0x000000ffff797224 */ /* 0x000fc400078e0082 */
[----:B------:R-:W-:Y:S02]  /*11570*/  IMAD.MOV.U32 R122, RZ, RZ, R96 ;  /* 0x000000ffff7a7224 */ /* 0x000fe400078e0060 */
[----:B------:R-:W-:Y:S02]  /*11580*/  IMAD.MOV.U32 R128, RZ, RZ, R129 ;  /* 0x000000ffff807224 */ /* 0x000fe400078e0081 */
[----:B------:R-:W-:Y:S01]  /*11590*/  IMAD.MOV.U32 R129, RZ, RZ, R131 ;  /* 0x000000ffff817224 */ /* 0x000fe200078e0083 */
[----:B------:R-:W-:Y:S01]  /*115a0*/  MOV R131, R99 ;  /* 0x0000006300837202 */ /* 0x000fe20000000f00 */
[----:B------:R-:W-:Y:S01]  /*115b0*/  IMAD.MOV.U32 R130, RZ, RZ, R97 ;  /* 0x000000ffff827224 */ /* 0x000fe200078e0061 */
[----:B------:R-:W1:Y:S01]  /*115c0*/  LDS.128 R88, [R2] ;  /* 0x0000000002587984 */ /* 0x000e620000000c00 */
[----:B------:R-:W-:Y:S06]  /*115d0*/  BAR.SYNC.DEFER_BLOCKING 0x0 ;  /* 0x0000000000007b1d */ /* 0x000fec0000010000 */
[----:B------:R-:W-:Y:S02]  /*115e0*/  STSM.16.M88.4 [R4], R56 ;  /* 0x0000003804007844 */ /* 0x000fe40000000200 */
[----:B------:R-:W-:Y:S06]  /*115f0*/  BAR.SYNC.DEFER_BLOCKING 0x0 ;  /* 0x0000000000007b1d */ /* 0x000fec0000010000 */
[----:B------:R-:W1:Y:S02]  /*11600*/  LDS.128 R60, [R2] ;  /* 0x00000000023c7984 */ /* 0x000e640000000c00 */
[----:B------:R-:W-:Y:S06]  /*11610*/  BAR.SYNC.DEFER_BLOCKING 0x0 ;  /* 0x0000000000007b1d */ /* 0x000fec0000010000 */
[----:B------:R-:W-:Y:S02]  /*11620*/  STSM.16.M88.4 [R4], R92 ;  /* 0x0000005c04007844 */ /* 0x000fe40000000200 */
[----:B------:R-:W-:Y:S06]  /*11630*/  BAR.SYNC.DEFER_BLOCKING 0x0 ;  /* 0x0000000000007b1d */ /* 0x000fec0000010000 */
[----:B------:R-:W1:Y:S02]  /*11640*/  LDS.128 R56, [R2] ;  /* 0x0000000002387984 */ /* 0x000e640000000c00 */
[----:B------:R-:W-:Y:S06]  /*11650*/  BAR.SYNC.DEFER_BLOCKING 0x0 ;  /* 0x0000000000007b1d */ /* 0x000fec0000010000 */
[----:B------:R2:W-:Y:S02]  /*11660*/  STSM.16.M88.4 [R4], R120 ;  /* 0x0000007804007844 */ /* 0x0005e40000000200 */
[----:B------:R-:W-:Y:S01]  /*11670*/  BAR.SYNC.DEFER_BLOCKING 0x0 ;  /* 0x0000000000007b1d */ /* 0x000fe20000010000 */
[----:B--2---:R-:W-:Y:S01]  /*11680*/  IMAD.MOV.U32 R120, RZ, RZ, R132 ;  /* 0x000000ffff787224 */ /* 0x004fe200078e0084 */
[----:B------:R-:W-:Y:S01]  /*11690*/  MOV R123, R102 ;  /* 0x00000066007b7202 */ /* 0x000fe20000000f00 */
[----:B------:R-:W-:-:S02]  /*116a0*/  IMAD.MOV.U32 R121, RZ, RZ, R134 ;  /* 0x000000ffff797224 */ /* 0x000fc400078e0086 */
[----:B------:R-:W-:Y:S02]  /*116b0*/  IMAD.MOV.U32 R122, RZ, RZ, R100 ;  /* 0x000000ffff7a7224 */ /* 0x000fe400078e0064 */
[----:B------:R-:W-:Y:S02]  /*116c0*/  IMAD.MOV.U32 R132, RZ, RZ, R69 ;  /* 0x000000ffff847224 */ /* 0x000fe400078e0045 */
[----:B------:R-:W-:Y:S01]  /*116d0*/  IMAD.MOV.U32 R134, RZ, RZ, R37 ;  /* 0x000000ffff867224 */ /* 0x000fe200078e0025 */
[----:B------:R-:W2:Y:S01]  /*116e0*/  LDS.128 R28, [R2] ;  /* 0x00000000021c7984 */ /* 0x000ea20000000c00 */
[----:B------:R-:W-:Y:S06]  /*116f0*/  BAR.SYNC.DEFER_BLOCKING 0x0 ;  /* 0x0000000000007b1d */ /* 0x000fec0000010000 */
[----:B------:R3:W-:Y:S02]  /*11700*/  STSM.16.M88.4 [R4], R124 ;  /* 0x0000007c04007844 */ /* 0x0007e40000000200 */
[----:B------:R-:W-:Y:S01]  /*11710*/  BAR.SYNC.DEFER_BLOCKING 0x0 ;  /* 0x0000000000007b1d */ /* 0x000fe20000010000 */
[----:B---3--:R-:W-:Y:S01]  /*11720*/  IMAD.MOV.U32 R124, RZ, RZ, R68 ;  /* 0x000000ffff7c7224 */ /* 0x008fe200078e0044 */
[----:B------:R-:W-:Y:S01]  /*11730*/  MOV R127, R38 ;  /* 0x00000026007f7202 */ /* 0x000fe20000000f00 */
[----:B------:R-:W-:-:S02]  /*11740*/  IMAD.MOV.U32 R125, RZ, RZ, R70 ;  /* 0x000000ffff7d7224 */ /* 0x000fc400078e0046 */
[----:B------:R-:W-:Y:S01]  /*11750*/  IMAD.MOV.U32 R126, RZ, RZ, R36 ;  /* 0x000000ffff7e7224 */ /* 0x000fe200078e0024 */
        /* <DEDUP_REMOVED lines=8> */
[----:B------:R-:W-:-:S02]  /*117e0*/  IMAD.MOV.U32 R130, RZ, RZ, R101 ;  /* 0x000000ffff827224 */ /* 0x000fc400078e0065 */
[----:B------:R-:W-:Y:S01]  /*117f0*/  IMAD.MOV.U32 R133, RZ, RZ, R71 ;  /* 0x000000ffff857224 */ /* 0x000fe200078e0047 */
[----:B------:R-:W4:Y:S01]  /*11800*/  LDS.128 R92, [R2] ;  /* 0x00000000025c7984 */ /* 0x000f220000000c00 */
[----:B------:R-:W-:Y:S06]  /*11810*/  BAR.SYNC.DEFER_BLOCKING 0x0 ;  /* 0x0000000000007b1d */ /* 0x000fec0000010000 */
[----:B------:R1:W-:Y:S02]  /*11820*/  STSM.16.M88.4 [R4], R152 ;  /* 0x0000009804007844 */ /* 0x0003e40000000200 */
[----:B------:R-:W-:Y:S01]  /*11830*/  BAR.SYNC.DEFER_BLOCKING 0x0 ;  /* 0x0000000000007b1d */ /* 0x000fe20000010000 */
[----:B-1----:R-:W-:Y:S01]  /*11840*/  IMAD.MOV.U32 R152, RZ, RZ, R72 ;  /* 0x000000ffff987224 */ /* 0x002fe200078e0048 */
[----:B------:R-:W-:Y:S01]  /*11850*/  MOV R155, R42 ;  /* 0x0000002a009b7202 */ /* 0x000fe20000000f00 */
[----:B------:R-:W-:-:S02]  /*11860*/  IMAD.MOV.U32 R153, RZ, RZ, R74 ;  /* 0x000000ffff997224 */ /* 0x000fc400078e004a */
[----:B------:R-:W-:Y:S01]  /*11870*/  IMAD.MOV.U32 R154, RZ, RZ, R40 ;  /* 0x000000ffff9a7224 */ /* 0x000fe200078e0028 */
        /* <DEDUP_REMOVED lines=21> */
[----:B------:R-:W-:Y:S01]  /*119d0*/  IMAD.MOV.U32 R129, RZ, RZ, R139 ;  /* 0x000000ffff817224 */ /* 0x000fe200078e008b */
[----:B------:R-:W-:Y:S01]  /*119e0*/  MOV R139, R110 ;  /* 0x0000006e008b7202 */ /* 0x000fe20000000f00 */
[----:B------:R-:W-:-:S02]  /*119f0*/  IMAD.MOV.U32 R130, RZ, RZ, R105 ;  /* 0x000000ffff827224 */ /* 0x000fc400078e0069 */
[----:B------:R-:W-:Y:S02]  /*11a00*/  IMAD.MOV.U32 R137, RZ, RZ, R142 ;  /* 0x000000ffff897224 */ /* 0x000fe400078e008e */
[----:B------:R-:W-:Y:S01]  /*11a10*/  IMAD.MOV.U32 R142, RZ, RZ, R45 ;  /* 0x000000ffff8e7224 */ /* 0x000fe200078e002d */
[----:B------:R-:W3:Y:S01]  /*11a20*/  LDS.128 R100, [R2] ;  /* 0x0000000002647984 */ /* 0x000ee20000000c00 */
[----:B------:R-:W-:Y:S06]  /*11a30*/  BAR.SYNC.DEFER_BLOCKING 0x0 ;  /* 0x0000000000007b1d */ /* 0x000fec0000010000 */
[----:B------:R4:W-:Y:S02]  /*11a40*/  STSM.16.M88.4 [R4], R132 ;  /* 0x0000008404007844 */ /* 0x0009e40000000200 */
[----:B------:R-:W-:Y:S01]  /*11a50*/  BAR.SYNC.DEFER_BLOCKING 0x0 ;  /* 0x0000000000007b1d */ /* 0x000fe20000010000 */
[----:B----4-:R-:W-:Y:S01]  /*11a60*/  IMAD.MOV.U32 R132, RZ, RZ, R73 ;  /* 0x000000ffff847224 */ /* 0x010fe200078e0049 */
[----:B------:R-:W-:Y:S01]  /*11a70*/  MOV R135, R43 ;  /* 0x0000002b00877202 */ /* 0x000fe20000000f00 */
[----:B------:R-:W-:-:S02]  /*11a80*/  IMAD.MOV.U32 R133, RZ, RZ, R75 ;  /* 0x000000ffff857224 */ /* 0x000fc400078e004b */
[----:B------:R-:W-:Y:S01]  /*11a90*/  IMAD.MOV.U32 R134, RZ, RZ, R41 ;  /* 0x000000ffff867224 */ /* 0x000fe200078e0029 */
[----:B------:R-:W4:Y:S02]  /*11aa0*/  LDS.128 R68, [R2] ;  /* 0x0000000002447984 */ /* 0x000f240000000c00 */
        /* <DEDUP_REMOVED lines=21> */
[----:B------:R-:W-:Y:S01]  /*11c00*/  IMAD.MOV.U32 R133, RZ, RZ, R143 ;  /* 0x000000ffff857224 */ /* 0x000fe200078e008f */
[----:B------:R-:W-:Y:S01]  /*11c10*/  MOV R143, R47 ;  /* 0x0000002f008f7202 */ /* 0x000fe20000000f00 */
[----:B------:R-:W-:-:S02]  /*11c20*/  IMAD.MOV.U32 R134, RZ, RZ, R109 ;  /* 0x000000ffff867224 */ /* 0x000fc400078e006d */
        /* <DEDUP_REMOVED lines=33> */
[----:B------:R-:W-:Y:S02]  /*11e40*/  IMAD.MOV.U32 R147, RZ, RZ, R118 ;  /* 0x000000ffff937224 */ /* 0x000fe400078e0076 */
[----:B------:R-:W-:Y:S01]  /*11e50*/  IMAD.MOV.U32 R150, RZ, RZ, R53 ;  /* 0x000000ffff967224 */ /* 0x000fe200078e0035 */
[----:B------:R-:W1:Y:S01]  /*11e60*/  LDS.128 R76, [R2] ;  /* 0x00000000024c7984 */ /* 0x000e620000000c00 */
[----:B------:R-:W-:Y:S06]  /*11e70*/  BAR.SYNC.DEFER_BLOCKING 0x0 ;  /* 0x0000000000007b1d */ /* 0x000fec0000010000 */
[----:B------:R2:W-:Y:S02]  /*11e80*/  STSM.16.M88.4 [R4], R136 ;  /* 0x0000008804007844 */ /* 0x0005e40000000200 */
[----:B------:R-:W-:Y:S01]  /*11e90*/  BAR.SYNC.DEFER_BLOCKING 0x0 ;  /* 0x0000000000007b1d */ /* 0x000fe20000010000 */
[----:B--2---:R-:W-:Y:S01]  /*11ea0*/  IMAD.MOV.U32 R136, RZ, RZ, R81 ;  /* 0x000000ffff887224 */ /* 0x004fe200078e0051 */
[----:B------:R-:W-:Y:S01]  /*11eb0*/  MOV R139, R51 ;  /* 0x00000033008b7202 */ /* 0x000fe20000000f00 */
[----:B------:R-:W-:-:S02]  /*11ec0*/  IMAD.MOV.U32 R137, RZ, RZ, R83 ;  /* 0x000000ffff897224 */ /* 0x000fc400078e0053 */
[----:B------:R-:W-:Y:S01]  /*11ed0*/  IMAD.MOV.U32 R138, RZ, RZ, R49 ;  /* 0x000000ffff8a7224 */ /* 0x000fe200078e0031 */
[----:B------:R-:W2:Y:S02]  /*11ee0*/  LDS.128 R44, [R2] ;  /* 0x00000000022c7984 */ /* 0x000ea40000000c00 */
[----:B------:R-:W-:Y:S06]  /*11ef0*/  BAR.SYNC.DEFER_BLOCKING 0x0 ;  /* 0x0000000000007b1d */ /* 0x000fec0000010000 */
[----:B------:R-:W-:Y:S02]  /*11f00*/  STSM.16.M88.4 [R4], R152 ;  /* 0x0000009804007844 */ /* 0x000fe40000000200 */
[----:B------:R-:W-:Y:S06]  /*11f10*/  BAR.SYNC.DEFER_BLOCKING 0x0 ;  /* 0x0000000000007b1d */ /* 0x000fec0000010000 */
[----:B------:R-:W2:Y:S02]  /*11f20*/  LDS.128 R112, [R2] ;  /* 0x0000000002707984 */ /* 0x000ea40000000c00 */
[----:B------:R-:W-:Y:S06]  /*11f30*/  BAR.SYNC.DEFER_BLOCKING 0x0 ;  /* 0x0000000000007b1d */ /* 0x000fec0000010000 */
[----:B------:R3:W-:Y:S02]  /*11f40*/  STSM.16.M88.4 [R4], R140 ;  /* 0x0000008c04007844 */ /* 0x0007e40000000200 */
[----:B------:R-:W-:Y:S01]  /*11f50*/  BAR.SYNC.DEFER_BLOCKING 0x0 ;  /* 0x0000000000007b1d */ /* 0x000fe20000010000 */
[----:B---3--:R-:W-:Y:S01]  /*11f60*/  IMAD.MOV.U32 R140, RZ, RZ, R84 ;  /* 0x000000ffff8c7224 */ /* 0x008fe200078e0054 */
[----:B------:R-:W-:Y:S01]  /*11f70*/  MOV R141, R86 ;  /* 0x00000056008d7202 */ /* 0x000fe20000000f00 */
[----:B------:R-:W-:Y:S01]  /*11f80*/  IMAD.MOV.U32 R142, RZ, RZ, R52 ;  /* 0x000000ffff8e7224 */ /* 0x000fe200078e0034 */
[----:B------:R-:W-:Y:S01]  /*11f90*/  LEA R52, R6, R7, 0x7 ;  /* 0x0000000706347211 */ /* 0x000fe200078e38ff */
[----:B------:R-:W-:Y:S01]  /*11fa0*/  IMAD.MOV.U32 R143, RZ, RZ, R54 ;  /* 0x000000ffff8f7224 */ /* 0x000fe200078e0036 */
[----:B------:R-:W-:-:S04]  /*11fb0*/  LEA R6, P6, R7, UR4, 0x2 ;  /* 0x0000000407067c11 */ /* 0x000fc8000f8c10ff */
[----:B------:R-:W-:Y:S01]  /*11fc0*/  LEA.HI.X.SX32 R7, R7, UR5, 0x2, P6 ;  /* 0x0000000507077c11 */ /* 0x000fe2000b0f16ff */
[----:B------:R-:W3:Y:S01]  /*11fd0*/  LDS.128 R132, [R2] ;  /* 0x0000000002847984 */ /* 0x000ee20000000c00 */
[----:B------:R-:W-:Y:S06]  /*11fe0*/  BAR.SYNC.DEFER_BLOCKING 0x0 ;  /* 0x0000000000007b1d */ /* 0x000fec0000010000 */
[----:B------:R4:W-:Y:S02]  /*11ff0*/  STSM.16.M88.4 [R4], R136 ;  /* 0x0000008804007844 */ /* 0x0009e40000000200 */
[----:B------:R-:W-:Y:S01]  /*12000*/  BAR.SYNC.DEFER_BLOCKING 0x0 ;  /* 0x0000000000007b1d */ /* 0x000fe20000010000 */
[----:B----4-:R-:W-:-:S05]  /*12010*/  LEA R136, P6, R52, UR4, 0x2 ;  /* 0x0000000434887c11 */ /* 0x010fca000f8c10ff */
[----:B------:R-:W-:Y:S02]  /*12020*/  ULDC UR4, c[0x0][0x248] ;  /* 0x0000920000047ab9 */ /* 0x000fe40000000800 */
[----:B------:R-:W-:Y:S01]  /*12030*/  IMAD R139, R0, UR4, RZ ;  /* 0x00000004008b7c24 */ /* 0x000fe2000f8e02ff */
[----:B------:R-:W-:Y:S02]  /*12040*/  LEA.HI.X.SX32 R137, R52, UR5, 0x2, P6 ;  /* 0x0000000534897c11 */ /* 0x000fe4000b0f16ff */
[-C--:B------:R-:W-:Y:S01]  /*12050*/  ISETP.LT.AND P6, PT, R3, R188.reuse, !P3 ;  /* 0x000000bc0300720c */ /* 0x080fe20005fc1270 */
[----:B------:R-:W-:Y:S01]  /*12060*/  IMAD.WIDE R84, R139, 0x4, R6 ;  /* 0x000000048b547825 */ /* 0x000fe200078e0206 */
[----:B------:R-:W-:Y:S01]  /*12070*/  ISETP.LT.AND P3, PT, R5, R188, !P3 ;  /* 0x000000bc0500720c */ /* 0x000fe20005f61270 */
[----:B------:R-:W4:Y:S01]  /*12080*/  LDS.128 R80, [R2] ;  /* 0x0000000002507984 */ /* 0x000f220000000c00 */
[----:B------:R-:W-:Y:S06]  /*12090*/  BAR.SYNC.DEFER_BLOCKING 0x0 ;  /* 0x0000000000007b1d */ /* 0x000fec0000010000 */
[----:B------:R1:W-:Y:S02]  /*120a0*/  STSM.16.M88.4 [R4], R144 ;  /* 0x0000009004007844 */ /* 0x0003e40000000200 */
[----:B------:R-:W-:Y:S01]  /*120b0*/  BAR.SYNC.DEFER_BLOCKING 0x0 ;  /* 0x0000000000007b1d */ /* 0x000fe20000010000 */
[----:B-1----:R-:W-:Y:S01]  /*120c0*/  MOV R146, R117 ;  /* 0x0000007500927202 */ /* 0x002fe20000000f00 */
[----:B------:R-:W-:-:S02]  /*120d0*/  IMAD.MOV.U32 R147, RZ, RZ, R119 ;  /* 0x000000ffff937224 */ /* 0x000fc400078e0077 */
[----:B------:R-:W-:Y:S01]  /*120e0*/  IMAD.MOV.U32 R144, RZ, RZ, R149 ;  /* 0x000000ffff907224 */ /* 0x000fe200078e0095 */
[----:B------:R-:W-:Y:S01]  /*120f0*/  MOV R149, R87 ;  /* 0x0000005700957202 */ /* 0x000fe20000000f00 */
[----:B------:R-:W-:Y:S02]  /*12100*/  IMAD.MOV.U32 R145, RZ, RZ, R151 ;  /* 0x000000ffff917224 */ /* 0x000fe400078e0097 */
[----:B------:R-:W-:Y:S02]  /*12110*/  IMAD.MOV.U32 R151, RZ, RZ, R55 ;  /* 0x000000ffff977224 */ /* 0x000fe400078e0037 */
[C---:B------:R-:W-:Y:S01]  /*12120*/  IMAD.WIDE R86, R139.reuse, 0x4, R136 ;  /* 0x000000048b567825 */ /* 0x040fe200078e0288 */
[----:B------:R-:W1:Y:S01]  /*12130*/  LDS.128 R48, [R2] ;  /* 0x0000000002307984 */ /* 0x000e620000000c00 */
[----:B------:R-:W-:Y:S06]  /*12140*/  BAR.SYNC.DEFER_BLOCKING 0x0 ;  /* 0x0000000000007b1d */ /* 0x000fec0000010000 */
[----:B------:R2:W-:Y:S02]  /*12150*/  STSM.16.M88.4 [R4], R140 ;  /* 0x0000008c04007844 */ /* 0x0005e40000000200 */
[----:B------:R-:W-:Y:S01]  /*12160*/  BAR.SYNC.DEFER_BLOCKING 0x0 ;  /* 0x0000000000007b1d */ /* 0x000fe20000010000 */
[----:B--2---:R-:W-:Y:S01]  /*12170*/  IADD3 R143, R139, UR4, RZ ;  /* 0x000000048b8f7c10 */ /* 0x004fe2000fffe0ff */
[----:B------:R-:W-:-:S04]  /*12180*/  VIADD R142, R0, 0x4 ;  /* 0x00000004008e7836 */ /* 0x000fc80000000000 */
[----:B------:R-:W-:-:S04]  /*12190*/  IMAD.WIDE R138, R143, 0x4, R6 ;  /* 0x000000048f8a7825 */ /* 0x000fc800078e0206 */
[C---:B------:R-:W-:Y:S01]  /*121a0*/  IMAD.WIDE R140, R143.reuse, 0x4, R136 ;  /* 0x000000048f8c7825 */ /* 0x040fe200078e0288 */
[----:B------:R-:W2:Y:S03]  /*121b0*/  LDS.128 R116, [R2] ;  /* 0x0000000002747984 */ /* 0x000ea60000000c00 */
[----:B------:R-:W-:Y:S01]  /*121c0*/  VIADD R143, R143, UR4 ;  /* 0x000000048f8f7c36 */ /* 0x000fe20008000000 */
[----:B------:R-:W-:Y:S06]  /*121d0*/  BAR.SYNC.DEFER_BLOCKING 0x0 ;  /* 0x0000000000007b1d */ /* 0x000fec0000010000 */
[----:B------:R-:W-:Y:S02]  /*121e0*/  STSM.16.M88.4 [R4], R144 ;  /* 0x0000009004007844 */ /* 0x000fe40000000200 */
[----:B------:R-:W-:Y:S06]  /*121f0*/  BAR.SYNC.DEFER_BLOCKING 0x0 ;  /* 0x0000000000007b1d */ /* 0x000fec0000010000 */
[----:B------:R-:W2:Y:S02]  /*12200*/  LDS.128 R52, [R2] ;  /* 0x0000000002347984 */ /* 0x000ea40000000c00 */
[----:B------:R-:W-:Y:S06]  /*12210*/  BAR.SYNC.DEFER_BLOCKING 0x0 ;  /* 0x0000000000007b1d */ /* 0x000fec0000010000 */
[----:B------:R3:W-:Y:S02]  /*12220*/  STSM.16.M88.4 [R4], R148 ;  /* 0x0000009404007844 */ /* 0x0007e40000000200 */
[----:B------:R-:W-:Y:S01]  /*12230*/  BAR.SYNC.DEFER_BLOCKING 0x0 ;  /* 0x0000000000007b1d */ /* 0x000fe20000010000 */
[----:B---3--:R-:W-:-:S05]  /*12240*/  IADD3 R4, R0, 0x5, RZ ;  /* 0x0000000500047810 */ /* 0x008fca0007ffe0ff */
[----:B------:R3:W-:Y:S01]  /*12250*/  @P2 STG.E desc[UR16][R84.64], R8 ;  /* 0x0000000854002986 */ /* 0x0007e2000c101910 */
[----:B------:R-:W-:-:S03]  /*12260*/  ISETP.GE.AND P2, PT, R142, R189, PT ;  /* 0x000000bd8e00720c */ /* 0x000fc60003f46270 */
[----:B------:R4:W-:Y:S01]  /*12270*/  @P5 STG.E desc[UR16][R86.64], R12 ;  /* 0x0000000c56005986 */ /* 0x0009e2000c101910 */
[-C--:B------:R-:W-:Y:S02]  /*12280*/  ISETP.LT.AND P5, PT, R3, R188.reuse, !P1 ;  /* 0x000000bc0300720c */ /* 0x080fe40004fa1270 */
[-C--:B------:R-:W-:Y:S01]  /*12290*/  ISETP.LT.AND P1, PT, R5, R188.reuse, !P1 ;  /* 0x000000bc0500720c */ /* 0x080fe20004f21270 */
[----:B------:R1:W-:Y:S01]  /*122a0*/  @P6 STG.E desc[UR16][R138.64], R24 ;  /* 0x000000188a006986 */ /* 0x0003e2000c101910 */
[-C--:B------:R-:W-:Y:S02]  /*122b0*/  ISETP.LT.AND P6, PT, R3, R188.reuse, !P4 ;  /* 0x000000bc0300720c */ /* 0x080fe400067c1270 */
[----:B------:R-:W-:Y:S01]  /*122c0*/  ISETP.LT.AND P4, PT, R5, R188, !P4 ;  /* 0x000000bc0500720c */ /* 0x000fe20006781270 */
[----:B---3--:R-:W-:Y:S01]  /*122d0*/  IMAD.WIDE R84, R143, 0x4, R6 ;  /* 0x000000048f547825 */ /* 0x008fe200078e0206 */
[----:B------:R3:W-:Y:S01]  /*122e0*/  @P3 STG.E desc[UR16][R140.64], R20 ;  /* 0x000000148c003986 */ /* 0x0007e2000c101910 */
[----:B------:R-:W-:-:S02]  /*122f0*/  ISETP.GE.AND P3, PT, R4, R189, PT ;  /* 0x000000bd0400720c */ /* 0x000fc40003f66270 */
[----:B----4-:R-:W-:Y:S02]  /*12300*/  IMAD.WIDE R86, R143, 0x4, R136 ;  /* 0x000000048f567825 */ /* 0x010fe400078e0288 */
[----:B------:R4:W-:Y:S01]  /*12310*/  @P5 STG.E desc[UR16][R84.64], R9 ;  /* 0x0000000954005986 */ /* 0x0009e2000c101910 */
[-C--:B------:R-:W-:Y:S01]  /*12320*/  ISETP.LT.AND P5, PT, R3, R188.reuse, !P2 ;  /* 0x000000bc0300720c */ /* 0x080fe200057a1270 */
[----:B------:R-:W-:Y:S01]  /*12330*/  VIADD R143, R143, UR4 ;  /* 0x000000048f8f7c36 */ /* 0x000fe20008000000 */
[----:B------:R-:W-:Y:S01]  /*12340*/  ISETP.LT.AND P2, PT, R5, R188, !P2 ;  /* 0x000000bc0500720c */ /* 0x000fe20005741270 */
[----:B------:R2:W-:Y:S01]  /*12350*/  @P1 STG.E desc[UR16][R86.64], R13 ;  /* 0x0000000d56001986 */ /* 0x0005e2000c101910 */
[----:B------:R-:W-:Y:S02]  /*12360*/  VIADD R4, R0, 0x6 ;  /* 0x0000000600047836 */ /* 0x000fe40000000000 */
[----:B-1----:R-:W-:-:S03]  /*12370*/  IMAD.WIDE R138, R143, 0x4, R6 ;  /* 0x000000048f8a7825 */ /* 0x002fc600078e0206 */
[-C--:B------:R-:W-:Y:S01]  /*12380*/  ISETP.GE.AND P1, PT, R4, R189.reuse, PT ;  /* 0x000000bd0400720c */ /* 0x080fe20003f26270 */
[C---:B---3--:R-:W-:Y:S01]  /*12390*/  IMAD.WIDE R140, R143.reuse, 0x4, R136 ;  /* 0x000000048f8c7825 */ /* 0x048fe200078e0288 */
[----:B------:R-:W-:Y:S01]  /*123a0*/  IADD3 R143, R143, UR4, RZ ;  /* 0x000000048f8f7c10 */ /* 0x000fe2000fffe0ff */
[----:B------:R1:W-:Y:S01]  /*123b0*/  @P6 STG.E desc[UR16][R138.64], R25 ;  /* 0x000000198a006986 */ /* 0x0003e2000c101910 */
[-C--:B------:R-:W-:Y:S01]  /*123c0*/  ISETP.LT.AND P6, PT, R3, R188.reuse, !P3 ;  /* 0x000000bc0300720c */ /* 0x080fe20005fc1270 */
[----:B------:R-:W-:Y:S01]  /*123d0*/  VIADD R4, R0, 0x7 ;  /* 0x0000000700047836 */ /* 0x000fe20000000000 */
[-C--:B------:R-:W-:Y:S01]  /*123e0*/  ISETP.LT.AND P3, PT, R5, R188.reuse, !P3 ;  /* 0x000000bc0500720c */ /* 0x080fe20005f61270 */
[C---:B----4-:R-:W-:Y:S01]  /*123f0*/  IMAD.WIDE R8, R143.reuse, 0x4, R6 ;  /* 0x000000048f087825 */ /* 0x050fe200078e0206 */
[----:B------:R3:W-:Y:S02]  /*12400*/  @P4 STG.E desc[UR16][R140.64], R21 ;  /* 0x000000158c004986 */ /* 0x0007e4000c101910 */
[----:B------:R-:W-:Y:S01]  /*12410*/  ISETP.GE.AND P4, PT, R4, R189, PT ;  /* 0x000000bd0400720c */ /* 0x000fe20003f86270 */
[----:B--2---:R-:W-:Y:S01]  /*12420*/  IMAD.WIDE R12, R143, 0x4, R136 ;  /* 0x000000048f0c7825 */ /* 0x004fe200078e0288 */
[----:B------:R2:W-:Y:S01]  /*12430*/  @P5 STG.E desc[UR16][R8.64], R10 ;  /* 0x0000000a08005986 */ /* 0x0005e2000c101910 */
[----:B------:R-:W-:-:S02]  /*12440*/  ISETP.LT.AND P5, PT, R3, R188, !P1 ;  /* 0x000000bc0300720c */ /* 0x000fc40004fa1270 */
[----:B------:R-:W-:Y:S01]  /*12450*/  VIADD R143, R143, UR4 ;  /* 0x000000048f8f7c36 */ /* 0x000fe20008000000 */
[----:B------:R4:W-:Y:S01]  /*12460*/  @P2 STG.E desc[UR16][R12.64], R14 ;  /* 0x0000000e0c002986 */ /* 0x0009e2000c101910 */
[----:B------:R-:W-:Y:S02]  /*12470*/  ISETP.LT.AND P1, PT, R5, R188, !P1 ;  /* 0x000000bc0500720c */ /* 0x000fe40004f21270 */
[----:B-1----:R-:W-:Y:S01]  /*12480*/  IMAD.WIDE R24, R143, 0x4, R136 ;  /* 0x000000048f187825 */ /* 0x002fe200078e0288 */
[----:B------:R-:W-:-:S03]  /*12490*/  IADD3 R4, R0, 0x8, RZ ;  /* 0x0000000800047810 */ /* 0x000fc60007ffe0ff */
[----:B---3--:R-:W-:Y:S01]  /*124a0*/  IMAD.WIDE R20, R143, 0x4, R6 ;  /* 0x000000048f147825 */ /* 0x008fe200078e0206 */
[----:B------:R-:W-:-:S03]  /*124b0*/  ISETP.GE.AND P2, PT, R4, R189, PT ;  /* 0x000000bd0400720c */ /* 0x000fc60003f46270 */
[----:B------:R-:W-:Y:S01]  /*124c0*/  VIADD R143, R143, UR4 ;  /* 0x000000048f8f7c36 */ /* 0x000fe20008000000 */
[----:B------:R1:W-:Y:S01]  /*124d0*/  @P6 STG.E desc[UR16][R20.64], R26 ;  /* 0x0000001a14006986 */ /* 0x0003e2000c101910 */
[-C--:B------:R-:W-:Y:S01]  /*124e0*/  ISETP.LT.AND P6, PT, R3, R188.reuse, !P4 ;  /* 0x000000bc0300720c */ /* 0x080fe200067c1270 */
[----:B------:R-:W-:Y:S01]  /*124f0*/  VIADD R4, R0, 0x9 ;  /* 0x0000000900047836 */ /* 0x000fe20000000000 */
[-C--:B------:R-:W-:Y:S01]  /*12500*/  ISETP.LT.AND P4, PT, R5, R188.reuse, !P4 ;  /* 0x000000bc0500720c */ /* 0x080fe20006781270 */
[C---:B--2---:R-:W-:Y:S01]  /*12510*/  IMAD.WIDE R8, R143.reuse, 0x4, R6 ;  /* 0x000000048f087825 */ /* 0x044fe200078e0206 */
[----:B------:R2:W-:Y:S02]  /*12520*/  @P3 STG.E desc[UR16][R24.64], R22 ;  /* 0x0000001618003986 */ /* 0x0005e4000c101910 */
[-C--:B------:R-:W-:Y:S01]  /*12530*/  ISETP.GE.AND P3, PT, R4, R189.reuse, PT ;  /* 0x000000bd0400720c */ /* 0x080fe20003f66270 */
[C---:B----4-:R-:W-:Y:S01]  /*12540*/  IMAD.WIDE R12, R143.reuse, 0x4, R136 ;  /* 0x000000048f0c7825 */ /* 0x050fe200078e0288 */
[----:B------:R-:W-:Y:S01]  /*12550*/  IADD3 R143, R143, UR4, RZ ;  /* 0x000000048f8f7c10 */ /* 0x000fe2000fffe0ff */
[----:B------:R3:W-:Y:S01]  /*12560*/  @P5 STG.E desc[UR16][R8.64], R11 ;  /* 0x0000000b08005986 */ /* 0x0007e2000c101910 */
[-C--:B------:R-:W-:Y:S01]  /*12570*/  ISETP.LT.AND P5, PT, R3, R188.reuse, !P2 ;  /* 0x000000bc0300720c */ /* 0x080fe200057a1270 */
[----:B------:R-:W-:Y:S01]  /*12580*/  VIADD R4, R0, 0xa ;  /* 0x0000000a00047836 */ /* 0x000fe20000000000 */
[-C--:B------:R-:W-:Y:S01]  /*12590*/  ISETP.LT.AND P2, PT, R5, R188.reuse, !P2 ;  /* 0x000000bc0500720c */ /* 0x080fe20005741270 */
[C---:B-1----:R-:W-:Y:S01]  /*125a0*/  IMAD.WIDE R20, R143.reuse, 0x4, R6 ;  /* 0x000000048f147825 */ /* 0x042fe200078e0206 */
[----:B------:R1:W-:Y:S02]  /*125b0*/  @P1 STG.E desc[UR16][R12.64], R15 ;  /* 0x0000000f0c001986 */ /* 0x0003e4000c101910 */
[----:B------:R-:W-:Y:S01]  /*125c0*/  ISETP.GE.AND P1, PT, R4, R189, PT ;  /* 0x000000bd0400720c */ /* 0x000fe20003f26270 */
[----:B--2---:R-:W-:Y:S01]  /*125d0*/  IMAD.WIDE R24, R143, 0x4, R136 ;  /* 0x000000048f187825 */ /* 0x004fe200078e0288 */
[----:B------:R-:W-:Y:S01]  /*125e0*/  @P6 STG.E desc[UR16][R20.64], R27 ;  /* 0x0000001b14006986 */ /* 0x000fe2000c101910 */
[----:B------:R-:W-:-:S02]  /*125f0*/  ISETP.LT.AND P6, PT, R3, R188, !P3 ;  /* 0x000000bc0300720c */ /* 0x000fc40005fc1270 */
[----:B------:R-:W-:Y:S01]  /*12600*/  VIADD R143, R143, UR4 ;  /* 0x000000048f8f7c36 */ /* 0x000fe20008000000 */
[----:B------:R-:W-:Y:S01]  /*12610*/  IADD3 R4, R0, 0xb, RZ ;  /* 0x0000000b00047810 */ /* 0x000fe20007ffe0ff */
[----:B------:R-:W-:Y:S01]  /*12620*/  @P4 STG.E desc[UR16][R24.64], R23 ;  /* 0x0000001718004986 */ /* 0x000fe2000c101910 */
[-C--:B------:R-:W-:Y:S01]  /*12630*/  ISETP.LT.AND P3, PT, R5, R188.reuse, !P3 ;  /* 0x000000bc0500720c */ /* 0x080fe20005f61270 */
[C---:B---3--:R-:W-:Y:S01]  /*12640*/  IMAD.WIDE R8, R143.reuse, 0x4, R6 ;  /* 0x000000048f087825 */ /* 0x048fe200078e0206 */
[----:B------:R-:W-:Y:S01]  /*12650*/  ISETP.GE.AND P4, PT, R4, R189, PT ;  /* 0x000000bd0400720c */ /* 0x000fe20003f86270 */
[----:B------:R-:W2:Y:S02]  /*12660*/  LDS.128 R24, [R2] ;  /* 0x0000000002187984 */ /* 0x000ea40000000c00 */
[----:B------:R-:W-:Y:S02]  /*12670*/  IMAD.WIDE R10, R143, 0x4, R136 ;  /* 0x000000048f0a7825 */ /* 0x000fe400078e0288 */
[----:B------:R3:W-:Y:S01]  /*12680*/  @P5 STG.E desc[UR16][R8.64], R16 ;  /* 0x0000001008005986 */ /* 0x0007e2000c101910 */
[-C--:B------:R-:W-:Y:S01]  /*12690*/  ISETP.LT.AND P5, PT, R3, R188.reuse, !P1 ;  /* 0x000000bc0300720c */ /* 0x080fe20004fa1270 */
[----:B------:R-:W-:Y:S01]  /*126a0*/  VIADD R143, R143, UR4 ;  /* 0x000000048f8f7c36 */ /* 0x000fe20008000000 */
[----:B------:R-:W-:Y:S01]  /*126b0*/  ISETP.LT.AND P1, PT, R5, R188, !P1 ;  /* 0x000000bc0500720c */ /* 0x000fe20004f21270 */
[----:B------:R4:W-:Y:S01]  /*126c0*/  @P2 STG.E desc[UR16][R10.64], R88 ;  /* 0x000000580a002986 */ /* 0x0009e2000c101910 */
[----:B------:R-:W-:-:S02]  /*126d0*/  VIADD R4, R0, 0xc ;  /* 0x0000000c00047836 */ /* 0x000fc40000000000 */
[----:B-1----:R-:W-:-:S03]  /*126e0*/  IMAD.WIDE R12, R143, 0x4, R6 ;  /* 0x000000048f0c7825 */ /* 0x002fc600078e0206 */
[-C--:B------:R-:W-:Y:S01]  /*126f0*/  ISETP.GE.AND P2, PT, R4, R189.reuse, PT ;  /* 0x000000bd0400720c */ /* 0x080fe20003f46270 */
[C---:B------:R-:W-:Y:S01]  /*12700*/  IMAD.WIDE R14, R143.reuse, 0x4, R136 ;  /* 0x000000048f0e7825 */ /* 0x040fe200078e0288 */
[----:B------:R-:W-:Y:S01]  /*12710*/  IADD3 R143, R143, UR4, RZ ;  /* 0x000000048f8f7c10 */ /* 0x000fe2000fffe0ff */
[----:B------:R1:W-:Y:S01]  /*12720*/  @P6 STG.E desc[UR16][R12.64], R60 ;  /* 0x0000003c0c006986 */ /* 0x0003e2000c101910 */
[-C--:B------:R-:W-:Y:S01]  /*12730*/  ISETP.LT.AND P6, PT, R3, R188.reuse, !P4 ;  /* 0x000000bc0300720c */ /* 0x080fe200067c1270 */
[----:B------:R-:W-:Y:S01]  /*12740*/  VIADD R4, R0, 0xd ;  /* 0x0000000d00047836 */ /* 0x000fe20000000000 */
[-C--:B------:R-:W-:Y:S01]  /*12750*/  ISETP.LT.AND P4, PT, R5, R188.reuse, !P4 ;  /* 0x000000bc0500720c */ /* 0x080fe20006781270 */
[C---:B---3--:R-:W-:Y:S01]  /*12760*/  IMAD.WIDE R8, R143.reuse, 0x4, R6 ;  /* 0x000000048f087825 */ /* 0x048fe200078e0206 */
[----:B------:R3:W-:Y:S02]  /*12770*/  @P3 STG.E desc[UR16][R14.64], R56 ;  /* 0x000000380e003986 */ /* 0x0007e4000c101910 */
[----:B------:R-:W-:Y:S01]  /*12780*/  ISETP.GE.AND P3, PT, R4, R189, PT ;  /* 0x000000bd0400720c */ /* 0x000fe20003f66270 */
[----:B----4-:R-:W-:Y:S01]  /*12790*/  IMAD.WIDE R10, R143, 0x4, R136 ;  /* 0x000000048f0a7825 */ /* 0x010fe200078e0288 */
[----:B------:R4:W-:Y:S01]  /*127a0*/  @P5 STG.E desc[UR16][R8.64], R17 ;  /* 0x0000001108005986 */ /* 0x0009e2000c101910 */
[----:B------:R-:W-:-:S02]  /*127b0*/  ISETP.LT.AND P5, PT, R3, R188, !P2 ;  /* 0x000000bc0300720c */ /* 0x000fc400057a1270 */
[----:B------:R-:W-:Y:S01]  /*127c0*/  VIADD R143, R143, UR4 ;  /* 0x000000048f8f7c36 */ /* 0x000fe20008000000 */
[----:B------:R2:W-:Y:S01]  /*127d0*/  @P1 STG.E desc[UR16][R10.64], R89 ;  /* 0x000000590a001986 */ /* 0x0005e2000c101910 */
[----:B------:R-:W-:Y:S01]  /*127e0*/  ISETP.LT.AND P2, PT, R5, R188, !P2 ;  /* 0x000000bc0500720c */ /* 0x000fe20005741270 */
[C---:B------:R-:W-:Y:S01]  /*127f0*/  VIADD R2, R0.reuse, 0x3a ;  /* 0x0000003a00027836 */ /* 0x040fe20000000000 */
[----:B------:R-:W-:Y:S01]  /*12800*/  IADD3 R4, R0, 0xe, RZ ;  /* 0x0000000e00047810 */ /* 0x000fe20007ffe0ff */
[----:B-1----:R-:W-:-:S03]  /*12810*/  IMAD.WIDE R12, R143, 0x4, R6 ;  /* 0x000000048f0c7825 */ /* 0x002fc600078e0206 */
[----:B------:R-:W-:Y:S01]  /*12820*/  ISETP.GE.AND P1, PT, R4, R189, PT ;  /* 0x000000bd0400720c */ /* 0x000fe20003f26270 */
[----:B---3--:R-:W-:Y:S01]  /*12830*/  IMAD.WIDE R14, R143, 0x4, R136 ;  /* 0x000000048f0e7825 */ /* 0x008fe200078e0288 */
[----:B------:R1:W-:Y:S01]  /*12840*/  @P6 STG.E desc[UR16][R12.64], R61 ;  /* 0x0000003d0c006986 */ /* 0x0003e2000c101910 */
[-C--:B------:R-:W-:Y:S02]  /*12850*/  ISETP.LT.AND P6, PT, R3, R188.reuse, !P3 ;  /* 0x000000bc0300720c */ /* 0x080fe40005fc1270 */
[----:B------:R-:W-:Y:S01]  /*12860*/  VIADD R143, R143, UR4 ;  /* 0x000000048f8f7c36 */ /* 0x000fe20008000000 */
[----:B------:R3:W-:Y:S01]  /*12870*/  @P4 STG.E desc[UR16][R14.64], R57 ;  /* 0x000000390e004986 */ /* 0x0007e2000c101910 */
[----:B------:R-:W-:Y:S01]  /*12880*/  VIADD R4, R0, 0xf ;  /* 0x0000000f00047836 */ /* 0x000fe20000000000 */
[----:B------:R-:W-:Y:S01]  /*12890*/  ISETP.LT.AND P3, PT, R5, R188, !P3 ;  /* 0x000000bc0500720c */ /* 0x000fe20005f61270 */
[----:B----4-:R-:W-:-:S03]  /*128a0*/  IMAD.WIDE R8, R143, 0x4, R6 ;  /* 0x000000048f087825 */ /* 0x010fc600078e0206 */
[-C--:B------:R-:W-:Y:S01]  /*128b0*/  ISETP.GE.AND P4, PT, R4, R189.reuse, PT ;  /* 0x000000bd0400720c */ /* 0x080fe20003f86270 */
[C---:B--2---:R-:W-:Y:S01]  /*128c0*/  IMAD.WIDE R10, R143.reuse, 0x4, R136 ;  /* 0x000000048f0a7825 */ /* 0x044fe200078e0288 */
        /* <DEDUP_REMOVED lines=8> */
[----:B---3--:R-:W-:Y:S01]  /*12950*/  IMAD.WIDE R14, R143, 0x4, R136 ;  /* 0x000000048f0e7825 */ /* 0x008fe200078e0288 */
[----:B------:R3:W-:Y:S01]  /*12960*/  @P6 STG.E desc[UR16][R12.64], R62 ;  /* 0x0000003e0c006986 */ /* 0x0007e2000c101910 */
[----:B------:R-:W-:-:S02]  /*12970*/  ISETP.LT.AND P6, PT, R3, R188, !P4 ;  /* 0x000000bc0300720c */ /* 0x000fc400067c1270 */
[----:B------:R-:W-:Y:S01]  /*12980*/  VIADD R143, R143, UR4 ;  /* 0x000000048f8f7c36 */ /* 0x000fe20008000000 */
[----:B------:R-:W-:Y:S01]  /*12990*/  IADD3 R4, R0, 0x11, RZ ;  /* 0x0000001100047810 */ /* 0x000fe20007ffe0ff */
[----:B------:R4:W-:Y:S01]  /*129a0*/  @P3 STG.E desc[UR16][R14.64], R58 ;  /* 0x0000003a0e003986 */ /* 0x0009e2000c101910 */
[----:B------:R-:W-:Y:S01]  /*129b0*/  ISETP.LT.AND P4, PT, R5, R188, !P4 ;  /* 0x000000bc0500720c */ /* 0x000fe20006781270 */
[----:B--2---:R-:W-:Y:S01]  /*129c0*/  IMAD.WIDE R8, R143, 0x4, R6 ;  /* 0x000000048f087825 */ /* 0x004fe200078e0206 */
[----:B------:R-:W-:-:S03]  /*129d0*/  ISETP.GE.AND P3, PT, R4, R189, PT ;  /* 0x000000bd0400720c */ /* 0x000fc60003f66270 */
[----:B-1----:R-:W-:Y:S01]  /*129e0*/  IMAD.WIDE R10, R143, 0x4, R136 ;  /* 0x000000048f0a7825 */ /* 0x002fe200078e0288 */
[----:B------:R1:W-:Y:S01]  /*129f0*/  @P5 STG.E desc[UR16][R8.64], R19 ;  /* 0x0000001308005986 */ /* 0x0003e2000c101910 */
[-C--:B------:R-:W-:Y:S02]  /*12a00*/  ISETP.LT.AND P5, PT, R3, R188.reuse, !P2 ;  /* 0x000000bc0300720c */ /* 0x080fe400057a1270 */
[----:B------:R-:W-:Y:S01]  /*12a10*/  VIADD R143, R143, UR4 ;  /* 0x000000048f8f7c36 */ /* 0x000fe20008000000 */
[----:B------:R2:W-:Y:S01]  /*12a20*/  @P1 STG.E desc[UR16][R10.64], R91 ;  /* 0x0000005b0a001986 */ /* 0x0005e2000c101910 */
[----:B------:R-:W-:Y:S01]  /*12a30*/  VIADD R4, R0, 0x12 ;  /* 0x0000001200047836 */ /* 0x000fe20000000000 */
[----:B------:R-:W-:Y:S01]  /*12a40*/  ISETP.LT.AND P2, PT, R5, R188, !P2 ;  /* 0x000000bc0500720c */ /* 0x000fe20005741270 */
[----:B---3--:R-:W-:-:S03]  /*12a50*/  IMAD.WIDE R12, R143, 0x4, R6 ;  /* 0x000000048f0c7825 */ /* 0x008fc600078e0206 */
        /* <DEDUP_REMOVED lines=16> */
[----:B---3--:R-:W-:Y:S01]  /*12b60*/  IMAD.WIDE R12, R143, 0x4, R6 ;  /* 0x000000048f0c7825 */ /* 0x008fe200078e0206 */
[----:B------:R-:W-:-:S03]  /*12b70*/  IADD3 R4, R0, 0x14, RZ ;  /* 0x0000001400047810 */ /* 0x000fc60007ffe0ff */
[----:B-1----:R-:W-:Y:S01]  /*12b80*/  IMAD.WIDE R14, R143, 0x4, R136 ;  /* 0x000000048f0e7825 */ /* 0x002fe200078e0288 */
[----:B------:R1:W-:Y:S01]  /*12b90*/  @P6 STG.E desc[UR16][R12.64], R92 ;  /* 0x0000005c0c006986 */ /* 0x0003e2000c101910 */
[-C--:B------:R-:W-:Y:S02]  /*12ba0*/  ISETP.LT.AND P6, PT, R3, R188.reuse, !P4 ;  /* 0x000000bc0300720c */ /* 0x080fe400067c1270 */
[----:B------:R-:W-:Y:S01]  /*12bb0*/  VIADD R143, R143, UR4 ;  /* 0x000000048f8f7c36 */ /* 0x000fe20008000000 */
[-C--:B------:R-:W-:Y:S01]  /*12bc0*/  ISETP.GE.AND P2, PT, R4, R189.reuse, PT ;  /* 0x000000bd0400720c */ /* 0x080fe20003f46270 */
[----:B------:R-:W-:Y:S01]  /*12bd0*/  VIADD R4, R0, 0x15 ;  /* 0x0000001500047836 */ /* 0x000fe20000000000 */
[----:B------:R3:W-:Y:S01]  /*12be0*/  @P3 STG.E desc[UR16][R14.64], R64 ;  /* 0x000000400e003986 */ /* 0x0007e2000c101910 */
[----:B--2---:R-:W-:Y:S01]  /*12bf0*/  IMAD.WIDE R8, R143, 0x4, R6 ;  /* 0x000000048f087825 */ /* 0x004fe200078e0206 */
[-C--:B------:R-:W-:Y:S02]  /*12c00*/  ISETP.LT.AND P4, PT, R5, R188.reuse, !P4 ;  /* 0x000000bc0500720c */ /* 0x080fe40006781270 */
        /* <DEDUP_REMOVED lines=103> */
[----:B------:R-:W-:Y:S01]  /*13280*/  ISETP.LT.AND P4, PT, R5, R188, !P4 ;  /* 0x000000bc0500720c */ /* 0x000fe20006781270 */
[----:B------:R3:W-:Y:S01]  /*13290*/  @P3 STG.E desc[UR16][R14.64], R70 ;  /* 0x000000460e003986 */ /* 0x0007e2000c101910 */
[----:B------:R-:W-:Y:S01]  /*132a0*/  ISETP.GE.AND P2, PT, R4, R189, PT ;  /* 0x000000bd0400720c */ /* 0x000fe20003f46270 */
[----:B--2---:R-:W-:-:S04]  /*132b0*/  IMAD.WIDE R8, R143, 0x4, R6 ;  /* 0x000000048f087825 */ /* 0x004fc800078e0206 */
        /* <DEDUP_REMOVED lines=10> */
[----:B------:R3:W-:Y:S02]  /*13360*/  @P6 STG.E desc[UR16][R12.64], R103 ;  /* 0x000000670c006986 */ /* 0x0007e4000c101910 */
[-C--:B------:R-:W-:Y:S01]  /*13370*/  ISETP.LT.AND P6, PT, R5, R188.reuse, !P3 ;  /* 0x000000bc0500720c */ /* 0x080fe20005fc1270 */
[----:B------:R-:W-:Y:S01]  /*13380*/  VIADD R143, R143, UR4 ;  /* 0x000000048f8f7c36 */ /* 0x000fe20008000000 */
[----:B------:R4:W-:Y:S01]  /*13390*/  @P4 STG.E desc[UR16][R14.64], R71 ;  /* 0x000000470e004986 */ /* 0x0009e2000c101910 */
[----:B------:R-:W-:Y:S01]  /*133a0*/  VIADD R4, R0, 0x22 ;  /* 0x0000002200047836 */ /* 0x000fe20000000000 */
[----:B------:R-:W-:Y:S01]  /*133b0*/  ISETP.LT.AND P4, PT, R3, R188, !P3 ;  /* 0x000000bc0300720c */ /* 0x000fe20005f81270 */
[----:B--2---:R-:W-:-:S03]  /*133c0*/  IMAD.WIDE R8, R143, 0x4, R6 ;  /* 0x000000048f087825 */ /* 0x004fc600078e0206 */
[-C--:B------:R-:W-:Y:S01]  /*133d0*/  ISETP.GE.AND P1, PT, R4, R189.reuse, PT ;  /* 0x000000bd0400720c */ /* 0x080fe20003f26270 */
[----:B-1----:R-:W-:Y:S01]  /*133e0*/  IMAD.WIDE R10, R143, 0x4, R136 ;  /* 0x000000048f0a7825 */ /* 0x002fe200078e0288 */
[----:B------:R-:W-:Y:S01]  /*133f0*/  IADD3 R4, R0, 0x23, RZ ;  /* 0x0000002300047810 */ /* 0x000fe20007ffe0ff */
[----:B------:R1:W-:Y:S01]  /*13400*/  @P5 STG.E desc[UR16][R8.64], R36 ;  /* 0x0000002408005986 */ /* 0x0003e2000c101910 */
[-C--:B------:R-:W-:Y:S01]  /*13410*/  ISETP.LT.AND P5, PT, R5, R188.reuse, !P1 ;  /* 0x000000bc0500720c */ /* 0x080fe20004fa1270 */
[----:B------:R-:W-:Y:S01]  /*13420*/  VIADD R143, R143, UR4 ;  /* 0x000000048f8f7c36 */ /* 0x000fe20008000000 */
[----:B------:R-:W-:Y:S01]  /*13430*/  ISETP.GE.AND P3, PT, R4, R189, PT ;  /* 0x000000bd0400720c */ /* 0x000fe20003f66270 */
[----:B------:R2:W-:Y:S01]  /*13440*/  @P2 STG.E desc[UR16][R10.64], R124 ;  /* 0x0000007c0a002986 */ /* 0x0005e2000c101910 */
[----:B------:R-:W-:Y:S01]  /*13450*/  ISETP.LT.AND P2, PT, R3, R188, !P1 ;  /* 0x000000bc0300720c */ /* 0x000fe20004f41270 */
[----:B---3--:R-:W-:-:S04]  /*13460*/  IMAD.WIDE R12, R143, 0x4, R6 ;  /* 0x000000048f0c7825 */ /* 0x008fc800078e0206 */
[C---:B----4-:R-:W-:Y:S01]  /*13470*/  IMAD.WIDE R14, R143.reuse, 0x4, R136 ;  /* 0x000000048f0e7825 */ /* 0x050fe200078e0288 */
[----:B------:R-:W-:Y:S01]  /*13480*/  IADD3 R143, R143, UR4, RZ ;  /* 0x000000048f8f7c10 */ /* 0x000fe2000fffe0ff */
[----:B------:R3:W-:Y:S01]  /*13490*/  @P4 STG.E desc[UR16][R12.64], R104 ;  /* 0x000000680c004986 */ /* 0x0007e2000c101910 */
[-C--:B------:R-:W-:Y:S01]  /*134a0*/  ISETP.LT.AND P4, PT, R3, R188.reuse, !P3 ;  /* 0x000000bc0300720c */ /* 0x080fe20005f81270 */
[----:B------:R-:W-:Y:S02]  /*134b0*/  VIADD R4, R0, 0x24 ;  /* 0x0000002400047836 */ /* 0x000fe40000000000 */
[----:B------:R4:W-:Y:S01]  /*134c0*/  @P6 STG.E desc[UR16][R14.64], R72 ;  /* 0x000000480e006986 */ /* 0x0009e2000c101910 */
[----:B------:R-:W-:Y:S01]  /*134d0*/  ISETP.LT.AND P6, PT, R5, R188, !P3 ;  /* 0x000000bc0500720c */ /* 0x000fe20005fc1270 */
[----:B-1----:R-:W-:Y:S01]  /*134e0*/  IMAD.WIDE R8, R143, 0x4, R6 ;  /* 0x000000048f087825 */ /* 0x002fe200078e0206 */
[----:B------:R-:W-:-:S03]  /*134f0*/  ISETP.GE.AND P1, PT, R4, R189, PT ;  /* 0x000000bd0400720c */ /* 0x000fc60003f26270 */
[----:B--2---:R-:W-:Y:S01]  /*13500*/  IMAD.WIDE R10, R143, 0x4, R136 ;  /* 0x000000048f0a7825 */ /* 0x004fe200078e0288 */
        /* <DEDUP_REMOVED lines=9> */
[----:B------:R3:W-:Y:S01]  /*135a0*/  @P4 STG.E desc[UR16][R12.64], R105 ;  /* 0x000000690c004986 */ /* 0x0007e2000c101910 */
[----:B------:R-:W-:Y:S02]  /*135b0*/  IADD3 R4, R0, 0x26, RZ ;  /* 0x0000002600047810 */ /* 0x000fe40007ffe0ff */
[----:B------:R-:W-:Y:S01]  /*135c0*/  VIADD R143, R143, UR4 ;  /* 0x000000048f8f7c36 */ /* 0x000fe20008000000 */
[-C--:B------:R-:W-:Y:S01]  /*135d0*/  ISETP.LT.AND P4, PT, R3, R188.reuse, !P3 ;  /* 0x000000bc0300720c */ /* 0x080fe20005f81270 */
[----:B------:R4:W-:Y:S01]  /*135e0*/  @P6 STG.E desc[UR16][R14.64], R73 ;  /* 0x000000490e006986 */ /* 0x0009e2000c101910 */
[----:B------:R-:W-:Y:S01]  /*135f0*/  ISETP.LT.AND P6, PT, R5, R188, !P3 ;  /* 0x000000bc0500720c */ /* 0x000fe20005fc1270 */
[----:B-1----:R-:W-:Y:S01]  /*13600*/  IMAD.WIDE R8, R143, 0x4, R6 ;  /* 0x000000048f087825 */ /* 0x002fe200078e0206 */
[----:B------:R-:W-:-:S03]  /*13610*/  ISETP.GE.AND P1, PT, R4, R189, PT ;  /* 0x000000bd0400720c */ /* 0x000fc60003f26270 */
[C---:B--2---:R-:W-:Y:S01]  /*13620*/  IMAD.WIDE R10, R143.reuse, 0x4, R136 ;  /* 0x000000048f0a7825 */ /* 0x044fe200078e0288 */
[----:B------:R-:W-:Y:S01]  /*13630*/  IADD3 R143, R143, UR4, RZ ;  /* 0x000000048f8f7c10 */ /* 0x000fe2000fffe0ff */
[----:B------:R1:W-:Y:S01]  /*13640*/  @P2 STG.E desc[UR16][R8.64], R38 ;  /* 0x0000002608002986 */ /* 0x0003e2000c101910 */
[-C--:B------:R-:W-:Y:S01]  /*13650*/  ISETP.LT.AND P2, PT, R3, R188.reuse, !P1 ;  /* 0x000000bc0300720c */ /* 0x080fe20004f41270 */
[----:B------:R-:W-:Y:S02]  /*13660*/  VIADD R4, R0, 0x27 ;  /* 0x0000002700047836 */ /* 0x000fe40000000000 */
[----:B---3--:R-:W-:Y:S01]  /*13670*/  IMAD.WIDE R12, R143, 0x4, R6 ;  /* 0x000000048f0c7825 */ /* 0x008fe200078e0206 */
[----:B------:R2:W-:Y:S01]  /*13680*/  @P5 STG.E desc[UR16][R10.64], R126 ;  /* 0x0000007e0a005986 */ /* 0x0005e2000c101910 */
[-C--:B------:R-:W-:Y:S02]  /*13690*/  ISETP.LT.AND P5, PT, R5, R188.reuse, !P1 ;  /* 0x000000bc0500720c */ /* 0x080fe40004fa1270 */
[----:B------:R-:W-:Y:S01]  /*136a0*/  ISETP.GE.AND P3, PT, R4, R189, PT ;  /* 0x000000bd0400720c */ /* 0x000fe20003f66270 */
[----:B----4-:R-:W-:Y:S01]  /*136b0*/  IMAD.WIDE R14, R143, 0x4, R136 ;  /* 0x000000048f0e7825 */ /* 0x010fe200078e0288 */
[----:B------:R3:W-:Y:S02]  /*136c0*/  @P4 STG.E desc[UR16][R12.64], R106 ;  /* 0x0000006a0c004986 */ /* 0x0007e4000c101910 */
[-C--:B------:R-:W-:Y:S01]  /*136d0*/  ISETP.LT.AND P4, PT, R3, R188.reuse, !P3 ;  /* 0x000000bc0300720c */ /* 0x080fe20005f81270 */
[----:B------:R-:W-:Y:S01]  /*136e0*/  VIADD R143, R143, UR4 ;  /* 0x000000048f8f7c36 */ /* 0x000fe20008000000 */
[----:B------:R4:W-:Y:S01]  /*136f0*/  @P6 STG.E desc[UR16][R14.64], R74 ;  /* 0x0000004a0e006986 */ /* 0x0009e2000c101910 */
[----:B------:R-:W-:Y:S01]  /*13700*/  VIADD R4, R0, 0x28 ;  /* 0x0000002800047836 */ /* 0x000fe20000000000 */
[----:B------:R-:W-:Y:S01]  /*13710*/  ISETP.LT.AND P6, PT, R5, R188, !P3 ;  /* 0x000000bc0500720c */ /* 0x000fe20005fc1270 */
[----:B-1----:R-:W-:-:S03]  /*13720*/  IMAD.WIDE R8, R143, 0x4, R6 ;  /* 0x000000048f087825 */ /* 0x002fc600078e0206 */
[-C--:B------:R-:W-:Y:S01]  /*13730*/  ISETP.GE.AND P1, PT, R4, R189.reuse, PT ;  /* 0x000000bd0400720c */ /* 0x080fe20003f26270 */
[----:B--2---:R-:W-:Y:S01]  /*13740*/  IMAD.WIDE R10, R143, 0x4, R136 ;  /* 0x000000048f0a7825 */ /* 0x004fe200078e0288 */
        /* <DEDUP_REMOVED lines=125> */
[C---:B--2---:R-:W-:Y:S01]  /*13f20*/  IMAD.WIDE R10, R143.reuse, 0x4, R136 ;  /* 0x000000048f0a7825 */ /* 0x044fe200078e0288 */
[----:B------:R1:W-:Y:S03]  /*13f30*/  @P2 STG.E desc[UR16][R8.64], R46 ;  /* 0x0000002e08002986 */ /* 0x0003e6000c101910 */
[----:B------:R-:W-:Y:S01]  /*13f40*/  VIADD R143, R143, UR4 ;  /* 0x000000048f8f7c36 */ /* 0x000fe20008000000 */
[----:B------:R2:W-:Y:S01]  /*13f50*/  @P5 STG.E desc[UR16][R10.64], R114 ;  /* 0x000000720a005986 */ /* 0x0005e2000c101910 */
[----:B------:R-:W-:Y:S01]  /*13f60*/  VIADD R4, R0, 0x37 ;  /* 0x0000003700047836 */ /* 0x000fe20000000000 */
[-C--:B------:R-:W-:Y:S01]  /*13f70*/  ISETP.LT.AND P5, PT, R3, R188.reuse, !P1 ;  /* 0x000000bc0300720c */ /* 0x080fe20004fa1270 */
[----:B---3--:R-:W-:Y:S01]  /*13f80*/  IMAD.WIDE R12, R143, 0x4, R6 ;  /* 0x000000048f0c7825 */ /* 0x008fe200078e0206 */
[----:B------:R-:W-:Y:S02]  /*13f90*/  ISETP.LT.AND P1, PT, R5, R188, !P1 ;  /* 0x000000bc0500720c */ /* 0x000fe40004f21270 */
[----:B------:R-:W-:Y:S01]  /*13fa0*/  ISETP.GE.AND P3, PT, R4, R189, PT ;  /* 0x000000bd0400720c */ /* 0x000fe20003f66270 */
[----:B----4-:R-:W-:Y:S01]  /*13fb0*/  IMAD.WIDE R14, R143, 0x4, R136 ;  /* 0x000000048f0e7825 */ /* 0x010fe200078e0288 */
[----:B------:R3:W-:Y:S01]  /*13fc0*/  @P4 STG.E desc[UR16][R12.64], R134 ;  /* 0x000000860c004986 */ /* 0x0007e2000c101910 */
[----:B------:R-:W-:-:S02]  /*13fd0*/  IADD3 R4, R0, 0x38, RZ ;  /* 0x0000003800047810 */ /* 0x000fc40007ffe0ff */
[----:B------:R-:W-:Y:S01]  /*13fe0*/  VIADD R143, R143, UR4 ;  /* 0x000000048f8f7c36 */ /* 0x000fe20008000000 */
[-C--:B------:R-:W-:Y:S01]  /*13ff0*/  ISETP.LT.AND P4, PT, R3, R188.reuse, !P3 ;  /* 0x000000bc0300720c */ /* 0x080fe20005f81270 */
[----:B------:R4:W-:Y:S01]  /*14000*/  @P6 STG.E desc[UR16][R14.64], R82 ;  /* 0x000000520e006986 */ /* 0x0009e2000c101910 */
[-C--:B------:R-:W-:Y:S01]  /*14010*/  ISETP.LT.AND P6, PT, R5, R188.reuse, !P3 ;  /* 0x000000bc0500720c */ /* 0x080fe20005fc1270 */
[C---:B-1----:R-:W-:Y:S01]  /*14020*/  IMAD.WIDE R8, R143.reuse, 0x4, R6 ;  /* 0x000000048f087825 */ /* 0x042fe200078e0206 */
[C---:B------:R-:W-:Y:S02]  /*14030*/  IADD3 R17, R143.reuse, UR4, RZ ;  /* 0x000000048f117c10 */ /* 0x040fe4000fffe0ff */
[----:B------:R-:W-:Y:S01]  /*14040*/  ISETP.GE.AND P2, PT, R4, R189, PT ;  /* 0x000000bd0400720c */ /* 0x000fe20003f46270 */
[----:B------:R-:W-:Y:S01]  /*14050*/  VIADD R4, R0, 0x39 ;  /* 0x0000003900047836 */ /* 0x000fe20000000000 */
[----:B------:R1:W-:Y:S01]  /*14060*/  @P5 STG.E desc[UR16][R8.64], R47 ;  /* 0x0000002f08005986 */ /* 0x0003e2000c101910 */
[----:B--2---:R-:W-:Y:S01]  /*14070*/  IMAD.WIDE R10, R143, 0x4, R136 ;  /* 0x000000048f0a7825 */ /* 0x004fe200078e0288 */
[----:B------:R-:W-:-:S02]  /*14080*/  ISETP.LT.AND P5, PT, R3, R188, !P2 ;  /* 0x000000bc0300720c */ /* 0x000fc400057a1270 */
[-C--:B------:R-:W-:Y:S01]  /*14090*/  ISETP.GE.AND P3, PT, R4, R189.reuse, PT ;  /* 0x000000bd0400720c */ /* 0x080fe20003f66270 */
[----:B---3--:R-:W-:Y:S01]  /*140a0*/  IMAD.WIDE R12, R17, 0x4, R6 ;  /* 0x00000004110c7825 */ /* 0x008fe200078e0206 */
[----:B------:R2:W-:Y:S01]  /*140b0*/  @P1 STG.E desc[UR16][R10.64], R115 ;  /* 0x000000730a001986 */ /* 0x0005e2000c101910 */
[-C--:B------:R-:W-:Y:S02]  /*140c0*/  ISETP.LT.AND P2, PT, R5, R188.reuse, !P2 ;  /* 0x000000bc0500720c */ /* 0x080fe40005741270 */
[----:B----4-:R-:W-:Y:S01]  /*140d0*/  IMAD.WIDE R14, R17, 0x4, R136 ;  /* 0x00000004110e7825 */ /* 0x010fe200078e0288 */
[----:B------:R3:W-:Y:S01]  /*140e0*/  @P4 STG.E desc[UR16][R12.64], R135 ;  /* 0x000000870c004986 */ /* 0x0007e2000c101910 */
[-C--:B------:R-:W-:Y:S02]  /*140f0*/  ISETP.LT.AND P4, PT, R3, R188.reuse, !P3 ;  /* 0x000000bc0300720c */ /* 0x080fe40005f81270 */
[----:B------:R-:W-:Y:S01]  /*14100*/  VIADD R17, R17, UR4 ;  /* 0x0000000411117c36 */ /* 0x000fe20008000000 */
[-C--:B------:R-:W-:Y:S01]  /*14110*/  ISETP.GE.AND P1, PT, R2, R189.reuse, PT ;  /* 0x000000bd0200720c */ /* 0x080fe20003f26270 */
[----:B------:R4:W-:Y:S01]  /*14120*/  @P6 STG.E desc[UR16][R14.64], R83 ;  /* 0x000000530e006986 */ /* 0x0009e2000c101910 */
[----:B------:R-:W-:Y:S01]  /*14130*/  IADD3 R2, R0, 0x3b, RZ ;  /* 0x0000003b00027810 */ /* 0x000fe20007ffe0ff */
[----:B------:R-:W-:Y:S01]  /*14140*/  VIADD R19, R17, UR4 ;  /* 0x0000000411137c36 */ /* 0x000fe20008000000 */
[----:B------:R-:W-:Y:S01]  /*14150*/  ISETP.LT.AND P6, PT, R5, R188, !P3 ;  /* 0x000000bc0500720c */ /* 0x000fe20005fc1270 */
[----:B-1----:R-:W-:Y:S01]  /*14160*/  IMAD.WIDE R8, R17, 0x4, R6 ;  /* 0x0000000411087825 */ /* 0x002fe200078e0206 */
[----:B------:R-:W-:-:S03]  /*14170*/  ISETP.GE.AND P3, PT, R2, R189, PT ;  /* 0x000000bd0200720c */ /* 0x000fc60003f66270 */
[----:B--2---:R-:W-:Y:S01]  /*14180*/  IMAD.WIDE R10, R17, 0x4, R136 ;  /* 0x00000004110a7825 */ /* 0x004fe200078e0288 */
[----:B------:R1:W-:Y:S01]  /*14190*/  @P5 STG.E desc[UR16][R8.64], R48 ;  /* 0x0000003008005986 */ /* 0x0003e2000c101910 */
[-C--:B------:R-:W-:Y:S02]  /*141a0*/  ISETP.LT.AND P5, PT, R3, R188.reuse, !P1 ;  /* 0x000000bc0300720c */ /* 0x080fe40004fa1270 */
[----:B------:R-:W-:Y:S01]  /*141b0*/  VIADD R2, R0, 0x3c ;  /* 0x0000003c00027836 */ /* 0x000fe20000000000 */
[----:B------:R2:W-:Y:S01]  /*141c0*/  @P2 STG.E desc[UR16][R10.64], R116 ;  /* 0x000000740a002986 */ /* 0x0005e2000c101910 */
[----:B---3--:R-:W-:Y:S01]  /*141d0*/  IMAD.WIDE R12, R19, 0x4, R6 ;  /* 0x00000004130c7825 */ /* 0x008fe200078e0206 */
[-C--:B------:R-:W-:Y:S02]  /*141e0*/  ISETP.LT.AND P1, PT, R5, R188.reuse, !P1 ;  /* 0x000000bc0500720c */ /* 0x080fe40004f21270 */
[----:B------:R-:W-:Y:S01]  /*141f0*/  ISETP.GE.AND P2, PT, R2, R189, PT ;  /* 0x000000bd0200720c */ /* 0x000fe20003f46270 */
[C---:B----4-:R-:W-:Y:S01]  /*14200*/  IMAD.WIDE R14, R19.reuse, 0x4, R136 ;  /* 0x00000004130e7825 */ /* 0x050fe200078e0288 */
[----:B------:R-:W-:Y:S01]  /*14210*/  IADD3 R19, R19, UR4, RZ ;  /* 0x0000000413137c10 */ /* 0x000fe2000fffe0ff */
[----:B------:R3:W-:Y:S01]  /*14220*/  @P4 STG.E desc[UR16][R12.64], R52 ;  /* 0x000000340c004986 */ /* 0x0007e2000c101910 */
[-C--:B------:R-:W-:Y:S01]  /*14230*/  ISETP.LT.AND P4, PT, R3, R188.reuse, !P3 ;  /* 0x000000bc0300720c */ /* 0x080fe20005f81270 */
[----:B------:R-:W-:Y:S01]  /*14240*/  VIADD R2, R0, 0x3d ;  /* 0x0000003d00027836 */ /* 0x000fe20000000000 */
[-C--:B------:R-:W-:Y:S01]  /*14250*/  ISETP.LT.AND P3, PT, R5, R188.reuse, !P3 ;  /* 0x000000bc0500720c */ /* 0x080fe20005f61270 */
[----:B------:R-:W-:Y:S01]  /*14260*/  VIADD R17, R19, UR4 ;  /* 0x0000000413117c36 */ /* 0x000fe20008000000 */
[----:B------:R4:W-:Y:S01]  /*14270*/  @P6 STG.E desc[UR16][R14.64], R24 ;  /* 0x000000180e006986 */ /* 0x0009e2000c101910 */
[-C--:B------:R-:W-:Y:S01]  /*14280*/  ISETP.LT.AND P6, PT, R3, R188.reuse, !P2 ;  /* 0x000000bc0300720c */ /* 0x080fe200057c1270 */
[----:B-1----:R-:W-:Y:S01]  /*14290*/  IMAD.WIDE R8, R19, 0x4, R6 ;  /* 0x0000000413087825 */ /* 0x002fe200078e0206 */
[----:B------:R-:W-:-:S02]  /*142a0*/  ISETP.LT.AND P2, PT, R5, R188, !P2 ;  /* 0x000000bc0500720c */ /* 0x000fc40005741270 */
[----:B------:R-:W-:Y:S01]  /*142b0*/  IADD3 R21, R17, UR4, RZ ;  /* 0x0000000411157c10 */ /* 0x000fe2000fffe0ff */
[----:B--2---:R-:W-:Y:S01]  /*142c0*/  IMAD.WIDE R10, R19, 0x4, R136 ;  /* 0x00000004130a7825 */ /* 0x004fe200078e0288 */
[----:B------:R1:W-:Y:S01]  /*142d0*/  @P5 STG.E desc[UR16][R8.64], R49 ;  /* 0x0000003108005986 */ /* 0x0003e2000c101910 */
[----:B------:R-:W-:Y:S02]  /*142e0*/  ISETP.GE.AND P5, PT, R2, R189, PT ;  /* 0x000000bd0200720c */ /* 0x000fe40003fa6270 */
[C---:B---3--:R-:W-:Y:S01]  /*142f0*/  IMAD.WIDE R12, R17.reuse, 0x4, R6 ;  /* 0x00000004110c7825 */ /* 0x048fe200078e0206 */
[----:B------:R-:W-:Y:S03]  /*14300*/  @P1 STG.E desc[UR16][R10.64], R117 ;  /* 0x000000750a001986 */ /* 0x000fe6000c101910 */
[----:B------:R-:W-:Y:S01]  /*14310*/  VIADD R0, R0, 0x3e ;  /* 0x0000003e00007836 */ /* 0x000fe20000000000 */
[----:B------:R-:W-:Y:S01]  /*14320*/  @P4 STG.E desc[UR16][R12.64], R53 ;  /* 0x000000350c004986 */ /* 0x000fe2000c101910 */
[----:B----4-:R-:W-:-:S03]  /*14330*/  IMAD.WIDE R14, R17, 0x4, R136 ;  /* 0x00000004110e7825 */ /* 0x010fc600078e0288 */
[----:B------:R-:W-:Y:S01]  /*14340*/  ISETP.GE.AND P1, PT, R0, R189, PT ;  /* 0x000000bd0000720c */ /* 0x000fe20003f26270 */
[----:B------:R-:W-:Y:S01]  /*14350*/  IMAD.WIDE R16, R21, 0x4, R6 ;  /* 0x0000000415107825 */ /* 0x000fe200078e0206 */
[----:B------:R2:W-:Y:S01]  /*14360*/  @P3 STG.E desc[UR16][R14.64], R25 ;  /* 0x000000190e003986 */ /* 0x0005e2000c101910 */
[-C--:B------:R-:W-:Y:S02]  /*14370*/  ISETP.LT.AND P3, PT, R3, R188.reuse, !P0 ;  /* 0x000000bc0300720c */ /* 0x080fe40004761270 */
[----:B-1----:R-:W-:Y:S01]  /*14380*/  VIADD R9, R21, UR4 ;  /* 0x0000000415097c36 */ /* 0x002fe20008000000 */
[----:B------:R1:W-:Y:S01]  /*14390*/  @P6 STG.E desc[UR16][R16.64], R50 ;  /* 0x0000003210006986 */ /* 0x0003e2000c101910 */
[-C--:B------:R-:W-:Y:S02]  /*143a0*/  ISETP.LT.AND P6, PT, R3, R188.reuse, !P5 ;  /* 0x000000bc0300720c */ /* 0x080fe40006fc1270 */
[-C--:B------:R-:W-:Y:S02]  /*143b0*/  ISETP.LT.AND P5, PT, R5, R188.reuse, !P5 ;  /* 0x000000bc0500720c */ /* 0x080fe40006fa1270 */
[----:B------:R-:W-:Y:S01]  /*143c0*/  ISETP.LT.AND P4, PT, R3, R188, !P1 ;  /* 0x000000bc0300720c */ /* 0x000fe20004f81270 */
[----:B------:R-:W-:Y:S01]  /*143d0*/  IMAD.WIDE R2, R21, 0x4, R136 ;  /* 0x0000000415027825 */ /* 0x000fe200078e0288 */
[----:B------:R-:W-:-:S02]  /*143e0*/  IADD3 R19, R9, UR4, RZ ;  /* 0x0000000409137c10 */ /* 0x000fc4000fffe0ff */
[CC--:B------:R-:W-:Y:S02]  /*143f0*/  ISETP.LT.AND P1, PT, R5.reuse, R188.reuse, !P1 ;  /* 0x000000bc0500720c */ /* 0x0c0fe40004f21270 */
[----:B------:R-:W-:Y:S01]  /*14400*/  ISETP.LT.AND P0, PT, R5, R188, !P0 ;  /* 0x000000bc0500720c */ /* 0x000fe20004701270 */
[----:B--2---:R-:W-:Y:S01]  /*14410*/  VIADD R15, R19, UR4 ;  /* 0x00000004130f7c36 */ /* 0x004fe20008000000 */
[----:B------:R1:W-:Y:S01]  /*14420*/  @P2 STG.E desc[UR16][R2.64], R118 ;  /* 0x0000007602002986 */ /* 0x0003e2000c101910 */
[----:B------:R-:W-:-:S04]  /*14430*/  IMAD.WIDE R4, R9, 0x4, R6 ;  /* 0x0000000409047825 */ /* 0x000fc800078e0206 */
[----:B------:R-:W-:Y:S01]  /*14440*/  IMAD.WIDE R8, R9, 0x4, R136 ;  /* 0x0000000409087825 */ /* 0x000fe200078e0288 */
[----:B------:R1:W-:Y:S03]  /*14450*/  @P6 STG.E desc[UR16][R4.64], R54 ;  /* 0x0000003604006986 */ /* 0x0003e6000c101910 */
[C---:B------:R-:W-:Y:S01]  /*14460*/  IMAD.WIDE R10, R19.reuse, 0x4, R6 ;  /* 0x00000004130a7825 */ /* 0x040fe200078e0206 */
[----:B------:R1:W-:Y:S03]  /*14470*/  @P5 STG.E desc[UR16][R8.64], R26 ;  /* 0x0000001a08005986 */ /* 0x0003e6000c101910 */
[----:B------:R-:W-:Y:S01]  /*14480*/  IMAD.WIDE R12, R19, 0x4, R136 ;  /* 0x00000004130c7825 */ /* 0x000fe200078e0288 */
[----:B------:R1:W-:Y:S03]  /*14490*/  @P4 STG.E desc[UR16][R10.64], R51 ;  /* 0x000000330a004986 */ /* 0x0003e6000c101910 */
[C---:B------:R-:W-:Y:S01]  /*144a0*/  IMAD.WIDE R6, R15.reuse, 0x4, R6 ;  /* 0x000000040f067825 */ /* 0x040fe200078e0206 */
[----:B------:R1:W-:Y:S03]  /*144b0*/  @P1 STG.E desc[UR16][R12.64], R119 ;  /* 0x000000770c001986 */ /* 0x0003e6000c101910 */
[----:B------:R-:W-:Y:S01]  /*144c0*/  IMAD.WIDE R136, R15, 0x4, R136 ;  /* 0x000000040f887825 */ /* 0x000fe200078e0288 */
[----:B------:R1:W-:Y:S01]  /*144d0*/  @P3 STG.E desc[UR16][R6.64], R55 ;  /* 0x0000003706003986 */ /* 0x0003e2000c101910 */
[----:B------:R-:W-:Y:S05]  /*144e0*/  @!P0 EXIT ;  /* 0x000000000000894d */ /* 0x000fea0003800000 */
[----:B------:R-:W-:Y:S01]  /*144f0*/  STG.E desc[UR16][R136.64], R27 ;  /* 0x0000001b88007986 */ /* 0x000fe2000c101910 */
[----:B------:R-:W-:Y:S05]  /*14500*/  EXIT ;  /* 0x000000000000794d */ /* 0x000fea0003800000 */
.L_x_2:
[----:B------:R-:W-:-:S00]  /*14510*/  BRA `(.L_x_2) ;  /* 0xfffffffc00fc7947 */ /* 0x000fc0000383ffff */
[----:B------:R-:W-:-:S00]  /*14520*/  NOP ;  /* 0x0000000000007918 */ /* 0x000fc00000000000 */
        /* <DEDUP_REMOVED lines=13> */
.L_x_3:


//--------------------- .nv.shared.matmul_kernel  --------------------------
	.section	.nv.shared.matmul_kernel,"aw",@nobits
	.sectionflags	@""
	.align	16
	.zero		1024


//--------------------- .nv.shared.reserved.0     --------------------------
	.section	.nv.shared.reserved.0,"aw",@nobits
	.weak		__nv_reservedSMEM_offset_0_alias
	.size		__nv_reservedSMEM_offset_0_alias, 0, 0
	.other		__nv_reservedSMEM_offset_0_alias,@"STO_CUDA_RESERVED_SHARED STV_DEFAULT"
__nv_reservedSMEM_offset_0_alias:
	.zero		0


//--------------------- .nv.constant0.matmul_kernel --------------------------
	.section	.nv.constant0.matmul_kernel,"a",@progbits
	.sectionflags	@""
	.align	4
.nv.constant0.matmul_kernel:
	.zero		608


//--------------------- SYMBOLS --------------------------

	.type		.nv.reservedSmem.offset0,@object
	.size		.nv.reservedSmem.offset0,0x4
